def matmul_kernel(
    a_ptr,
    b_ptr,
    c_ptr,
    M,
    N,
    K,
    stride_am,
    stride_ak,
    stride_bk,
    stride_bn,
    stride_cm,
    stride_cn,
    BLOCK_M: tl.constexpr,
    BLOCK_N: tl.constexpr,
    BLOCK_K: tl.constexpr,
    GROUP_M: tl.constexpr,
):
    pid = tl.program_id(axis=0)
    num_pid_m = tl.cdiv(M, BLOCK_M)
    num_pid_n = tl.cdiv(N, BLOCK_N)
    num_pid_in_group = GROUP_M * num_pid_n
    group_id = pid // num_pid_in_group
    first_pid_m = group_id * GROUP_M
    group_size_m = min(num_pid_m - first_pid_m, GROUP_M)
    pid_m = first_pid_m + ((pid % num_pid_in_group) % group_size_m)
    pid_n = (pid % num_pid_in_group) // group_size_m

    offs_am = (pid_m * BLOCK_M + tl.arange(0, BLOCK_M)) % M
    offs_bn = (pid_n * BLOCK_N + tl.arange(0, BLOCK_N)) % N
    offs_k = tl.arange(0, BLOCK_K)
    a_ptrs = a_ptr + offs_am[:, None] * stride_am + offs_k[None, :] * stride_ak
    b_ptrs = b_ptr + offs_k[:, None] * stride_bk + offs_bn[None, :] * stride_bn

    acc = tl.zeros((BLOCK_M, BLOCK_N), dtype=tl.float32)
    for kk in range(0, tl.cdiv(K, BLOCK_K)):
        a = tl.load(a_ptrs, mask=offs_k[None, :] < K - kk * BLOCK_K, other=0.0)
        b = tl.load(b_ptrs, mask=offs_k[:, None] < K - kk * BLOCK_K, other=0.0)
        acc = tl.dot(a, b, acc)
        a_ptrs += BLOCK_K * stride_ak
        b_ptrs += BLOCK_K * stride_bk

    c = acc.to(c_ptr.dtype.element_ty)
    offs_cm = pid_m * BLOCK_M + tl.arange(0, BLOCK_M)
    offs_cn = pid_n * BLOCK_N + tl.arange(0, BLOCK_N)
    c_ptrs = c_ptr + offs_cm[:, None] * stride_cm + offs_cn[None, :] * stride_cn
    mask = (offs_cm[:, None] < M) & (offs_cn[None, :] < N)
    tl.store(c_ptrs, c, mask=mask)

# config = {"BLOCK_K": 128, "BLOCK_M": 128, "BLOCK_N": 512, "GROUP_M": 8, "arch": "sm_90", "dtype": "bf16", "num_ctas": 2, "num_stages": 3, "num_warps": 4}
# arch = sm_90


// ===== COMPILED SASS (sm_90a) =====

	.target	sm_90a

	.elftype	@"ET_EXEC"


//--------------------- .note.nv.tkinfo           --------------------------
	.section	.note.nv.tkinfo,"",@"SHT_NOTE"
	.sectionflags	@"SHF_NOTE_NV_TKINFO"
	.tkinfo
        /*0018*/ 	.word	0x00000002
        /*0030*/ 	.string	""
        /*0030*/ 	.string	"ptxas"
        /*0030*/ 	.string	"Cuda compilation tools, release 13.0, V13.0.88"
        /*0030*/ 	.string	"Build cuda_13.0.r13.0/compiler.36424714_0"
        /*0030*/ 	.string	"-v  -suppress-debug-info  -lineinfo  -arch sm_90a "



//--------------------- .note.nv.cuinfo           --------------------------
	.section	.note.nv.cuinfo,"",@"SHT_NOTE"
	.sectionflags	@"SHF_NOTE_NV_CUINFO"
        /*0018*/ 	.short	0x0002
        /*001a*/ 	.short	0x005a
        /*001c*/ 	.short	0x0082
	.zero		2


//--------------------- .nv.info                  --------------------------
	.section	.nv.info,"",@"SHT_CUDA_INFO"
	.align	4


	//----- nvinfo : EIATTR_REGCOUNT
	.align		4
        /*0000*/ 	.byte	0x04, 0x2f
        /*0002*/ 	.short	(.L_1 - .L_0)
	.align		4
.L_0:
        /*0004*/ 	.word	index@(matmul_kernel)
        /*0008*/ 	.word	0x000000ff


	//----- nvinfo : EIATTR_FRAME_SIZE
	.align		4
.L_1:
        /*000c*/ 	.byte	0x04, 0x11
        /*000e*/ 	.short	(.L_3 - .L_2)
	.align		4
.L_2:
        /*0010*/ 	.word	index@(matmul_kernel)
        /*0014*/ 	.word	0x00001450


	//----- nvinfo : EIATTR_MIN_STACK_SIZE
	.align		4
.L_3:
        /*0018*/ 	.byte	0x04, 0x12
        /*001a*/ 	.short	(.L_5 - .L_4)
	.align		4
.L_4:
        /*001c*/ 	.word	index@(matmul_kernel)
        /*0020*/ 	.word	0x00001450
.L_5:


//--------------------- .nv.compat                --------------------------
	.section	.nv.compat,"",@"SHT_CUDA_COMPAT_INFO"
	.align	4
        /*0000*/ 	.byte	0x02, 0x09, 0x01, 0x00, 0x02, 0x02, 0x04, 0x00, 0x02, 0x05, 0x05, 0x00, 0x03, 0x07, 0x01, 0x01
        /*0010*/ 	.byte	0x02, 0x03, 0x00, 0x00, 0x02, 0x06, 0x01, 0x00, 0x04, 0x0b, 0x08, 0x00, 0x00, 0x00, 0x00, 0x00
        /*0020*/ 	.byte	0x00, 0x00, 0x00, 0x00


//--------------------- .nv.info.matmul_kernel    --------------------------
	.section	.nv.info.matmul_kernel,"",@"SHT_CUDA_INFO"
	.sectionflags	@""
	.align	4


	//----- nvinfo : EIATTR_CUDA_API_VERSION
	.align		4
        /*0000*/ 	.byte	0x04, 0x37
        /*0002*/ 	.short	(.L_7 - .L_6)
.L_6:
        /*0004*/ 	.word	0x00000082


	//----- nvinfo : EIATTR_KPARAM_INFO
	.align		4
.L_7:
        /*0008*/ 	.byte	0x04, 0x17
        /*000a*/ 	.short	(.L_9 - .L_8)
.L_8:
        /*000c*/ 	.word	0x00000000
        /*0010*/ 	.short	0x000d
        /*0012*/ 	.short	0x0048
        /*0014*/ 	.byte	0x00, 0xf4, 0x21, 0x00


	//----- nvinfo : EIATTR_KPARAM_INFO
	.align		4
.L_9:
        /*0018*/ 	.byte	0x04, 0x17
        /*001a*/ 	.short	(.L_11 - .L_10)
.L_10:
        /*001c*/ 	.word	0x00000000
        /*0020*/ 	.short	0x000c
        /*0022*/ 	.short	0x0040
        /*0024*/ 	.byte	0x00, 0xf4, 0x21, 0x00


	//----- nvinfo : EIATTR_KPARAM_INFO
	.align		4
.L_11:
        /*0028*/ 	.byte	0x04, 0x17
        /*002a*/ 	.short	(.L_13 - .L_12)
.L_12:
        /*002c*/ 	.word	0x00000000
        /*0030*/ 	.short	0x000b
        /*0032*/ 	.short	0x0038
        /*0034*/ 	.byte	0x00, 0xf0, 0x11, 0x00


	//----- nvinfo : EIATTR_KPARAM_INFO
	.align		4
.L_13:
        /*0038*/ 	.byte	0x04, 0x17
        /*003a*/ 	.short	(.L_15 - .L_14)
.L_14:
        /*003c*/ 	.word	0x00000000
        /*0040*/ 	.short	0x000a
        /*0042*/ 	.short	0x0034
        /*0044*/ 	.byte	0x00, 0xf0, 0x11, 0x00


	//----- nvinfo : EIATTR_KPARAM_INFO
	.align		4
.L_15:
        /*0048*/ 	.byte	0x04, 0x17
        /*004a*/ 	.short	(.L_17 - .L_16)
.L_16:
        /*004c*/ 	.word	0x00000000
        /*0050*/ 	.short	0x0009
        /*0052*/ 	.short	0x0030
        /*0054*/ 	.byte	0x00, 0xf0, 0x11, 0x00


	//----- nvinfo : EIATTR_KPARAM_INFO
	.align		4
.L_17:
        /*0058*/ 	.byte	0x04, 0x17
        /*005a*/ 	.short	(.L_19 - .L_18)
.L_18:
        /*005c*/ 	.word	0x00000000
        /*0060*/ 	.short	0x0008
        /*0062*/ 	.short	0x002c
        /*0064*/ 	.byte	0x00, 0xf0, 0x11, 0x00


	//----- nvinfo : EIATTR_KPARAM_INFO
	.align		4
.L_19:
        /*0068*/ 	.byte	0x04, 0x17
        /*006a*/ 	.short	(.L_21 - .L_20)
.L_20:
        /*006c*/ 	.word	0x00000000
        /*0070*/ 	.short	0x0007
        /*0072*/ 	.short	0x0028
        /*0074*/ 	.byte	0x00, 0xf0, 0x11, 0x00


	//----- nvinfo : EIATTR_KPARAM_INFO
	.align		4
.L_21:
        /*0078*/ 	.byte	0x04, 0x17
        /*007a*/ 	.short	(.L_23 - .L_22)
.L_22:
        /*007c*/ 	.word	0x00000000
        /*0080*/ 	.short	0x0006
        /*0082*/ 	.short	0x0024
        /*0084*/ 	.byte	0x00, 0xf0, 0x11, 0x00


	//----- nvinfo : EIATTR_KPARAM_INFO
	.align		4
.L_23:
        /*0088*/ 	.byte	0x04, 0x17
        /*008a*/ 	.short	(.L_25 - .L_24)
.L_24:
        /*008c*/ 	.word	0x00000000
        /*0090*/ 	.short	0x0005
        /*0092*/ 	.short	0x0020
        /*0094*/ 	.byte	0x00, 0xf0, 0x11, 0x00


	//----- nvinfo : EIATTR_KPARAM_INFO
	.align		4
.L_25:
        /*0098*/ 	.byte	0x04, 0x17
        /*009a*/ 	.short	(.L_27 - .L_26)
.L_26:
        /*009c*/ 	.word	0x00000000
        /*00a0*/ 	.short	0x0004
        /*00a2*/ 	.short	0x001c
        /*00a4*/ 	.byte	0x00, 0xf0, 0x11, 0x00


	//----- nvinfo : EIATTR_KPARAM_INFO
	.align		4
.L_27:
        /*00a8*/ 	.byte	0x04, 0x17
        /*00aa*/ 	.short	(.L_29 - .L_28)
.L_28:
        /*00ac*/ 	.word	0x00000000
        /*00b0*/ 	.short	0x0003
        /*00b2*/ 	.short	0x0018
        /*00b4*/ 	.byte	0x00, 0xf0, 0x11, 0x00


	//----- nvinfo : EIATTR_KPARAM_INFO
	.align		4
.L_29:
        /*00b8*/ 	.byte	0x04, 0x17
        /*00ba*/ 	.short	(.L_31 - .L_30)
.L_30:
        /*00bc*/ 	.word	0x00000000
        /*00c0*/ 	.short	0x0002
        /*00c2*/ 	.short	0x0010
        /*00c4*/ 	.byte	0x00, 0xf4, 0x21, 0x00


	//----- nvinfo : EIATTR_KPARAM_INFO
	.align		4
.L_31:
        /*00c8*/ 	.byte	0x04, 0x17
        /*00ca*/ 	.short	(.L_33 - .L_32)
.L_32:
        /*00cc*/ 	.word	0x00000000
        /*00d0*/ 	.short	0x0001
        /*00d2*/ 	.short	0x0008
        /*00d4*/ 	.byte	0x00, 0xf4, 0x21, 0x00


	//----- nvinfo : EIATTR_KPARAM_INFO
	.align		4
.L_33:
        /*00d8*/ 	.byte	0x04, 0x17
        /*00da*/ 	.short	(.L_35 - .L_34)
.L_34:
        /*00dc*/ 	.word	0x00000000
        /*00e0*/ 	.short	0x0000
        /*00e2*/ 	.short	0x0000
        /*00e4*/ 	.byte	0x00, 0xf4, 0x21, 0x00


	//----- nvinfo : EIATTR_EXPLICIT_CLUSTER
	.align		4
.L_35:
        /*00e8*/ 	.byte	0x01, 0x3e
	.zero		2


	//----- nvinfo : EIATTR_CTA_PER_CLUSTER
	.align		4
        /*00ec*/ 	.byte	0x04, 0x3d
        /*00ee*/ 	.short	(.L_37 - .L_36)
.L_36:
        /*00f0*/ 	.word	0x00000002
        /*00f4*/ 	.word	0x00000001
        /*00f8*/ 	.word	0x00000001


	//----- nvinfo : EIATTR_SPARSE_MMA_MASK
	.align		4
.L_37:
        /*00fc*/ 	.byte	0x03, 0x50
        /*00fe*/ 	.short	0x0000


	//----- nvinfo : EIATTR_MAXREG_COUNT
	.align		4
        /*0100*/ 	.byte	0x03, 0x1b
        /*0102*/ 	.short	0x00ff


	//----- nvinfo : EIATTR_NUM_BARRIERS
	.align		4
        /*0104*/ 	.byte	0x02, 0x4c
        /*0106*/ 	.byte	0x01
	.zero		1


	//----- nvinfo : EIATTR_ANNOTATIONS
	.align		4
        /*0108*/ 	.byte	0x04, 0x55
        /*010a*/ 	.short	(.L_39 - .L_38)


	//   ....[0]....
.L_38:
        /*010c*/ 	.word	0x00000001
        /*0110*/ 	.byte	0x90, 0x0d, 0x00, 0x00, 0x01, 0x00, 0x00, 0x00, 0xe0, 0x19, 0x00, 0x00, 0x01, 0x00, 0x00, 0x00
        /* <DEDUP_REMOVED lines=2074> */
        /*82c0*/ 	.byte	0x80, 0xf9, 0x02, 0x00, 0x01, 0x00, 0x00, 0x00, 0x30, 0x01, 0x03, 0x00


	//----- nvinfo : EIATTR_MERCURY_ISA_VERSION
	.align		4
.L_39:
        /*82cc*/ 	.byte	0x03, 0x5f
        /*82ce*/ 	.short	0x0101


	//----- nvinfo : EIATTR_EXIT_INSTR_OFFSETS
	.align		4
        /*82d0*/ 	.byte	0x04, 0x1c
        /*82d2*/ 	.short	(.L_41 - .L_40)


	//   ....[0]....
.L_40:
        /*82d4*/ 	.word	0x00038930


	//   ....[1]....
        /*82d8*/ 	.word	0x00038960


	//----- nvinfo : EIATTR_REQNTID
	.align		4
.L_41:
        /*82dc*/ 	.byte	0x04, 0x10
        /*82de*/ 	.short	(.L_43 - .L_42)
.L_42:
        /*82e0*/ 	.word	0x00000080
        /*82e4*/ 	.word	0x00000001
        /*82e8*/ 	.word	0x00000001


	//----- nvinfo : EIATTR_CBANK_PARAM_SIZE
	.align		4
.L_43:
        /*82ec*/ 	.byte	0x03, 0x19
        /*82ee*/ 	.short	0x0050


	//----- nvinfo : EIATTR_PARAM_CBANK
	.align		4
        /*82f0*/ 	.byte	0x04, 0x0a
        /*82f2*/ 	.short	(.L_45 - .L_44)
	.align		4
.L_44:
        /*82f4*/ 	.word	index@(.nv.constant0.matmul_kernel)
        /*82f8*/ 	.short	0x0210
        /*82fa*/ 	.short	0x0050


	//----- nvinfo : EIATTR_SW_WAR
	.align		4
.L_45:
        /*82fc*/ 	.byte	0x04, 0x36
        /*82fe*/ 	.short	(.L_47 - .L_46)
.L_46:
        /*8300*/ 	.word	0x00000008
.L_47:


//--------------------- .nv.callgraph             --------------------------
	.section	.nv.callgraph,"",@"SHT_CUDA_CALLGRAPH"
	.align	4
	.sectionentsize	8
	.align		4
        /*0000*/ 	.word	0x00000000
	.align		4
        /*0004*/ 	.word	0xffffffff
	.align		4
        /*0008*/ 	.word	0x00000000
	.align		4
        /*000c*/ 	.word	0xfffffffe
	.align		4
        /*0010*/ 	.word	0x00000000
	.align		4
        /*0014*/ 	.word	0xfffffffd
	.align		4
        /*0018*/ 	.word	0x00000000
	.align		4
        /*001c*/ 	.word	0xfffffffc


//--------------------- .text.matmul_kernel       --------------------------
	.section	.text.matmul_kernel,"ax",@progbits
	.align	128
        .global         matmul_kernel
        .type           matmul_kernel,@function
        .size           matmul_kernel,(.L_x_3 - matmul_kernel)
        .other          matmul_kernel,@"STO_CUDA_ENTRY STV_DEFAULT"
matmul_kernel:
.text.matmul_kernel:
[----:B------:R-:W0:Y:S08]  /*0000*/  LDC R1, c[0x0][0x28] ;  /* 0x00000a00ff017b82 */ /* 0x000e300000000800 */
[----:B------:R-:W1:Y:S01]  /*0010*/  LDC.64 R6, c[0x0][0x228] ;  /* 0x00008a00ff067b82 */ /* 0x000e620000000a00 */
[----:B------:R-:W2:Y:S01]  /*0020*/  S2R R14, SR_TID.X ;  /* 0x00000000000e7919 */ /* 0x000ea20000002100 */
[----:B0-----:R-:W-:Y:S01]  /*0030*/  VIADD R1, R1, 0xffffebb0 ;  /* 0xffffebb001017836 */ /* 0x001fe20000000000 */
[----:B------:R-:W-:Y:S01]  /*0040*/  UMOV UR5, 0x400 ;  /* 0x0000040000057882 */ /* 0x000fe20000000000 */
[----:B------:R-:W-:-:S02]  /*0050*/  CS2R R176, SRZ ;  /* 0x0000000000b07805 */ /* 0x000fc4000001ff00 */
[----:B------:R-:W-:Y:S02]  /*0060*/  CS2R R178, SRZ ;  /* 0x0000000000b27805 */ /* 0x000fe4000001ff00 */
[----:B------:R-:W-:Y:S02]  /*0070*/  CS2R R168, SRZ ;  /* 0x0000000000a87805 */ /* 0x000fe4000001ff00 */
[----:B------:R-:W-:Y:S01]  /*0080*/  CS2R R170, SRZ ;  /* 0x0000000000aa7805 */ /* 0x000fe2000001ff00 */
[----:B------:R-:W0:Y:S01]  /*0090*/  S2UR UR4, SR_CTAID.X ;  /* 0x00000000000479c3 */ /* 0x000e220000002500 */
[----:B------:R-:W-:Y:S02]  /*00a0*/  CS2R R160, SRZ ;  /* 0x0000000000a07805 */ /* 0x000fe4000001ff00 */
[----:B------:R-:W-:Y:S02]  /*00b0*/  CS2R R162, SRZ ;  /* 0x0000000000a27805 */ /* 0x000fe4000001ff00 */
[----:B------:R-:W-:-:S02]  /*00c0*/  CS2R R156, SRZ ;  /* 0x00000000009c7805 */ /* 0x000fc4000001ff00 */
[----:B------:R-:W-:Y:S02]  /*00d0*/  CS2R R158, SRZ ;  /* 0x00000000009e7805 */ /* 0x000fe4000001ff00 */
[----:B------:R-:W-:Y:S02]  /*00e0*/  CS2R R40, SRZ ;  /* 0x0000000000287805 */ /* 0x000fe4000001ff00 */
[----:B------:R-:W-:Y:S02]  /*00f0*/  CS2R R42, SRZ ;  /* 0x00000000002a7805 */ /* 0x000fe4000001ff00 */
[----:B------:R-:W-:Y:S01]  /*0100*/  CS2R R44, SRZ ;  /* 0x00000000002c7805 */ /* 0x000fe2000001ff00 */
[----:B------:R-:W3:Y:S01]  /*0110*/  S2UR UR6, SR_CgaCtaId ;  /* 0x00000000000679c3 */ /* 0x000ee20000008800 */
[----:B------:R-:W-:Y:S02]  /*0120*/  CS2R R46, SRZ ;  /* 0x00000000002e7805 */ /* 0x000fe4000001ff00 */
[----:B------:R-:W-:-:S02]  /*0130*/  CS2R R48, SRZ ;  /* 0x0000000000307805 */ /* 0x000fc4000001ff00 */
[----:B------:R-:W-:Y:S02]  /*0140*/  CS2R R50, SRZ ;  /* 0x0000000000327805 */ /* 0x000fe4000001ff00 */
[----:B------:R-:W-:Y:S02]  /*0150*/  CS2R R52, SRZ ;  /* 0x0000000000347805 */ /* 0x000fe4000001ff00 */
[----:B------:R-:W-:Y:S02]  /*0160*/  CS2R R54, SRZ ;  /* 0x0000000000367805 */ /* 0x000fe4000001ff00 */
[----:B------:R-:W-:Y:S02]  /*0170*/  CS2R R56, SRZ ;  /* 0x0000000000387805 */ /* 0x000fe4000001ff00 */
[----:B------:R-:W-:Y:S01]  /*0180*/  CS2R R58, SRZ ;  /* 0x00000000003a7805 */ /* 0x000fe2000001ff00 */
[----:B-1----:R-:W-:Y:S01]  /*0190*/  VIADD R0, R7, 0x1ff ;  /* 0x000001ff07007836 */ /* 0x002fe20000000000 */
[----:B------:R-:W-:-:S02]  /*01a0*/  CS2R R60, SRZ ;  /* 0x00000000003c7805 */ /* 0x000fc4000001ff00 */
[----:B------:R-:W-:Y:S02]  /*01b0*/  CS2R R62, SRZ ;  /* 0x00000000003e7805 */ /* 0x000fe4000001ff00 */
[----:B------:R-:W-:Y:S02]  /*01c0*/  CS2R R64, SRZ ;  /* 0x0000000000407805 */ /* 0x000fe4000001ff00 */
[----:B------:R-:W-:Y:S02]  /*01d0*/  CS2R R66, SRZ ;  /* 0x0000000000427805 */ /* 0x000fe4000001ff00 */
[----:B------:R-:W-:Y:S02]  /*01e0*/  SHF.R.S32.HI R3, RZ, 0x1f, R0 ;  /* 0x0000001fff037819 */ /* 0x000fe40000011400 */
[----:B------:R-:W-:Y:S02]  /*01f0*/  CS2R R68, SRZ ;  /* 0x0000000000447805 */ /* 0x000fe4000001ff00 */
[----:B------:R-:W-:-:S02]  /*0200*/  CS2R R70, SRZ ;  /* 0x0000000000467805 */ /* 0x000fc4000001ff00 */
[----:B0-----:R-:W-:Y:S01]  /*0210*/  I2FP.F32.U32 R5, UR4 ;  /* 0x0000000400057c45 */ /* 0x001fe20008201000 */
[----:B------:R-:W-:Y:S01]  /*0220*/  ULDC UR4, c[0x0][0x150] ;  /* 0x0000540000047ab9 */ /* 0x000fe20000000800 */
[----:B------:R-:W-:Y:S02]  /*0230*/  LEA.HI R3, R3, R0, RZ, 0x9 ;  /* 0x0000000003037211 */ /* 0x000fe400078f48ff */
[----:B------:R-:W-:Y:S02]  /*0240*/  CS2R R72, SRZ ;  /* 0x0000000000487805 */ /* 0x000fe4000001ff00 */
[----:B------:R-:W-:Y:S01]  /*0250*/  CS2R R74, SRZ ;  /* 0x00000000004a7805 */ /* 0x000fe2000001ff00 */
[----:B------:R-:W-:Y:S01]  /*0260*/  FMUL R5, R5, UR4 ;  /* 0x0000000405057c20 */ /* 0x000fe20008400000 */
[----:B------:R-:W-:Y:S02]  /*0270*/  SHF.R.S32.HI R3, RZ, 0x9, R3 ;  /* 0x00000009ff037819 */ /* 0x000fe40000011403 */
[----:B------:R-:W-:Y:S01]  /*0280*/  CS2R R76, SRZ ;  /* 0x00000000004c7805 */ /* 0x000fe2000001ff00 */
[----:B---3--:R-:W-:Y:S01]  /*0290*/  USHF.L.U32 UR4, UR6, 0x8, URZ ;  /* 0x0000000806047899 */ /* 0x008fe2000800063f */
[----:B------:R-:W-:-:S02]  /*02a0*/  CS2R R78, SRZ ;  /* 0x00000000004e7805 */ /* 0x000fc4000001ff00 */
[----:B------:R-:W-:Y:S01]  /*02b0*/  CS2R R80, SRZ ;  /* 0x0000000000507805 */ /* 0x000fe2000001ff00 */
[----:B------:R-:W-:Y:S01]  /*02c0*/  IMAD.SHL.U32 R4, R3, 0x8, RZ ;  /* 0x0000000803047824 */ /* 0x000fe200078e00ff */
[----:B------:R-:W0:Y:S01]  /*02d0*/  F2I.U32.TRUNC.NTZ R5, R5 ;  /* 0x0000000500057305 */ /* 0x000e22000020f000 */
[----:B------:R-:W-:Y:S01]  /*02e0*/  ULOP3.LUT UR4, UR4, 0x100, URZ, 0xc0, !UPT ;  /* 0x0000010004047892 */ /* 0x000fe2000f8ec03f */
[----:B------:R-:W-:Y:S02]  /*02f0*/  CS2R R82, SRZ ;  /* 0x0000000000527805 */ /* 0x000fe4000001ff00 */
[----:B------:R-:W-:Y:S02]  /*0300*/  CS2R R84, SRZ ;  /* 0x0000000000547805 */ /* 0x000fe4000001ff00 */
[----:B------:R-:W-:Y:S02]  /*0310*/  IABS R9, R4 ;  /* 0x0000000400097213 */ /* 0x000fe40000000000 */
[----:B------:R-:W-:-:S02]  /*0320*/  CS2R R86, SRZ ;  /* 0x0000000000567805 */ /* 0x000fc4000001ff00 */
[----:B------:R-:W-:Y:S02]  /*0330*/  CS2R R88, SRZ ;  /* 0x0000000000587805 */ /* 0x000fe4000001ff00 */
[----:B------:R-:W-:Y:S01]  /*0340*/  CS2R R90, SRZ ;  /* 0x00000000005a7805 */ /* 0x000fe2000001ff00 */
[----:B------:R-:W1:Y:S01]  /*0350*/  I2F.RP R0, R9 ;  /* 0x0000000900007306 */ /* 0x000e620000209400 */
[----:B------:R-:W-:Y:S02]  /*0360*/  CS2R R92, SRZ ;  /* 0x00000000005c7805 */ /* 0x000fe4000001ff00 */
[----:B------:R-:W-:Y:S02]  /*0370*/  CS2R R94, SRZ ;  /* 0x00000000005e7805 */ /* 0x000fe4000001ff00 */
[----:B------:R-:W-:Y:S02]  /*0380*/  CS2R R96, SRZ ;  /* 0x0000000000607805 */ /* 0x000fe4000001ff00 */
[----:B------:R-:W-:-:S02]  /*0390*/  CS2R R98, SRZ ;  /* 0x0000000000627805 */ /* 0x000fc4000001ff00 */
[----:B------:R-:W-:Y:S02]  /*03a0*/  CS2R R100, SRZ ;  /* 0x0000000000647805 */ /* 0x000fe4000001ff00 */
[----:B------:R-:W-:Y:S02]  /*03b0*/  CS2R R102, SRZ ;  /* 0x0000000000667805 */ /* 0x000fe4000001ff00 */
[----:B0-----:R-:W-:Y:S02]  /*03c0*/  IABS R13, R5 ;  /* 0x00000005000d7213 */ /* 0x001fe40000000000 */
[----:B------:R-:W-:Y:S02]  /*03d0*/  CS2R R104, SRZ ;  /* 0x0000000000687805 */ /* 0x000fe4000001ff00 */
[----:B------:R-:W-:Y:S02]  /*03e0*/  CS2R R106, SRZ ;  /* 0x00000000006a7805 */ /* 0x000fe4000001ff00 */
[----:B------:R-:W-:-:S02]  /*03f0*/  CS2R R108, SRZ ;  /* 0x00000000006c7805 */ /* 0x000fc4000001ff00 */
[----:B------:R-:W-:Y:S02]  /*0400*/  CS2R R110, SRZ ;  /* 0x00000000006e7805 */ /* 0x000fe4000001ff00 */
[----:B------:R-:W-:Y:S02]  /*0410*/  CS2R R112, SRZ ;  /* 0x0000000000707805 */ /* 0x000fe4000001ff00 */
[----:B------:R-:W-:Y:S02]  /*0420*/  CS2R R114, SRZ ;  /* 0x0000000000727805 */ /* 0x000fe4000001ff00 */
[----:B------:R-:W-:Y:S01]  /*0430*/  CS2R R116, SRZ ;  /* 0x0000000000747805 */ /* 0x000fe2000001ff00 */
[----:B-1----:R-:W0:Y:S01]  /*0440*/  MUFU.RCP R0, R0 ;  /* 0x0000000000007308 */ /* 0x002e220000001000 */
[----:B------:R-:W-:Y:S02]  /*0450*/  CS2R R118, SRZ ;  /* 0x0000000000767805 */ /* 0x000fe4000001ff00 */
[----:B------:R-:W-:-:S02]  /*0460*/  CS2R R120, SRZ ;  /* 0x0000000000787805 */ /* 0x000fc4000001ff00 */
[----:B------:R-:W-:Y:S02]  /*0470*/  CS2R R122, SRZ ;  /* 0x00000000007a7805 */ /* 0x000fe4000001ff00 */
[----:B------:R-:W-:Y:S02]  /*0480*/  CS2R R124, SRZ ;  /* 0x00000000007c7805 */ /* 0x000fe4000001ff00 */
[----:B------:R-:W-:Y:S02]  /*0490*/  CS2R R126, SRZ ;  /* 0x00000000007e7805 */ /* 0x000fe4000001ff00 */
[----:B------:R-:W-:Y:S02]  /*04a0*/  CS2R R128, SRZ ;  /* 0x0000000000807805 */ /* 0x000fe4000001ff00 */
        /* <DEDUP_REMOVED lines=9> */
[----:B------:R-:W-:Y:S01]  /*0540*/  CS2R R148, SRZ ;  /* 0x0000000000947805 */ /* 0x000fe2000001ff00 */
[----:B0-----:R-:W-:Y:S01]  /*0550*/  VIADD R2, R0, 0xffffffe ;  /* 0x0ffffffe00027836 */ /* 0x001fe20000000000 */
[----:B------:R-:W-:Y:S02]  /*0560*/  IABS R0, R4 ;  /* 0x0000000400007213 */ /* 0x000fe40000000000 */
[----:B------:R-:W-:Y:S01]  /*0570*/  CS2R R150, SRZ ;  /* 0x0000000000967805 */ /* 0x000fe2000001ff00 */
[----:B------:R0:W1:Y:S02]  /*0580*/  F2I.FTZ.U32.TRUNC.NTZ R3, R2 ;  /* 0x0000000200037305 */ /* 0x000064000021f000 */
[----:B------:R-:W-:Y:S02]  /*0590*/  IMAD.MOV R0, RZ, RZ, -R0 ;  /* 0x000000ffff007224 */ /* 0x000fe400078e0a00 */
[----:B0-----:R-:W-:-:S02]  /*05a0*/  IMAD.MOV.U32 R2, RZ, RZ, RZ ;  /* 0x000000ffff027224 */ /* 0x001fc400078e00ff */
[----:B-1----:R-:W-:-:S04]  /*05b0*/  IMAD.MOV R8, RZ, RZ, -R3 ;  /* 0x000000ffff087224 */ /* 0x002fc800078e0a03 */
[----:B------:R-:W-:-:S04]  /*05c0*/  IMAD R11, R8, R9, RZ ;  /* 0x00000009080b7224 */ /* 0x000fc800078e02ff */
[----:B------:R-:W-:-:S06]  /*05d0*/  IMAD.HI.U32 R2, R3, R11, R2 ;  /* 0x0000000b03027227 */ /* 0x000fcc00078e0002 */
[----:B------:R-:W-:-:S04]  /*05e0*/  IMAD.HI.U32 R2, R2, R13, RZ ;  /* 0x0000000d02027227 */ /* 0x000fc800078e00ff */
[----:B------:R-:W-:-:S05]  /*05f0*/  IMAD R0, R2, R0, R13 ;  /* 0x0000000002007224 */ /* 0x000fca00078e020d */
[----:B------:R-:W-:-:S13]  /*0600*/  ISETP.GT.U32.AND P1, PT, R9, R0, PT ;  /* 0x000000000900720c */ /* 0x000fda0003f24070 */
[----:B------:R-:W-:Y:S02]  /*0610*/  @!P1 IMAD.IADD R0, R0, 0x1, -R9 ;  /* 0x0000000100009824 */ /* 0x000fe400078e0a09 */
[----:B------:R-:W-:Y:S01]  /*0620*/  @!P1 VIADD R2, R2, 0x1 ;  /* 0x0000000102029836 */ /* 0x000fe20000000000 */
[----:B------:R-:W-:Y:S02]  /*0630*/  ISETP.NE.AND P1, PT, R4, RZ, PT ;  /* 0x000000ff0400720c */ /* 0x000fe40003f25270 */
[----:B------:R-:W-:Y:S02]  /*0640*/  ISETP.GE.U32.AND P0, PT, R0, R9, PT ;  /* 0x000000090000720c */ /* 0x000fe40003f06070 */
[----:B------:R-:W-:-:S04]  /*0650*/  LOP3.LUT R0, R5, R4, RZ, 0x3c, !PT ;  /* 0x0000000405007212 */ /* 0x000fc800078e3cff */
[----:B------:R-:W-:Y:S01]  /*0660*/  ISETP.GE.AND P2, PT, R0, RZ, PT ;  /* 0x000000ff0000720c */ /* 0x000fe20003f46270 */
[----:B------:R-:W-:-:S05]  /*0670*/  VIADD R0, R6, 0x7f ;  /* 0x0000007f06007836 */ /* 0x000fca0000000000 */
[----:B------:R-:W-:Y:S01]  /*0680*/  SHF.R.S32.HI R3, RZ, 0x1f, R0 ;  /* 0x0000001fff037819 */ /* 0x000fe20000011400 */
[----:B------:R-:W-:-:S03]  /*0690*/  @P0 VIADD R2, R2, 0x1 ;  /* 0x0000000102020836 */ /* 0x000fc60000000000 */
[----:B------:R-:W-:-:S03]  /*06a0*/  LEA.HI R3, R3, R0, RZ, 0x7 ;  /* 0x0000000003037211 */ /* 0x000fc600078f38ff */
[----:B------:R-:W-:Y:S01]  /*06b0*/  @!P2 IMAD.MOV R2, RZ, RZ, -R2 ;  /* 0x000000ffff02a224 */ /* 0x000fe200078e0a02 */
[----:B------:R-:W-:-:S05]  /*06c0*/  @!P1 LOP3.LUT R2, RZ, R4, RZ, 0x33, !PT ;  /* 0x00000004ff029212 */ /* 0x000fca00078e33ff */
[----:B------:R-:W-:Y:S02]  /*06d0*/  IMAD.SHL.U32 R8, R2, 0x8, RZ ;  /* 0x0000000802087824 */ /* 0x000fe400078e00ff */
[----:B------:R-:W-:-:S03]  /*06e0*/  IMAD.MOV R2, RZ, RZ, -R2 ;  /* 0x000000ffff027224 */ /* 0x000fc600078e0a02 */
[----:B------:R-:W-:Y:S01]  /*06f0*/  LEA.HI.SX32 R3, R3, -R8, 0x19 ;  /* 0x8000000803037211 */ /* 0x000fe200078fcaff */
[----:B------:R-:W-:-:S03]  /*0700*/  IMAD R10, R4, R2, R5 ;  /* 0x00000002040a7224 */ /* 0x000fc600078e0205 */
[----:B------:R-:W-:-:S04]  /*0710*/  VIMNMX R13, R3, 0x8, PT ;  /* 0x00000008030d7848 */ /* 0x000fc80003fe0100 */
[-C--:B------:R-:W-:Y:S02]  /*0720*/  IABS R9, R13.reuse ;  /* 0x0000000d00097213 */ /* 0x080fe40000000000 */
[----:B------:R-:W-:Y:S02]  /*0730*/  IABS R4, R13 ;  /* 0x0000000d00047213 */ /* 0x000fe40000000000 */
[----:B------:R-:W0:Y:S08]  /*0740*/  I2F.RP R0, R9 ;  /* 0x0000000900007306 */ /* 0x000e300000209400 */
[----:B0-----:R-:W0:Y:S02]  /*0750*/  MUFU.RCP R0, R0 ;  /* 0x0000000000007308 */ /* 0x001e240000001000 */
[----:B0-----:R-:W-:-:S02]  /*0760*/  VIADD R3, R0, 0xffffffe ;  /* 0x0ffffffe00037836 */ /* 0x001fc40000000000 */
[----:B------:R-:W-:-:S04]  /*0770*/  IMAD.MOV R0, RZ, RZ, -R4 ;  /* 0x000000ffff007224 */ /* 0x000fc800078e0a04 */
[----:B------:R-:W0:Y:S02]  /*0780*/  F2I.FTZ.U32.TRUNC.NTZ R3, R3 ;  /* 0x0000000300037305 */ /* 0x000e24000021f000 */
[----:B0-----:R-:W-:-:S04]  /*0790*/  IMAD.MOV R11, RZ, RZ, -R3 ;  /* 0x000000ffff0b7224 */ /* 0x001fc800078e0a03 */
[----:B------:R-:W-:Y:S01]  /*07a0*/  IMAD.MOV.U32 R2, RZ, RZ, R11 ;  /* 0x000000ffff027224 */ /* 0x000fe200078e000b */
[----:B------:R-:W-:-:S03]  /*07b0*/  IABS R11, R10 ;  /* 0x0000000a000b7213 */ /* 0x000fc60000000000 */
[----:B------:R-:W-:Y:S02]  /*07c0*/  IMAD R5, R2, R9, RZ ;  /* 0x0000000902057224 */ /* 0x000fe400078e02ff */
[----:B------:R-:W-:-:S04]  /*07d0*/  IMAD.MOV.U32 R2, RZ, RZ, RZ ;  /* 0x000000ffff027224 */ /* 0x000fc800078e00ff */
[----:B------:R-:W-:Y:S01]  /*07e0*/  IMAD.HI.U32 R2, R3, R5, R2 ;  /* 0x0000000503027227 */ /* 0x000fe200078e0002 */
[----:B--2---:R-:W-:-:S05]  /*07f0*/  LOP3.LUT R5, R14, 0x7f, RZ, 0xc0, !PT ;  /* 0x0000007f0e057812 */ /* 0x004fca00078ec0ff */
        /* <DEDUP_REMOVED lines=8> */
[----:B------:R-:W-:Y:S02]  /*0880*/  ISETP.GE.AND P2, PT, R0, RZ, PT ;  /* 0x000000ff0000720c */ /* 0x000fe40003f46270 */
[----:B------:R-:W0:Y:S05]  /*0890*/  LDC R0, c[0x0][0x230] ;  /* 0x00008c00ff007b82 */ /* 0x000e2a0000000800 */
[----:B------:R-:W-:-:S04]  /*08a0*/  @P0 VIADD R2, R2, 0x1 ;  /* 0x0000000102020836 */ /* 0x000fc80000000000 */
[----:B------:R-:W-:-:S04]  /*08b0*/  IMAD.MOV.U32 R4, RZ, RZ, R2 ;  /* 0x000000ffff047224 */ /* 0x000fc800078e0002 */
[----:B------:R-:W-:Y:S01]  /*08c0*/  @!P2 IMAD.MOV R4, RZ, RZ, -R4 ;  /* 0x000000ffff04a224 */ /* 0x000fe200078e0a04 */
[----:B------:R-:W-:-:S05]  /*08d0*/  @!P1 LOP3.LUT R4, RZ, R13, RZ, 0x33, !PT ;  /* 0x0000000dff049212 */ /* 0x000fca00078e33ff */
[----:B------:R-:W-:Y:S01]  /*08e0*/  IMAD.MOV R2, RZ, RZ, -R4 ;  /* 0x000000ffff027224 */ /* 0x000fe200078e0a04 */
[----:B------:R-:W-:Y:S01]  /*08f0*/  LEA R4, R4, UR4, 0x9 ;  /* 0x0000000404047c11 */ /* 0x000fe2000f8e48ff */
[----:B------:R-:W-:Y:S02]  /*0900*/  ULEA UR4, UR6, UR5, 0x18 ;  /* 0x0000000506047291 */ /* 0x000fe4000f8ec03f */
[----:B------:R-:W-:Y:S01]  /*0910*/  IMAD R2, R13, R2, R10 ;  /* 0x000000020d027224 */ /* 0x000fe200078e020a */
[----:B------:R-:W-:Y:S01]  /*0920*/  ULDC.64 UR6, c[0x0][0x208] ;  /* 0x0000820000067ab9 */ /* 0x000fe20000000a00 */
[----:B0-----:R-:W-:Y:S02]  /*0930*/  VIADD R12, R0, 0x7f ;  /* 0x0000007f000c7836 */ /* 0x001fe40000000000 */
[----:B------:R-:W-:Y:S02]  /*0940*/  IMAD.IADD R2, R8, 0x1, R2 ;  /* 0x0000000108027824 */ /* 0x000fe400078e0202 */
[----:B------:R-:W-:Y:S01]  /*0950*/  VIADD R3, R4, 0x1 ;  /* 0x0000000104037836 */ /* 0x000fe20000000000 */
[----:B------:R-:W-:Y:S01]  /*0960*/  ISETP.GE.AND P0, PT, R12, 0x80, PT ;  /* 0x000000800c00780c */ /* 0x000fe20003f06270 */
[----:B------:R-:W-:-:S02]  /*0970*/  VIADD R8, R4, 0x2 ;  /* 0x0000000204087836 */ /* 0x000fc40000000000 */
[C---:B------:R-:W-:Y:S02]  /*0980*/  VIADD R0, R4.reuse, 0x3 ;  /* 0x0000000304007836 */ /* 0x040fe40000000000 */
[C---:B------:R-:W-:Y:S02]  /*0990*/  VIADD R3, R4.reuse, 0x4 ;  /* 0x0000000404037836 */ /* 0x040fe40000000000 */
[C---:B------:R-:W-:Y:S02]  /*09a0*/  VIADD R8, R4.reuse, 0x5 ;  /* 0x0000000504087836 */ /* 0x040fe40000000000 */
[C---:B------:R-:W-:Y:S02]  /*09b0*/  VIADD R0, R4.reuse, 0x6 ;  /* 0x0000000604007836 */ /* 0x040fe40000000000 */
[C---:B------:R-:W-:Y:S02]  /*09c0*/  VIADD R3, R4.reuse, 0x7 ;  /* 0x0000000704037836 */ /* 0x040fe40000000000 */
        /* <DEDUP_REMOVED lines=56> */
[----:B------:R-:W-:Y:S02]  /*0d50*/  VIADD R3, R4, 0x40 ;  /* 0x0000004004037836 */ /* 0x000fe40000000000 */
[----:B------:R-:W-:Y:S02]  /*0d60*/  IMAD R2, R2, 0x80, R5 ;  /* 0x0000008002027824 */ /* 0x000fe400078e0205 */
[C---:B------:R-:W-:Y:S02]  /*0d70*/  VIADD R8, R4.reuse, 0x41 ;  /* 0x0000004104087836 */ /* 0x040fe40000000000 */
[C---:B------:R-:W-:Y:S01]  /*0d80*/  VIADD R0, R4.reuse, 0x42 ;  /* 0x0000004204007836 */ /* 0x040fe20000000000 */
[----:B------:R0:W-:Y:S01]  /*0d90*/  STL [R1+0xf4c], R2 ;  /* 0x000f4c0201007387 */ /* 0x0001e20000100800 */
        /* <DEDUP_REMOVED lines=188> */
[----:B------:R-:W-:Y:S01]  /*1960*/  VIADD R252, R4, 0xff ;  /* 0x000000ff04fc7836 */ /* 0x000fe20000000000 */
[----:B0-----:R-:W-:Y:S06]  /*1970*/  @!P0 BRA `(.L_x_0) ;  /* 0x000002e400ec8947 */ /* 0x001fec0003800000 */
[----:B------:R-:W-:Y:S01]  /*1980*/  IABS R8, R6 ;  /* 0x0000000600087213 */ /* 0x000fe20000000000 */
[----:B------:R-:W-:Y:S01]  /*1990*/  IMAD.MOV.U32 R151, RZ, RZ, R2 ;  /* 0x000000ffff977224 */ /* 0x000fe200078e0002 */
[----:B------:R-:W-:Y:S01]  /*19a0*/  IABS R5, R7 ;  /* 0x0000000700057213 */ /* 0x000fe20000000000 */
[----:B------:R-:W-:Y:S01]  /*19b0*/  IMAD.MOV.U32 R40, RZ, RZ, RZ ;  /* 0x000000ffff287224 */ /* 0x000fe200078e00ff */
[----:B------:R-:W0:Y:S01]  /*19c0*/  I2F.RP R2, R8 ;  /* 0x0000000800027306 */ /* 0x000e220000209400 */
[----:B------:R-:W-:Y:S01]  /*19d0*/  ISETP.GE.AND P4, PT, R252, RZ, PT ;  /* 0x000000fffc00720c */ /* 0x000fe20003f86270 */
[----:B------:R1:W-:Y:S01]  /*19e0*/  STL [R1+0xf94], R7 ;  /* 0x000f940701007387 */ /* 0x0003e20000100800 */
[----:B------:R-:W-:Y:S01]  /*19f0*/  ISETP.GE.AND P1, PT, R151, RZ, PT ;  /* 0x000000ff9700720c */ /* 0x000fe20003f26270 */
[C---:B------:R-:W-:Y:S01]  /*1a00*/  VIADD R143, R4.reuse, 0x89 ;  /* 0x00000089048f7836 */ /* 0x040fe20000000000 */
[----:B------:R-:W-:Y:S01]  /*1a10*/  IABS R49, R21 ;  /* 0x0000001500317213 */ /* 0x000fe20000000000 */
[C---:B------:R-:W-:Y:S01]  /*1a20*/  VIADD R149, R4.reuse, 0x88 ;  /* 0x0000008804957836 */ /* 0x040fe20000000000 */
[----:B------:R-:W-:Y:S01]  /*1a30*/  IABS R52, R235 ;  /* 0x000000eb00347213 */ /* 0x000fe20000000000 */
[----:B------:R-:W2:Y:S01]  /*1a40*/  I2F.RP R42, R5 ;  /* 0x00000005002a7306 */ /* 0x000ea20000209400 */
[----:B------:R-:W-:Y:S01]  /*1a50*/  IABS R54, R236 ;  /* 0x000000ec00367213 */ /* 0x000fe20000000000 */
[C---:B------:R-:W-:Y:S01]  /*1a60*/  VIADD R145, R4.reuse, 0x86 ;  /* 0x0000008604917836 */ /* 0x040fe20000000000 */
[----:B------:R-:W-:Y:S01]  /*1a70*/  IABS R56, R237 ;  /* 0x000000ed00387213 */ /* 0x000fe20000000000 */
[C---:B------:R-:W-:Y:S01]  /*1a80*/  VIADD R147, R4.reuse, 0x85 ;  /* 0x0000008504937836 */ /* 0x040fe20000000000 */
[----:B------:R-:W-:Y:S01]  /*1a90*/  IABS R58, R230 ;  /* 0x000000e6003a7213 */ /* 0x000fe20000000000 */
[C---:B------:R-:W-:Y:S01]  /*1aa0*/  VIADD R141, R4.reuse, 0x79 ;  /* 0x00000079048d7836 */ /* 0x040fe20000000000 */
[----:B------:R-:W-:Y:S01]  /*1ab0*/  IABS R60, R231 ;  /* 0x000000e7003c7213 */ /* 0x000fe20000000000 */
[----:B0-----:R-:W0:Y:S01]  /*1ac0*/  MUFU.RCP R2, R2 ;  /* 0x0000000200027308 */ /* 0x001e220000001000 */
[----:B------:R-:W-:Y:S01]  /*1ad0*/  IABS R66, R228 ;  /* 0x000000e400427213 */ /* 0x000fe20000000000 */
[C---:B------:R-:W-:Y:S01]  /*1ae0*/  VIADD R139, R4.reuse, 0x5a ;  /* 0x0000005a048b7836 */ /* 0x040fe20000000000 */
[----:B------:R-:W-:Y:S01]  /*1af0*/  IABS R68, R229 ;  /* 0x000000e500447213 */ /* 0x000fe20000000000 */
[C---:B------:R-:W-:Y:S01]  /*1b00*/  VIADD R132, R4.reuse, 0x56 ;  /* 0x0000005604847836 */ /* 0x040fe20000000000 */
[----:B------:R-:W-:Y:S01]  /*1b10*/  IABS R70, R226 ;  /* 0x000000e200467213 */ /* 0x000fe20000000000 */
[C---:B------:R-:W-:Y:S01]  /*1b20*/  VIADD R128, R4.reuse, 0x4c ;  /* 0x0000004c04807836 */ /* 0x040fe20000000000 */
[----:B------:R-:W-:Y:S01]  /*1b30*/  IABS R72, R227 ;  /* 0x000000e300487213 */ /* 0x000fe20000000000 */
[----:B--2---:R-:W2:Y:S01]  /*1b40*/  MUFU.RCP R42, R42 ;  /* 0x0000002a002a7308 */ /* 0x004ea20000001000 */
[----:B------:R-:W-:Y:S01]  /*1b50*/  IABS R74, R225 ;  /* 0x000000e1004a7213 */ /* 0x000fe20000000000 */
[C---:B------:R-:W-:Y:S01]  /*1b60*/  VIADD R116, R4.reuse, 0x3c ;  /* 0x0000003c04747836 */ /* 0x040fe20000000000 */
[----:B------:R-:W-:Y:S01]  /*1b70*/  IABS R76, R221 ;  /* 0x000000dd004c7213 */ /* 0x000fe20000000000 */
[C---:B------:R-:W-:Y:S01]  /*1b80*/  VIADD R120, R4.reuse, 0x3b ;  /* 0x0000003b04787836 */ /* 0x040fe20000000000 */
[----:B------:R-:W-:Y:S01]  /*1b90*/  IABS R78, R222 ;  /* 0x000000de004e7213 */ /* 0x000fe20000000000 */
[C---:B------:R-:W-:Y:S01]  /*1ba0*/  VIADD R124, R4.reuse, 0x39 ;  /* 0x00000039047c7836 */ /* 0x040fe20000000000 */
[----:B------:R-:W-:Y:S01]  /*1bb0*/  IABS R80, R223 ;  /* 0x000000df00507213 */ /* 0x000fe20000000000 */
[----:B------:R-:W-:Y:S01]  /*1bc0*/  VIADD R89, R4, 0x29 ;  /* 0x0000002904597836 */ /* 0x000fe20000000000 */
[----:B------:R-:W-:Y:S01]  /*1bd0*/  IABS R82, R224 ;  /* 0x000000e000527213 */ /* 0x000fe20000000000 */
[----:B0-----:R-:W-:Y:S01]  /*1be0*/  VIADD R2, R2, 0xffffffe ;  /* 0x0ffffffe02027836 */ /* 0x001fe20000000000 */
[----:B------:R-:W-:Y:S01]  /*1bf0*/  IABS R84, R217 ;  /* 0x000000d900547213 */ /* 0x000fe20000000000 */
[C---:B------:R-:W-:Y:S01]  /*1c00*/  VIADD R97, R4.reuse, 0x28 ;  /* 0x0000002804617836 */ /* 0x040fe20000000000 */
[----:B------:R-:W-:Y:S01]  /*1c10*/  IABS R86, R218 ;  /* 0x000000da00567213 */ /* 0x000fe20000000000 */
[----:B------:R-:W0:Y:S01]  /*1c20*/  F2I.FTZ.U32.TRUNC.NTZ R41, R2 ;  /* 0x0000000200297305 */ /* 0x000e22000021f000 */
[----:B------:R-:W-:Y:S01]  /*1c30*/  IABS R92, R215 ;  /* 0x000000d7005c7213 */ /* 0x000fe20000000000 */
[----:B------:R-:W-:Y:S01]  /*1c40*/  VIADD R112, R4, 0x27 ;  /* 0x0000002704707836 */ /* 0x000fe20000000000 */
[----:B------:R-:W-:Y:S01]  /*1c50*/  IABS R94, R216 ;  /* 0x000000d8005e7213 */ /* 0x000fe20000000000 */
[----:B--2---:R-:W-:Y:S01]  /*1c60*/  VIADD R42, R42, 0xffffffe ;  /* 0x0ffffffe2a2a7836 */ /* 0x004fe20000000000 */
[----:B------:R-:W-:Y:S01]  /*1c70*/  IABS R96, R213 ;  /* 0x000000d500607213 */ /* 0x000fe20000000000 */
[----:B------:R-:W-:Y:S01]  /*1c80*/  VIADD R73, R4, 0x15 ;  /* 0x0000001504497836 */ /* 0x000fe20000000000 */
[----:B------:R-:W-:Y:S01]  /*1c90*/  IABS R98, R214 ;  /* 0x000000d600627213 */ /* 0x000fe20000000000 */
[----:B------:R2:W3:Y:S01]  /*1ca0*/  F2I.FTZ.U32.TRUNC.NTZ R43, R42 ;  /* 0x0000002a002b7305 */ /* 0x0004e2000021f000 */
[----:B------:R-:W-:Y:S01]  /*1cb0*/  IABS R100, R212 ;  /* 0x000000d400647213 */ /* 0x000fe20000000000 */
[----:B------:R-:W-:Y:S01]  /*1cc0*/  ULDC UR60, c[0x0][0x23c] ;  /* 0x00008f00003c7ab9 */ /* 0x000fe20000000800 */
[----:B------:R-:W-:Y:S01]  /*1cd0*/  IABS R102, R208 ;  /* 0x000000d000667213 */ /* 0x000fe20000000000 */
[----:B------:R-:W-:Y:S01]  /*1ce0*/  ULDC.64 UR8, c[0x0][0x218] ;  /* 0x0000860000087ab9 */ /* 0x000fe20000000a00 */
[----:B------:R-:W-:Y:S01]  /*1cf0*/  IABS R104, R209 ;  /* 0x000000d100687213 */ /* 0x000fe20000000000 */
[----:B------:R-:W-:Y:S01]  /*1d00*/  ULDC UR5, c[0x0][0x234] ;  /* 0x00008d0000057ab9 */ /* 0x000fe20000000800 */
[--C-:B0-----:R-:W-:Y:S01]  /*1d10*/  IMAD.MOV R2, RZ, RZ, -R41.reuse ;  /* 0x000000ffff027224 */ /* 0x101fe200078e0a29 */
[----:B------:R-:W-:Y:S01]  /*1d20*/  IABS R105, R210 ;  /* 0x000000d200697213 */ /* 0x000fe20000000000 */
[----:B------:R-:W-:Y:S01]  /*1d30*/  ULDC UR10, c[0x0][0x240] ;  /* 0x00009000000a7ab9 */ /* 0x000fe20000000800 */
[----:B--2---:R-:W-:Y:S01]  /*1d40*/  IABS R42, R151 ;  /* 0x00000097002a7213 */ /* 0x004fe20000000000 */
[----:B------:R-:W-:Y:S01]  /*1d50*/  IMAD R2, R2, R8, RZ ;  /* 0x0000000802027224 */ /* 0x000fe200078e02ff */
[----:B------:R-:W-:Y:S01]  /*1d60*/  IABS R107, R211 ;  /* 0x000000d3006b7213 */ /* 0x000fe20000000000 */
[----:B------:R-:W-:Y:S01]  /*1d70*/  VIADD R151, R4, 0x87 ;  /* 0x0000008704977836 */ /* 0x000fe20000000000 */
[----:B------:R-:W-:Y:S01]  /*1d80*/  IABS R109, R204 ;  /* 0x000000cc006d7213 */ /* 0x000fe20000000000 */
[----:B------:R-:W-:Y:S01]  /*1d90*/  IMAD.HI.U32 R2, R41, R2, R40 ;  /* 0x0000000229027227 */ /* 0x000fe200078e0028 */
[----:B------:R-:W-:-:S02]  /*1da0*/  IABS R40, R252 ;  /* 0x000000fc00287213 */ /* 0x000fc40000000000 */
[----:B------:R-:W-:Y:S02]  /*1db0*/  IABS R41, R250 ;  /* 0x000000fa00297213 */ /* 0x000fe40000000000 */
[----:B------:R-:W-:Y:S01]  /*1dc0*/  IABS R111, R205 ;  /* 0x000000cd006f7213 */ /* 0x000fe20000000000 */
[----:B------:R-:W-:Y:S01]  /*1dd0*/  IMAD.HI.U32 R44, R2, R42, RZ ;  /* 0x0000002a022c7227 */ /* 0x000fe200078e00ff */
[----:B------:R-:W-:Y:S02]  /*1de0*/  IABS R117, R202 ;  /* 0x000000ca00757213 */ /* 0x000fe40000000000 */
[----:B------:R-:W-:Y:S01]  /*1df0*/  IABS R119, R203 ;  /* 0x000000cb00777213 */ /* 0x000fe20000000000 */
[----:B------:R-:W-:Y:S01]  /*1e00*/  IMAD.MOV R44, RZ, RZ, -R44 ;  /* 0x000000ffff2c7224 */ /* 0x000fe200078e0a2c */
[----:B------:R-:W-:Y:S01]  /*1e10*/  IABS R121, R200 ;  /* 0x000000c800797213 */ /* 0x000fe20000000000 */
[----:B---3--:R-:W-:Y:S01]  /*1e20*/  IMAD.MOV R2, RZ, RZ, -R43 ;  /* 0x000000ffff027224 */ /* 0x008fe200078e0a2b */
[----:B------:R-:W-:Y:S01]  /*1e30*/  IABS R123, R201 ;  /* 0x000000c9007b7213 */ /* 0x000fe20000000000 */
[----:B------:R-:W-:Y:S01]  /*1e40*/  IMAD R44, R8, R44, R42 ;  /* 0x0000002c082c7224 */ /* 0x000fe200078e022a */
[----:B------:R-:W-:Y:S01]  /*1e50*/  IABS R125, R199 ;  /* 0x000000c7007d7213 */ /* 0x000fe20000000000 */
[----:B------:R-:W-:Y:S01]  /*1e60*/  IMAD R2, R2, R5, RZ ;  /* 0x0000000502027224 */ /* 0x000fe200078e02ff */
[----:B------:R-:W-:Y:S01]  /*1e70*/  IABS R127, R195 ;  /* 0x000000c3007f7213 */ /* 0x000fe20000000000 */
[----:B------:R-:W-:Y:S01]  /*1e80*/  IMAD.MOV.U32 R42, RZ, RZ, RZ ;  /* 0x000000ffff2a7224 */ /* 0x000fe200078e00ff */
[----:B------:R-:W-:-:S02]  /*1e90*/  ISETP.GT.U32.AND P0, PT, R8, R44, PT ;  /* 0x0000002c0800720c */ /* 0x000fc40003f04070 */
[----:B------:R-:W-:Y:S01]  /*1ea0*/  IABS R129, R196 ;  /* 0x000000c400817213 */ /* 0x000fe20000000000 */
[----:B------:R-:W-:Y:S01]  /*1eb0*/  IMAD.HI.U32 R2, R43, R2, R42 ;  /* 0x000000022b027227 */ /* 0x000fe200078e002a */
[----:B------:R-:W-:Y:S02]  /*1ec0*/  IABS R42, R251 ;  /* 0x000000fb002a7213 */ /* 0x000fe40000000000 */
[----:B------:R-:W-:Y:S01]  /*1ed0*/  IABS R131, R197 ;  /* 0x000000c500837213 */ /* 0x000fe20000000000 */
[----:B------:R-:W-:Y:S01]  /*1ee0*/  IMAD.MOV.U32 R43, RZ, RZ, R40 ;  /* 0x000000ffff2b7224 */ /* 0x000fe200078e0028 */
[----:B------:R-:W-:Y:S01]  /*1ef0*/  IABS R40, R246 ;  /* 0x000000f600287213 */ /* 0x000fe20000000000 */
[C---:B------:R-:W-:Y:S01]  /*1f00*/  IMAD.HI.U32 R48, R2.reuse, R42, RZ ;  /* 0x0000002a02307227 */ /* 0x040fe200078e00ff */
[----:B------:R-:W-:Y:S02]  /*1f10*/  IABS R133, R198 ;  /* 0x000000c600857213 */ /* 0x000fe40000000000 */
[----:B------:R-:W-:Y:S01]  /*1f20*/  IABS R135, R191 ;  /* 0x000000bf00877213 */ /* 0x000fe20000000000 */
[----:B------:R-:W-:Y:S01]  /*1f30*/  IMAD.HI.U32 R45, R2, R43, RZ ;  /* 0x0000002b022d7227 */ /* 0x000fe200078e00ff */
[----:B------:R-:W-:-:S02]  /*1f40*/  IABS R136, R192 ;  /* 0x000000c000887213 */ /* 0x000fc40000000000 */
[----:B------:R-:W-:Y:S01]  /*1f50*/  IABS R142, R189 ;  /* 0x000000bd008e7213 */ /* 0x000fe20000000000 */
[----:B------:R-:W-:Y:S01]  /*1f60*/  IMAD.MOV R45, RZ, RZ, -R45 ;  /* 0x000000ffff2d7224 */ /* 0x000fe200078e0a2d */
[----:B------:R-:W-:Y:S01]  /*1f70*/  IABS R144, R190 ;  /* 0x000000be00907213 */ /* 0x000fe20000000000 */
[----:B------:R-:W-:Y:S01]  /*1f80*/  @!P0 IMAD.IADD R44, R44, 0x1, -R8 ;  /* 0x000000012c2c8824 */ /* 0x000fe200078e0a08 */
[----:B------:R-:W-:Y:S01]  /*1f90*/  IABS R146, R187 ;  /* 0x000000bb00927213 */ /* 0x000fe20000000000 */
[C---:B------:R-:W-:Y:S01]  /*1fa0*/  IMAD R43, R5.reuse, R45, R43 ;  /* 0x0000002d052b7224 */ /* 0x040fe200078e022b */
[----:B------:R-:W-:Y:S01]  /*1fb0*/  IABS R45, R247 ;  /* 0x000000f7002d7213 */ /* 0x000fe20000000000 */
[----:B------:R-:W-:Y:S01]  /*1fc0*/  IMAD.HI.U32 R47, R2, R41, RZ ;  /* 0x00000029022f7227 */ /* 0x000fe200078e00ff */
[----:B------:R-:W-:Y:S02]  /*1fd0*/  ISETP.GT.U32.AND P0, PT, R8, R44, PT ;  /* 0x0000002c0800720c */ /* 0x000fe40003f04070 */
[C---:B------:R-:W-:Y:S01]  /*1fe0*/  ISETP.GT.U32.AND P2, PT, R5.reuse, R43, PT ;  /* 0x0000002b0500720c */ /* 0x040fe20003f44070 */
[----:B------:R-:W-:Y:S01]  /*1ff0*/  IMAD.MOV R48, RZ, RZ, -R48 ;  /* 0x000000ffff307224 */ /* 0x000fe200078e0a30 */
[----:B------:R-:W-:Y:S01]  /*2000*/  IABS R148, R188 ;  /* 0x000000bc00947213 */ /* 0x000fe20000000000 */
[----:B------:R-:W-:Y:S01]  /*2010*/  IMAD.MOV R47, RZ, RZ, -R47 ;  /* 0x000000ffff2f7224 */ /* 0x000fe200078e0a2f */
[----:B------:R-:W-:Y:S01]  /*2020*/  IABS R150, R186 ;  /* 0x000000ba00967213 */ /* 0x000fe20000000000 */
[C---:B------:R-:W-:Y:S01]  /*2030*/  IMAD R42, R5.reuse, R48, R42 ;  /* 0x00000030052a7224 */ /* 0x040fe200078e022a */
[----:B------:R-:W-:Y:S01]  /*2040*/  IABS R156, R184 ;  /* 0x000000b8009c7213 */ /* 0x000fe20000000000 */
[C---:B------:R-:W-:Y:S01]  /*2050*/  IMAD R41, R5.reuse, R47, R41 ;  /* 0x0000002f05297224 */ /* 0x040fe200078e0229 */
[----:B------:R-:W-:Y:S01]  /*2060*/  IABS R158, R185 ;  /* 0x000000b9009e7213 */ /* 0x000fe20000000000 */
[----:B------:R-:W-:Y:S01]  /*2070*/  IMAD.HI.U32 R46, R2, R40, RZ ;  /* 0x00000028022e7227 */ /* 0x000fe200078e00ff */
[----:B------:R-:W-:-:S02]  /*2080*/  ISETP.GT.U32.AND P3, PT, R5, R42, PT ;  /* 0x0000002a0500720c */ /* 0x000fc40003f64070 */
[----:B------:R-:W-:Y:S01]  /*2090*/  ISETP.GT.U32.AND P5, PT, R5, R41, PT ;  /* 0x000000290500720c */ /* 0x000fe20003fa4070 */
[----:B------:R-:W-:Y:S01]  /*20a0*/  @!P0 IMAD.IADD R44, R44, 0x1, -R8 ;  /* 0x000000012c2c8824 */ /* 0x000fe200078e0a08 */
[----:B------:R-:W-:Y:S01]  /*20b0*/  ISETP.NE.AND P0, PT, R6, RZ, PT ;  /* 0x000000ff0600720c */ /* 0x000fe20003f05270 */
[--C-:B------:R-:W-:Y:S01]  /*20c0*/  @!P2 IMAD.IADD R43, R43, 0x1, -R5.reuse ;  /* 0x000000012b2ba824 */ /* 0x100fe200078e0a05 */
[----:B------:R-:W-:Y:S01]  /*20d0*/  IABS R160, R180 ;  /* 0x000000b400a07213 */ /* 0x000fe20000000000 */
[----:B------:R-:W-:Y:S01]  /*20e0*/  IMAD.MOV R46, RZ, RZ, -R46 ;  /* 0x000000ffff2e7224 */ /* 0x000fe200078e0a2e */
[----:B------:R-:W-:Y:S01]  /*20f0*/  IABS R162, R181 ;  /* 0x000000b500a27213 */ /* 0x000fe20000000000 */
[----:B------:R-:W-:Y:S01]  /*2100*/  IMAD.MOV.U32 R8, RZ, RZ, R44 ;  /* 0x000000ffff087224 */ /* 0x000fe200078e002c */
[C---:B------:R-:W-:Y:S01]  /*2110*/  ISETP.GT.U32.AND P2, PT, R5.reuse, R43, PT ;  /* 0x0000002b0500720c */ /* 0x040fe20003f44070 */
[C---:B------:R-:W-:Y:S01]  /*2120*/  IMAD R40, R5.reuse, R46, R40 ;  /* 0x0000002e05287224 */ /* 0x040fe200078e0228 */
[----:B------:R-:W-:Y:S01]  /*2130*/  IABS R46, R248 ;  /* 0x000000f8002e7213 */ /* 0x000fe20000000000 */
[----:B------:R-:W-:Y:S01]  /*2140*/  @!P3 IMAD.IADD R42, R42, 0x1, -R5 ;  /* 0x000000012a2ab824 */ /* 0x000fe200078e0a05 */
[----:B------:R-:W-:Y:S01]  /*2150*/  ISETP.GE.AND P3, PT, R250, RZ, PT ;  /* 0x000000fffa00720c */ /* 0x000fe20003f66270 */
[----:B------:R-:W-:Y:S01]  /*2160*/  IMAD.HI.U32 R47, R2, R45, RZ ;  /* 0x0000002d022f7227 */ /* 0x000fe200078e00ff */
[----:B------:R-:W-:-:S02]  /*2170*/  ISETP.GT.U32.AND P6, PT, R5, R40, PT ;  /* 0x000000280500720c */ /* 0x000fc40003fc4070 */
[----:B------:R-:W-:Y:S01]  /*2180*/  IABS R169, R175 ;  /* 0x000000af00a97213 */ /* 0x000fe20000000000 */
[----:B------:R-:W-:Y:S01]  /*2190*/  @!P1 IMAD.MOV R8, RZ, RZ, -R8 ;  /* 0x000000ffff089224 */ /* 0x000fe200078e0a08 */
[----:B------:R-:W-:Y:S01]  /*21a0*/  @!P0 LOP3.LUT R8, RZ, R6, RZ, 0x33, !PT ;  /* 0x00000006ff088212 */ /* 0x000fe200078e33ff */
[----:B------:R-:W-:Y:S01]  /*21b0*/  @!P5 IMAD.IADD R41, R41, 0x1, -R5 ;  /* 0x000000012929d824 */ /* 0x000fe200078e0a05 */
[----:B------:R-:W-:Y:S01]  /*21c0*/  ISETP.GT.U32.AND P5, PT, R5, R42, PT ;  /* 0x0000002a0500720c */ /* 0x000fe20003fa4070 */
[----:B------:R-:W-:Y:S01]  /*21d0*/  IMAD.MOV R47, RZ, RZ, -R47 ;  /* 0x000000ffff2f7224 */ /* 0x000fe200078e0a2f */
[----:B------:R-:W-:Y:S01]  /*21e0*/  ISETP.GE.AND P1, PT, R251, RZ, PT ;  /* 0x000000fffb00720c */ /* 0x000fe20003f26270 */
[----:B------:R-:W-:Y:S01]  /*21f0*/  IMAD.HI.U32 R6, R2, R46, RZ ;  /* 0x0000002e02067227 */ /* 0x000fe200078e00ff */
[----:B------:R-:W-:Y:S01]  /*2200*/  ISETP.GT.U32.AND P0, PT, R5, R41, PT ;  /* 0x000000290500720c */ /* 0x000fe20003f04070 */
[----:B------:R-:W-:Y:S01]  /*2210*/  STL [R1+0xf78], R8 ;  /* 0x000f780801007387 */ /* 0x000fe20000100800 */
[----:B------:R-:W-:Y:S01]  /*2220*/  IABS R171, R164 ;  /* 0x000000a400ab7213 */ /* 0x000fe20000000000 */
[----:B------:R-:W-:Y:S01]  /*2230*/  @!P2 IMAD.IADD R43, R43, 0x1, -R5 ;  /* 0x000000012b2ba824 */ /* 0x000fe200078e0a05 */
[----:B------:R-:W-:Y:S01]  /*2240*/  IABS R177, R155 ;  /* 0x0000009b00b17213 */ /* 0x000fe20000000000 */
[C---:B------:R-:W-:Y:S01]  /*2250*/  IMAD R44, R5.reuse, R47, R45 ;  /* 0x0000002f052c7224 */ /* 0x040fe200078e022d */
[----:B------:R-:W-:Y:S01]  /*2260*/  IABS R45, R249 ;  /* 0x000000f9002d7213 */ /* 0x000fe20000000000 */
[----:B------:R-:W-:Y:S01]  /*2270*/  IMAD.MOV R6, RZ, RZ, -R6 ;  /* 0x000000ffff067224 */ /* 0x000fe200078e0a06 */
[----:B------:R-:W-:Y:S01]  /*2280*/  IABS R47, R245 ;  /* 0x000000f5002f7213 */ /* 0x000fe20000000000 */
[----:B-1----:R-:W-:Y:S01]  /*2290*/  IMAD.MOV.U32 R7, RZ, RZ, R43 ;  /* 0x000000ffff077224 */ /* 0x002fe200078e002b */
[C---:B------:R-:W-:Y:S01]  /*22a0*/  ISETP.GT.U32.AND P2, PT, R5.reuse, R44, PT ;  /* 0x0000002c0500720c */ /* 0x040fe20003f44070 */
[C---:B------:R-:W-:Y:S01]  /*22b0*/  IMAD R43, R5.reuse, R6, R46 ;  /* 0x00000006052b7224 */ /* 0x040fe200078e022e */
[----:B------:R-:W-:Y:S01]  /*22c0*/  IABS R46, R244 ;  /* 0x000000f4002e7213 */ /* 0x000fe20000000000 */
[--C-:B------:R-:W-:Y:S01]  /*22d0*/  @!P6 IMAD.IADD R40, R40, 0x1, -R5.reuse ;  /* 0x000000012828e824 */ /* 0x100fe200078e0a05 */
[----:B------:R-:W-:Y:S01]  /*22e0*/  IABS R179, R165 ;  /* 0x000000a500b37213 */ /* 0x000fe20000000000 */
[----:B------:R-:W-:Y:S01]  /*22f0*/  @!P5 IMAD.IADD R42, R42, 0x1, -R5 ;  /* 0x000000012a2ad824 */ /* 0x000fe200078e0a05 */
[C---:B------:R-:W-:Y:S01]  /*2300*/  ISETP.GT.U32.AND P5, PT, R5.reuse, R43, PT ;  /* 0x0000002b0500720c */ /* 0x040fe20003fa4070 */
[----:B------:R-:W-:Y:S01]  /*2310*/  @!P4 IMAD.MOV R7, RZ, RZ, -R7 ;  /* 0x000000ffff07c224 */ /* 0x000fe200078e0a07 */
[----:B------:R-:W-:Y:S01]  /*2320*/  ISETP.GT.U32.AND P6, PT, R5, R40, PT ;  /* 0x000000280500720c */ /* 0x000fe20003fc4070 */
[----:B------:R-:W-:Y:S01]  /*2330*/  IMAD.HI.U32 R6, R2, R45, RZ ;  /* 0x0000002d02067227 */ /* 0x000fe200078e00ff */
[----:B------:R-:W-:-:S02]  /*2340*/  ISETP.GE.AND P4, PT, R246, RZ, PT ;  /* 0x000000fff600720c */ /* 0x000fc40003f86270 */
[----:B------:R0:W-:Y:S01]  /*2350*/  STL [R1+0x24], R7 ;  /* 0x0000240701007387 */ /* 0x0001e20000100800 */
[--C-:B------:R-:W-:Y:S01]  /*2360*/  @!P0 IMAD.IADD R41, R41, 0x1, -R5.reuse ;  /* 0x0000000129298824 */ /* 0x100fe200078e0a05 */
[----:B------:R-:W-:Y:S01]  /*2370*/  ISETP.GE.AND P0, PT, R247, RZ, PT ;  /* 0x000000fff700720c */ /* 0x000fe20003f06270 */
[--C-:B------:R-:W-:Y:S01]  /*2380*/  @!P2 IMAD.IADD R44, R44, 0x1, -R5.reuse ;  /* 0x000000012c2ca824 */ /* 0x100fe200078e0a05 */
[----:B------:R-:W-:Y:S01]  /*2390*/  ISETP.GE.AND P2, PT, R249, RZ, PT ;  /* 0x000000fff900720c */ /* 0x000fe20003f46270 */
[----:B------:R-:W-:Y:S01]  /*23a0*/  IMAD.MOV R6, RZ, RZ, -R6 ;  /* 0x000000ffff067224 */ /* 0x000fe200078e0a06 */
[----:B------:R-:W-:Y:S01]  /*23b0*/  IABS R137, R139 ;  /* 0x0000008b00897213 */ /* 0x000fe20000000000 */
[----:B------:R-:W-:Y:S01]  /*23c0*/  @!P5 IMAD.IADD R43, R43, 0x1, -R5 ;  /* 0x000000012b2bd824 */ /* 0x000fe200078e0a05 */
[C---:B------:R-:W-:Y:S01]  /*23d0*/  ISETP.GT.U32.AND P5, PT, R5.reuse, R44, PT ;  /* 0x0000002c0500720c */ /* 0x040fe20003fa4070 */
[----:B------:R-:W-:Y:S01]  /*23e0*/  IMAD R6, R5, R6, R45 ;  /* 0x0000000605067224 */ /* 0x000fe200078e022d */
[----:B------:R-:W-:Y:S01]  /*23f0*/  IABS R163, R112 ;  /* 0x0000007000a37213 */ /* 0x000fe20000000000 */
[----:B0-----:R-:W-:Y:S01]  /*2400*/  IMAD.MOV.U32 R7, RZ, RZ, R42 ;  /* 0x000000ffff077224 */ /* 0x001fe200078e002a */
[----:B------:R-:W-:Y:S01]  /*2410*/  IABS R246, R4 ;  /* 0x0000000400f67213 */ /* 0x000fe20000000000 */
[----:B------:R-:W-:-:S02]  /*2420*/  IMAD.MOV.U32 R8, RZ, RZ, R41 ;  /* 0x000000ffff087224 */ /* 0x000fc400078e0029 */
[----:B------:R-:W-:Y:S01]  /*2430*/  @!P1 IMAD.MOV R7, RZ, RZ, -R7 ;  /* 0x000000ffff079224 */ /* 0x000fe200078e0a07 */
[C---:B------:R-:W-:Y:S01]  /*2440*/  ISETP.GT.U32.AND P1, PT, R5.reuse, R43, PT ;  /* 0x0000002b0500720c */ /* 0x040fe20003f24070 */
[--C-:B------:R-:W-:Y:S01]  /*2450*/  @!P6 IMAD.IADD R40, R40, 0x1, -R5.reuse ;  /* 0x000000012828e824 */ /* 0x100fe200078e0a05 */
[----:B------:R-:W-:Y:S01]  /*2460*/  ISETP.GE.AND P6, PT, R248, RZ, PT ;  /* 0x000000fff800720c */ /* 0x000fe20003fc6270 */
[----:B------:R-:W-:Y:S01]  /*2470*/  @!P3 IMAD.MOV R8, RZ, RZ, -R8 ;  /* 0x000000ffff08b224 */ /* 0x000fe200078e0a08 */
[----:B------:R-:W-:Y:S01]  /*2480*/  ISETP.GT.U32.AND P3, PT, R5, R6, PT ;  /* 0x000000060500720c */ /* 0x000fe20003f64070 */
[----:B------:R0:W-:Y:S01]  /*2490*/  STL [R1+0x20], R7 ;  /* 0x0000200701007387 */ /* 0x0001e20000100800 */
[----:B------:R-:W-:Y:S01]  /*24a0*/  @!P5 IMAD.IADD R44, R44, 0x1, -R5 ;  /* 0x000000012c2cd824 */ /* 0x000fe200078e0a05 */
[----:B------:R-:W-:Y:S01]  /*24b0*/  ISETP.GE.AND P5, PT, R245, RZ, PT ;  /* 0x000000fff500720c */ /* 0x000fe20003fa6270 */
[----:B------:R-:W-:Y:S01]  /*24c0*/  IMAD.MOV.U32 R42, RZ, RZ, R47 ;  /* 0x000000ffff2a7224 */ /* 0x000fe200078e002f */
[----:B------:R-:W-:Y:S01]  /*24d0*/  STL [R1+0x1c], R8 ;  /* 0x00001c0801007387 */ /* 0x000fe20000100800 */
[----:B------:R-:W-:Y:S01]  /*24e0*/  IMAD.HI.U32 R45, R2, R46, RZ ;  /* 0x0000002e022d7227 */ /* 0x000fe200078e00ff */
[----:B------:R-:W-:-:S03]  /*24f0*/  IABS R47, R243 ;  /* 0x000000f3002f7213 */ /* 0x000fc60000000000 */
[----:B------:R-:W-:-:S04]  /*2500*/  IMAD.HI.U32 R41, R2, R42, RZ ;  /* 0x0000002a02297227 */ /* 0x000fc800078e00ff */
[----:B0-----:R-:W-:Y:S02]  /*2510*/  IMAD.MOV.U32 R7, RZ, RZ, R40 ;  /* 0x000000ffff077224 */ /* 0x001fe400078e0028 */
[----:B------:R-:W-:Y:S01]  /*2520*/  @!P3 IMAD.IADD R6, R6, 0x1, -R5 ;  /* 0x000000010606b824 */ /* 0x000fe200078e0a05 */
[----:B------:R-:W-:Y:S01]  /*2530*/  ISETP.GE.AND P3, PT, R243, RZ, PT ;  /* 0x000000fff300720c */ /* 0x000fe20003f66270 */
[----:B------:R-:W-:Y:S01]  /*2540*/  @!P4 IMAD.MOV R7, RZ, RZ, -R7 ;  /* 0x000000ffff07c224 */ /* 0x000fe200078e0a07 */
[----:B------:R-:W-:Y:S01]  /*2550*/  ISETP.GE.AND P4, PT, R244, RZ, PT ;  /* 0x000000fff400720c */ /* 0x000fe20003f86270 */
[----:B------:R-:W-:Y:S02]  /*2560*/  IMAD.MOV R45, RZ, RZ, -R45 ;  /* 0x000000ffff2d7224 */ /* 0x000fe400078e0a2d */
[----:B------:R-:W-:Y:S01]  /*2570*/  @!P1 IMAD.IADD R43, R43, 0x1, -R5 ;  /* 0x000000012b2b9824 */ /* 0x000fe200078e0a05 */
[----:B------:R0:W-:Y:S01]  /*2580*/  STL [R1+0x18], R7 ;  /* 0x0000180701007387 */ /* 0x0001e20000100800 */
[----:B------:R-:W-:Y:S01]  /*2590*/  IMAD.MOV R41, RZ, RZ, -R41 ;  /* 0x000000ffff297224 */ /* 0x000fe200078e0a29 */
[----:B------:R-:W-:Y:S01]  /*25a0*/  ISETP.GE.AND P1, PT, R242, RZ, PT ;  /* 0x000000fff200720c */ /* 0x000fe20003f26270 */
[C---:B------:R-:W-:Y:S01]  /*25b0*/  IMAD R40, R5.reuse, R45, R46 ;  /* 0x0000002d05287224 */ /* 0x040fe200078e022e */
[----:B------:R-:W-:Y:S01]  /*25c0*/  IABS R46, R241 ;  /* 0x000000f1002e7213 */ /* 0x000fe20000000000 */
[----:B------:R-:W-:Y:S01]  /*25d0*/  IMAD R45, R5, R41, R42 ;  /* 0x00000029052d7224 */ /* 0x000fe200078e022a */
[----:B------:R-:W-:Y:S01]  /*25e0*/  IABS R41, R23 ;  /* 0x0000001700297213 */ /* 0x000fe20000000000 */
[----:B------:R-:W-:-:S04]  /*25f0*/  IMAD.HI.U32 R42, R2, R47, RZ ;  /* 0x0000002f022a7227 */ /* 0x000fc800078e00ff */
[----:B0-----:R-:W-:Y:S01]  /*2600*/  IMAD.MOV.U32 R7, RZ, RZ, R44 ;  /* 0x000000ffff077224 */ /* 0x001fe200078e002c */
[----:B------:R-:W-:Y:S01]  /*2610*/  IABS R44, R242 ;  /* 0x000000f2002c7213 */ /* 0x000fe20000000000 */
[----:B------:R-:W-:Y:S02]  /*2620*/  IMAD.MOV R42, RZ, RZ, -R42 ;  /* 0x000000ffff2a7224 */ /* 0x000fe400078e0a2a */
[----:B------:R-:W-:Y:S01]  /*2630*/  @!P0 IMAD.MOV R7, RZ, RZ, -R7 ;  /* 0x000000ffff078224 */ /* 0x000fe200078e0a07 */
[----:B------:R-:W-:Y:S01]  /*2640*/  ISETP.GT.U32.AND P0, PT, R5, R6, PT ;  /* 0x000000060500720c */ /* 0x000fe20003f04070 */
[----:B------:R-:W-:-:S03]  /*2650*/  IMAD.HI.U32 R48, R2, R44, RZ ;  /* 0x0000002c02307227 */ /* 0x000fc600078e00ff */
[----:B------:R0:W-:Y:S01]  /*2660*/  STL [R1+0x14], R7 ;  /* 0x0000140701007387 */ /* 0x0001e20000100800 */
[----:B------:R-:W-:Y:S02]  /*2670*/  IMAD.MOV R48, RZ, RZ, -R48 ;  /* 0x000000ffff307224 */ /* 0x000fe400078e0a30 */
[C---:B------:R-:W-:Y:S02]  /*2680*/  IMAD R47, R5.reuse, R42, R47 ;  /* 0x0000002a052f7224 */ /* 0x040fe400078e022f */
[----:B------:R-:W-:Y:S02]  /*2690*/  IMAD R44, R5, R48, R44 ;  /* 0x00000030052c7224 */ /* 0x000fe400078e022c */
[----:B------:R-:W-:-:S04]  /*26a0*/  IMAD.HI.U32 R42, R2, R41, RZ ;  /* 0x00000029022a7227 */ /* 0x000fc800078e00ff */
[----:B0-----:R-:W-:Y:S02]  /*26b0*/  IMAD.MOV.U32 R7, RZ, RZ, R43 ;  /* 0x000000ffff077224 */ /* 0x001fe400078e002b */
[----:B------:R-:W-:Y:S01]  /*26c0*/  @!P0 IMAD.IADD R6, R6, 0x1, -R5 ;  /* 0x0000000106068824 */ /* 0x000fe200078e0a05 */
[C---:B------:R-:W-:Y:S01]  /*26d0*/  ISETP.GT.U32.AND P0, PT, R5.reuse, R45, PT ;  /* 0x0000002d0500720c */ /* 0x040fe20003f04070 */
[----:B------:R-:W-:Y:S01]  /*26e0*/  @!P6 IMAD.MOV R7, RZ, RZ, -R7 ;  /* 0x000000ffff07e224 */ /* 0x000fe200078e0a07 */
[----:B------:R-:W-:Y:S01]  /*26f0*/  ISETP.GT.U32.AND P6, PT, R5, R40, PT ;  /* 0x000000280500720c */ /* 0x000fe20003fc4070 */
[----:B------:R-:W-:Y:S02]  /*2700*/  IMAD.MOV.U32 R43, RZ, RZ, R49 ;  /* 0x000000ffff2b7224 */ /* 0x000fe400078e0031 */
[C---:B------:R-:W-:Y:S01]  /*2710*/  IMAD.HI.U32 R49, R2.reuse, R46, RZ ;  /* 0x0000002e02317227 */ /* 0x040fe200078e00ff */
[----:B------:R0:W-:Y:S03]  /*2720*/  STL [R1+0x10], R7 ;  /* 0x0000100701007387 */ /* 0x0001e60000100800 */
[----:B------:R-:W-:-:S04]  /*2730*/  IMAD.HI.U32 R48, R2, R43, RZ ;  /* 0x0000002b02307227 */ /* 0x000fc800078e00ff */
[--C-:B------:R-:W-:Y:S02]  /*2740*/  @!P0 IMAD.IADD R45, R45, 0x1, -R5.reuse ;  /* 0x000000012d2d8824 */ /* 0x100fe400078e0a05 */
[----:B------:R-:W-:Y:S01]  /*2750*/  @!P6 IMAD.IADD R40, R40, 0x1, -R5 ;  /* 0x000000012828e824 */ /* 0x000fe200078e0a05 */
[C---:B------:R-:W-:Y:S01]  /*2760*/  ISETP.GT.U32.AND P6, PT, R5.reuse, R44, PT ;  /* 0x0000002c0500720c */ /* 0x040fe20003fc4070 */
[----:B0-----:R-:W-:Y:S01]  /*2770*/  IMAD.MOV.U32 R7, RZ, RZ, R6 ;  /* 0x000000ffff077224 */ /* 0x001fe200078e0006 */
[----:B------:R-:W-:Y:S01]  /*2780*/  IABS R6, R29 ;  /* 0x0000001d00067213 */ /* 0x000fe20000000000 */
[----:B------:R-:W-:Y:S01]  /*2790*/  IMAD.MOV R49, RZ, RZ, -R49 ;  /* 0x000000ffff317224 */ /* 0x000fe200078e0a31 */
[C---:B------:R-:W-:Y:S01]  /*27a0*/  ISETP.GT.U32.AND P0, PT, R5.reuse, R40, PT ;  /* 0x000000280500720c */ /* 0x040fe20003f04070 */
[----:B------:R-:W-:Y:S01]  /*27b0*/  @!P2 IMAD.MOV R7, RZ, RZ, -R7 ;  /* 0x000000ffff07a224 */ /* 0x000fe200078e0a07 */
[----:B------:R-:W-:Y:S01]  /*27c0*/  ISETP.GT.U32.AND P2, PT, R5, R45, PT ;  /* 0x0000002d0500720c */ /* 0x000fe20003f44070 */
[----:B------:R-:W-:-:S02]  /*27d0*/  IMAD.MOV R48, RZ, RZ, -R48 ;  /* 0x000000ffff307224 */ /* 0x000fc400078e0a30 */
[C---:B------:R-:W-:Y:S01]  /*27e0*/  IMAD R46, R5.reuse, R49, R46 ;  /* 0x00000031052e7224 */ /* 0x040fe200078e022e */
[----:B------:R0:W-:Y:S01]  /*27f0*/  STL [R1+0xc], R7 ;  /* 0x00000c0701007387 */ /* 0x0001e20000100800 */
[----:B------:R-:W-:Y:S02]  /*2800*/  IMAD.MOV R42, RZ, RZ, -R42 ;  /* 0x000000ffff2a7224 */ /* 0x000fe400078e0a2a */
[----:B------:R-:W-:Y:S02]  /*2810*/  @!P6 IMAD.IADD R44, R44, 0x1, -R5 ;  /* 0x000000012c2ce824 */ /* 0x000fe400078e0a05 */
[C---:B------:R-:W-:Y:S01]  /*2820*/  IMAD R43, R5.reuse, R48, R43 ;  /* 0x00000030052b7224 */ /* 0x040fe200078e022b */
[----:B------:R-:W-:Y:S01]  /*2830*/  IABS R48, R27 ;  /* 0x0000001b00307213 */ /* 0x000fe20000000000 */
[----:B------:R-:W-:Y:S01]  /*2840*/  @!P0 IMAD.IADD R40, R40, 0x1, -R5 ;  /* 0x0000000128288824 */ /* 0x000fe200078e0a05 */
[C---:B------:R-:W-:Y:S01]  /*2850*/  ISETP.GT.U32.AND P6, PT, R5.reuse, R44, PT ;  /* 0x0000002c0500720c */ /* 0x040fe20003fc4070 */
[C---:B------:R-:W-:Y:S01]  /*2860*/  IMAD R41, R5.reuse, R42, R41 ;  /* 0x0000002a05297224 */ /* 0x040fe200078e0229 */
[----:B------:R-:W-:Y:S01]  /*2870*/  ISETP.GT.U32.AND P0, PT, R5, R47, PT ;  /* 0x0000002f0500720c */ /* 0x000fe20003f04070 */
[----:B0-----:R-:W-:Y:S01]  /*2880*/  IMAD.MOV.U32 R7, RZ, RZ, R40 ;  /* 0x000000ffff077224 */ /* 0x001fe200078e0028 */
[----:B------:R-:W-:Y:S01]  /*2890*/  IABS R42, R25 ;  /* 0x00000019002a7213 */ /* 0x000fe20000000000 */
[----:B------:R-:W-:Y:S01]  /*28a0*/  @!P2 IMAD.IADD R45, R45, 0x1, -R5 ;  /* 0x000000012d2da824 */ /* 0x000fe200078e0a05 */
[C---:B------:R-:W-:Y:S01]  /*28b0*/  ISETP.GT.U32.AND P2, PT, R5.reuse, R43, PT ;  /* 0x0000002b0500720c */ /* 0x040fe20003f44070 */
[----:B------:R-:W-:Y:S01]  /*28c0*/  @!P4 IMAD.MOV R7, RZ, RZ, -R7 ;  /* 0x000000ffff07c224 */ /* 0x000fe200078e0a07 */
[----:B------:R-:W-:Y:S01]  /*28d0*/  ISETP.GT.U32.AND P4, PT, R5, R46, PT ;  /* 0x0000002e0500720c */ /* 0x000fe20003f84070 */
[----:B------:R-:W-:-:S03]  /*28e0*/  IMAD.HI.U32 R50, R2, R42, RZ ;  /* 0x0000002a02327227 */ /* 0x000fc600078e00ff */
[----:B------:R0:W-:Y:S01]  /*28f0*/  STL [R1+0x8], R7 ;  /* 0x0000080701007387 */ /* 0x0001e20000100800 */
[--C-:B------:R-:W-:Y:S01]  /*2900*/  @!P6 IMAD.IADD R44, R44, 0x1, -R5.reuse ;  /* 0x000000012c2ce824 */ /* 0x100fe200078e0a05 */
[----:B------:R-:W-:Y:S01]  /*2910*/  ISETP.GT.U32.AND P6, PT, R5, R41, PT ;  /* 0x000000290500720c */ /* 0x000fe20003fc4070 */
[----:B------:R-:W-:Y:S01]  /*2920*/  @!P0 IMAD.IADD R47, R47, 0x1, -R5 ;  /* 0x000000012f2f8824 */ /* 0x000fe200078e0a05 */
[----:B------:R-:W-:Y:S01]  /*2930*/  ISETP.GE.AND P0, PT, R241, RZ, PT ;  /* 0x000000fff100720c */ /* 0x000fe20003f06270 */
[----:B------:R-:W-:Y:S01]  /*2940*/  IMAD.HI.U32 R40, R2, R48, RZ ;  /* 0x0000003002287227 */ /* 0x000fe200078e00ff */
[----:B------:R-:W-:-:S03]  /*2950*/  IABS R241, R147 ;  /* 0x0000009300f17213 */ /* 0x000fc60000000000 */
[--C-:B------:R-:W-:Y:S01]  /*2960*/  @!P4 IMAD.IADD R46, R46, 0x1, -R5.reuse ;  /* 0x000000012e2ec824 */ /* 0x100fe200078e0a05 */
[----:B------:R-:W-:Y:S01]  /*2970*/  ISETP.GT.U32.AND P4, PT, R5, R47, PT ;  /* 0x0000002f0500720c */ /* 0x000fe20003f84070 */
[----:B------:R-:W-:Y:S02]  /*2980*/  @!P2 IMAD.IADD R43, R43, 0x1, -R5 ;  /* 0x000000012b2ba824 */ /* 0x000fe400078e0a05 */
[----:B------:R-:W-:Y:S01]  /*2990*/  IMAD.MOV R50, RZ, RZ, -R50 ;  /* 0x000000ffff327224 */ /* 0x000fe200078e0a32 */
[----:B------:R-:W-:Y:S01]  /*29a0*/  ISETP.GT.U32.AND P2, PT, R5, R46, PT ;  /* 0x0000002e0500720c */ /* 0x000fe20003f44070 */
[----:B0-----:R-:W-:Y:S01]  /*29b0*/  IMAD.MOV.U32 R7, RZ, RZ, R45 ;  /* 0x000000ffff077224 */ /* 0x001fe200078e002d */
[----:B------:R-:W-:Y:S01]  /*29c0*/  IABS R45, R33 ;  /* 0x00000021002d7213 */ /* 0x000fe20000000000 */
[----:B------:R-:W-:Y:S01]  /*29d0*/  @!P6 IMAD.IADD R41, R41, 0x1, -R5 ;  /* 0x000000012929e824 */ /* 0x000fe200078e0a05 */
[----:B------:R-:W-:Y:S01]  /*29e0*/  ISETP.GT.U32.AND P6, PT, R5, R43, PT ;  /* 0x0000002b0500720c */ /* 0x000fe20003fc4070 */
[----:B------:R-:W-:-:S02]  /*29f0*/  IMAD.MOV R40, RZ, RZ, -R40 ;  /* 0x000000ffff287224 */ /* 0x000fc400078e0a28 */
[C---:B------:R-:W-:Y:S01]  /*2a00*/  IMAD R42, R5.reuse, R50, R42 ;  /* 0x00000032052a7224 */ /* 0x040fe200078e022a */
[----:B------:R-:W-:Y:S01]  /*2a10*/  IABS R50, R234 ;  /* 0x000000ea00327213 */ /* 0x000fe20000000000 */
[----:B------:R-:W-:Y:S01]  /*2a20*/  @!P5 IMAD.MOV R7, RZ, RZ, -R7 ;  /* 0x000000ffff07d224 */ /* 0x000fe200078e0a07 */
[C---:B------:R-:W-:Y:S01]  /*2a30*/  ISETP.GT.U32.AND P5, PT, R5.reuse, R41, PT ;  /* 0x000000290500720c */ /* 0x040fe20003fa4070 */
[----:B------:R-:W-:Y:S01]  /*2a40*/  IMAD.MOV.U32 R8, RZ, RZ, R44 ;  /* 0x000000ffff087224 */ /* 0x000fe200078e002c */
[----:B------:R-:W-:Y:S01]  /*2a50*/  IABS R44, R31 ;  /* 0x0000001f002c7213 */ /* 0x000fe20000000000 */
[C---:B------:R-:W-:Y:S01]  /*2a60*/  IMAD R40, R5.reuse, R40, R48 ;  /* 0x0000002805287224 */ /* 0x040fe200078e0230 */
[----:B------:R-:W-:Y:S01]  /*2a70*/  IABS R48, R238 ;  /* 0x000000ee00307213 */ /* 0x000fe20000000000 */
[----:B------:R-:W-:Y:S01]  /*2a80*/  @!P1 IMAD.MOV R8, RZ, RZ, -R8 ;  /* 0x000000ffff089224 */ /* 0x000fe200078e0a08 */
[----:B------:R-:W-:Y:S01]  /*2a90*/  ISETP.GT.U32.AND P1, PT, R5, R42, PT ;  /* 0x0000002a0500720c */ /* 0x000fe20003f24070 */
[--C-:B------:R-:W-:Y:S01]  /*2aa0*/  @!P4 IMAD.IADD R47, R47, 0x1, -R5.reuse ;  /* 0x000000012f2fc824 */ /* 0x100fe200078e0a05 */
[----:B------:R-:W-:Y:S01]  /*2ab0*/  ISETP.GT.U32.AND P4, PT, R5, R40, PT ;  /* 0x000000280500720c */ /* 0x000fe20003f84070 */
[----:B------:R-:W-:Y:S01]  /*2ac0*/  @!P2 IMAD.IADD R46, R46, 0x1, -R5 ;  /* 0x000000012e2ea824 */ /* 0x000fe200078e0a05 */
[----:B------:R-:W-:Y:S01]  /*2ad0*/  ISETP.GE.AND P2, PT, R21, RZ, PT ;  /* 0x000000ff1500720c */ /* 0x000fe20003f46270 */
[C---:B------:R-:W-:Y:S01]  /*2ae0*/  IMAD.HI.U32 R21, R2.reuse, R44, RZ ;  /* 0x0000002c02157227 */ /* 0x040fe200078e00ff */
[----:B------:R0:W-:Y:S03]  /*2af0*/  STL [R1+0x4], R7 ;  /* 0x0000040701007387 */ /* 0x0001e60000100800 */
[----:B------:R-:W-:Y:S01]  /*2b00*/  IMAD.HI.U32 R49, R2, R6, RZ ;  /* 0x0000000602317227 */ /* 0x000fe200078e00ff */
[----:B------:R-:W-:Y:S03]  /*2b10*/  STL [R1+0xf7c], R8 ;  /* 0x000f7c0801007387 */ /* 0x000fe60000100800 */
[----:B------:R-:W-:-:S02]  /*2b20*/  IMAD.MOV R21, RZ, RZ, -R21 ;  /* 0x000000ffff157224 */ /* 0x000fc400078e0a15 */
[----:B------:R-:W-:Y:S02]  /*2b30*/  IMAD.MOV R49, RZ, RZ, -R49 ;  /* 0x000000ffff317224 */ /* 0x000fe400078e0a31 */
[----:B------:R-:W-:Y:S01]  /*2b40*/  @!P5 IMAD.IADD R41, R41, 0x1, -R5 ;  /* 0x000000012929d824 */ /* 0x000fe200078e0a05 */
[----:B------:R-:W-:Y:S01]  /*2b50*/  ISETP.GE.AND P5, PT, R23, RZ, PT ;  /* 0x000000ff1700720c */ /* 0x000fe20003fa6270 */
[----:B------:R-:W-:-:S04]  /*2b60*/  IMAD.HI.U32 R23, R2, R45, RZ ;  /* 0x0000002d02177227 */ /* 0x000fc800078e00ff */
[C---:B------:R-:W-:Y:S02]  /*2b70*/  IMAD R44, R5.reuse, R21, R44 ;  /* 0x00000015052c7224 */ /* 0x040fe400078e022c */
[----:B------:R-:W-:Y:S02]  /*2b80*/  IMAD R6, R5, R49, R6 ;  /* 0x0000003105067224 */ /* 0x000fe400078e0206 */
[----:B------:R-:W-:Y:S01]  /*2b90*/  @!P1 IMAD.IADD R42, R42, 0x1, -R5 ;  /* 0x000000012a2a9824 */ /* 0x000fe200078e0a05 */
[----:B------:R-:W-:Y:S01]  /*2ba0*/  ISETP.GE.AND P1, PT, R25, RZ, PT ;  /* 0x000000ff1900720c */ /* 0x000fe20003f26270 */
[----:B------:R-:W-:Y:S02]  /*2bb0*/  IMAD.MOV.U32 R21, RZ, RZ, R47 ;  /* 0x000000ffff157224 */ /* 0x000fe400078e002f */
[----:B------:R-:W-:Y:S02]  /*2bc0*/  IMAD.MOV R47, RZ, RZ, -R23 ;  /* 0x000000ffff2f7224 */ /* 0x000fe400078e0a17 */
[--C-:B------:R-:W-:Y:S01]  /*2bd0*/  @!P4 IMAD.IADD R40, R40, 0x1, -R5.reuse ;  /* 0x000000012828c824 */ /* 0x100fe200078e0a05 */
[----:B------:R-:W-:Y:S01]  /*2be0*/  ISETP.GE.AND P4, PT, R27, RZ, PT ;  /* 0x000000ff1b00720c */ /* 0x000fe20003f86270 */
[----:B------:R-:W-:Y:S01]  /*2bf0*/  IMAD.MOV.U32 R23, RZ, RZ, R46 ;  /* 0x000000ffff177224 */ /* 0x000fe200078e002e */
[----:B------:R-:W-:Y:S01]  /*2c00*/  IABS R46, R35 ;  /* 0x00000023002e7213 */ /* 0x000fe20000000000 */
[----:B------:R-:W-:Y:S01]  /*2c10*/  @!P6 IMAD.IADD R43, R43, 0x1, -R5 ;  /* 0x000000012b2be824 */ /* 0x000fe200078e0a05 */
[C---:B------:R-:W-:Y:S01]  /*2c20*/  ISETP.GT.U32.AND P6, PT, R5.reuse, R6, PT ;  /* 0x000000060500720c */ /* 0x040fe20003fc4070 */
[----:B------:R-:W-:Y:S01]  /*2c30*/  @!P3 IMAD.MOV R21, RZ, RZ, -R21 ;  /* 0x000000ffff15b224 */ /* 0x000fe200078e0a15 */
[C---:B------:R-:W-:Y:S01]  /*2c40*/  ISETP.GT.U32.AND P3, PT, R5.reuse, R42, PT ;  /* 0x0000002a0500720c */ /* 0x040fe20003f64070 */
[----:B------:R-:W-:Y:S01]  /*2c50*/  @!P0 IMAD.MOV R23, RZ, RZ, -R23 ;  /* 0x000000ffff178224 */ /* 0x000fe200078e0a17 */
[C---:B------:R-:W-:Y:S01]  /*2c60*/  ISETP.GT.U32.AND P0, PT, R5.reuse, R40, PT ;  /* 0x000000280500720c */ /* 0x040fe20003f04070 */
[----:B------:R-:W-:Y:S01]  /*2c70*/  IMAD.MOV.U32 R25, RZ, RZ, R43 ;  /* 0x000000ffff197224 */ /* 0x000fe200078e002b */
[----:B------:R-:W-:Y:S01]  /*2c80*/  IABS R43, R240 ;  /* 0x000000f0002b7213 */ /* 0x000fe20000000000 */
[C---:B------:R-:W-:Y:S01]  /*2c90*/  IMAD R45, R5.reuse, R47, R45 ;  /* 0x0000002f052d7224 */ /* 0x040fe200078e022d */
[----:B------:R-:W-:Y:S01]  /*2ca0*/  STL [R1+0xf80], R21 ;  /* 0x000f801501007387 */ /* 0x000fe20000100800 */
[----:B------:R-:W-:Y:S01]  /*2cb0*/  @!P2 IMAD.MOV R25, RZ, RZ, -R25 ;  /* 0x000000ffff19a224 */ /* 0x000fe200078e0a19 */
[----:B------:R-:W-:Y:S01]  /*2cc0*/  ISETP.GT.U32.AND P2, PT, R5, R44, PT ;  /* 0x0000002c0500720c */ /* 0x000fe20003f44070 */
[----:B------:R-:W-:Y:S01]  /*2cd0*/  IMAD.MOV.U32 R27, RZ, RZ, R41 ;  /* 0x000000ffff1b7224 */ /* 0x000fe200078e0029 */
[----:B------:R-:W-:Y:S01]  /*2ce0*/  STL [R1+0xf84], R23 ;  /* 0x000f841701007387 */ /* 0x000fe20000100800 */
[----:B------:R-:W-:-:S02]  /*2cf0*/  @!P6 IMAD.IADD R6, R6, 0x1, -R5 ;  /* 0x000000010606e824 */ /* 0x000fc400078e0a05 */
[--C-:B------:R-:W-:Y:S01]  /*2d00*/  @!P3 IMAD.IADD R42, R42, 0x1, -R5.reuse ;  /* 0x000000012a2ab824 */ /* 0x100fe200078e0a05 */
[----:B------:R-:W-:Y:S01]  /*2d10*/  ISETP.GT.U32.AND P3, PT, R5, R45, PT ;  /* 0x0000002d0500720c */ /* 0x000fe20003f64070 */
[----:B------:R-:W-:Y:S01]  /*2d20*/  @!P0 IMAD.IADD R40, R40, 0x1, -R5 ;  /* 0x0000000128288824 */ /* 0x000fe200078e0a05 */
[----:B------:R-:W-:Y:S01]  /*2d30*/  ISETP.GE.AND P0, PT, R31, RZ, PT ;  /* 0x000000ff1f00720c */ /* 0x000fe20003f06270 */
[----:B------:R-:W-:Y:S01]  /*2d40*/  IMAD.HI.U32 R31, R2, R43, RZ ;  /* 0x0000002b021f7227 */ /* 0x000fe200078e00ff */
[C---:B------:R-:W-:Y:S01]  /*2d50*/  ISETP.GT.U32.AND P6, PT, R5.reuse, R6, PT ;  /* 0x000000060500720c */ /* 0x040fe20003fc4070 */
[----:B------:R-:W-:Y:S02]  /*2d60*/  STL [R1+0xf88], R25 ;  /* 0x000f881901007387 */ /* 0x000fe40000100800 */
[----:B------:R-:W-:Y:S02]  /*2d70*/  IMAD.MOV R31, RZ, RZ, -R31 ;  /* 0x000000ffff1f7224 */ /* 0x000fe400078e0a1f */
[----:B------:R-:W-:Y:S01]  /*2d80*/  @!P2 IMAD.IADD R44, R44, 0x1, -R5 ;  /* 0x000000012c2ca824 */ /* 0x000fe200078e0a05 */
[----:B------:R-:W-:Y:S01]  /*2d90*/  ISETP.GE.AND P2, PT, R240, RZ, PT ;  /* 0x000000fff000720c */ /* 0x000fe20003f46270 */
[----:B------:R-:W-:-:S02]  /*2da0*/  IMAD R41, R5, R31, R43 ;  /* 0x0000001f05297224 */ /* 0x000fc400078e022b */
[----:B------:R-:W-:Y:S01]  /*2db0*/  @!P3 IMAD.IADD R45, R45, 0x1, -R5 ;  /* 0x000000012d2db824 */ /* 0x000fe200078e0a05 */
[----:B------:R-:W-:Y:S01]  /*2dc0*/  ISETP.GT.U32.AND P3, PT, R5, R44, PT ;  /* 0x0000002c0500720c */ /* 0x000fe20003f64070 */
[----:B------:R-:W-:Y:S02]  /*2dd0*/  IMAD.MOV.U32 R31, RZ, RZ, R40 ;  /* 0x000000ffff1f7224 */ /* 0x000fe400078e0028 */
[----:B------:R-:W-:Y:S01]  /*2de0*/  @!P5 IMAD.MOV R27, RZ, RZ, -R27 ;  /* 0x000000ffff1bd224 */ /* 0x000fe200078e0a1b */
[----:B------:R-:W-:Y:S01]  /*2df0*/  ISETP.GE.AND P5, PT, R29, RZ, PT ;  /* 0x000000ff1d00720c */ /* 0x000fe20003fa6270 */
[----:B------:R-:W-:Y:S01]  /*2e00*/  @!P6 IMAD.IADD R6, R6, 0x1, -R5 ;  /* 0x000000010606e824 */ /* 0x000fe200078e0a05 */
[----:B------:R-:W-:Y:S01]  /*2e10*/  ISETP.GE.AND P6, PT, R33, RZ, PT ;  /* 0x000000ff2100720c */ /* 0x000fe20003fc6270 */
[----:B------:R-:W-:Y:S01]  /*2e20*/  @!P4 IMAD.MOV R31, RZ, RZ, -R31 ;  /* 0x000000ffff1fc224 */ /* 0x000fe200078e0a1f */
[C---:B------:R-:W-:Y:S01]  /*2e30*/  ISETP.GT.U32.AND P4, PT, R5.reuse, R41, PT ;  /* 0x000000290500720c */ /* 0x040fe20003f84070 */
[----:B------:R-:W-:Y:S01]  /*2e40*/  IMAD.MOV.U32 R29, RZ, RZ, R42 ;  /* 0x000000ffff1d7224 */ /* 0x000fe200078e002a */
[----:B------:R-:W-:Y:S01]  /*2e50*/  IABS R33, R239 ;  /* 0x000000ef00217213 */ /* 0x000fe20000000000 */
[----:B------:R-:W-:Y:S01]  /*2e60*/  IMAD.HI.U32 R43, R2, R46, RZ ;  /* 0x0000002e022b7227 */ /* 0x000fe200078e00ff */
[----:B------:R1:W-:Y:S03]  /*2e70*/  STL [R1+0xf8c], R27 ;  /* 0x000f8c1b01007387 */ /* 0x0003e60000100800 */
[----:B------:R-:W-:Y:S01]  /*2e80*/  @!P1 IMAD.MOV R29, RZ, RZ, -R29 ;  /* 0x000000ffff1d9224 */ /* 0x000fe200078e0a1d */
[----:B------:R-:W-:Y:S01]  /*2e90*/  ISETP.GT.U32.AND P1, PT, R5, R45, PT ;  /* 0x0000002d0500720c */ /* 0x000fe20003f24070 */
[----:B------:R-:W-:-:S02]  /*2ea0*/  IMAD.MOV.U32 R42, RZ, RZ, R33 ;  /* 0x000000ffff2a7224 */ /* 0x000fc400078e0021 */
[----:B------:R-:W-:Y:S01]  /*2eb0*/  IMAD.MOV.U32 R33, RZ, RZ, R6 ;  /* 0x000000ffff217224 */ /* 0x000fe200078e0006 */
[----:B------:R2:W-:Y:S01]  /*2ec0*/  STL [R1+0xf90], R29 ;  /* 0x000f901d01007387 */ /* 0x0005e20000100800 */
[----:B------:R-:W-:Y:S01]  /*2ed0*/  @!P3 IMAD.IADD R44, R44, 0x1, -R5 ;  /* 0x000000012c2cb824 */ /* 0x000fe200078e0a05 */
[----:B------:R-:W-:Y:S01]  /*2ee0*/  ISETP.GE.AND P3, PT, R239, RZ, PT ;  /* 0x000000ffef00720c */ /* 0x000fe20003f66270 */
[----:B------:R-:W-:Y:S01]  /*2ef0*/  @!P5 IMAD.MOV R33, RZ, RZ, -R33 ;  /* 0x000000ffff21d224 */ /* 0x000fe200078e0a21 */
[----:B------:R-:W-:Y:S01]  /*2f00*/  ISETP.GE.AND P5, PT, R35, RZ, PT ;  /* 0x000000ff2300720c */ /* 0x000fe20003fa6270 */
[----:B------:R-:W-:Y:S01]  /*2f10*/  IMAD.MOV.U32 R35, RZ, RZ, R44 ;  /* 0x000000ffff237224 */ /* 0x000fe200078e002c */
[----:B------:R-:W-:Y:S01]  /*2f20*/  IABS R44, R37 ;  /* 0x00000025002c7213 */ /* 0x000fe20000000000 */
[----:B------:R-:W-:Y:S01]  /*2f30*/  @!P4 IMAD.IADD R41, R41, 0x1, -R5 ;  /* 0x000000012929c824 */ /* 0x000fe200078e0a05 */
[----:B------:R-:W-:Y:S01]  /*2f40*/  ISETP.GE.AND P4, PT, R39, RZ, PT ;  /* 0x000000ff2700720c */ /* 0x000fe20003f86270 */
[----:B------:R-:W-:Y:S01]  /*2f50*/  @!P0 IMAD.MOV R35, RZ, RZ, -R35 ;  /* 0x000000ffff238224 */ /* 0x000fe200078e0a23 */
[----:B------:R-:W-:Y:S01]  /*2f60*/  IABS R239, R145 ;  /* 0x0000009100ef7213 */ /* 0x000fe20000000000 */
[----:B------:R-:W-:Y:S01]  /*2f70*/  IMAD.HI.U32 R40, R2, R42, RZ ;  /* 0x0000002a02287227 */ /* 0x000fe200078e00ff */
[----:B------:R-:W-:-:S03]  /*2f80*/  ISETP.GT.U32.AND P0, PT, R5, R41, PT ;  /* 0x000000290500720c */ /* 0x000fc60003f04070 */
[----:B------:R-:W-:Y:S02]  /*2f90*/  IMAD.MOV R43, RZ, RZ, -R43 ;  /* 0x000000ffff2b7224 */ /* 0x000fe400078e0a2b */
[----:B------:R-:W-:Y:S01]  /*2fa0*/  @!P1 IMAD.IADD R45, R45, 0x1, -R5 ;  /* 0x000000012d2d9824 */ /* 0x000fe200078e0a05 */
[----:B------:R-:W-:Y:S01]  /*2fb0*/  ISETP.GE.AND P1, PT, R37, RZ, PT ;  /* 0x000000ff2500720c */ /* 0x000fe20003f26270 */
[----:B------:R-:W-:Y:S02]  /*2fc0*/  IMAD.MOV R40, RZ, RZ, -R40 ;  /* 0x000000ffff287224 */ /* 0x000fe400078e0a28 */
[C---:B------:R-:W-:Y:S01]  /*2fd0*/  IMAD R6, R5.reuse, R43, R46 ;  /* 0x0000002b05067224 */ /* 0x040fe200078e022e */
[----:B------:R-:W-:Y:S01]  /*2fe0*/  IABS R46, R39 ;  /* 0x00000027002e7213 */ /* 0x000fe20000000000 */
[----:B------:R-:W-:Y:S02]  /*2ff0*/  IMAD.MOV.U32 R37, RZ, RZ, R45 ;  /* 0x000000ffff257224 */ /* 0x000fe400078e002d */
[----:B------:R-:W-:-:S02]  /*3000*/  IMAD R42, R5, R40, R42 ;  /* 0x00000028052a7224 */ /* 0x000fc400078e022a */
[----:B------:R-:W-:Y:S01]  /*3010*/  @!P6 IMAD.MOV R37, RZ, RZ, -R37 ;  /* 0x000000ffff25e224 */ /* 0x000fe200078e0a25 */
[----:B------:R-:W-:Y:S01]  /*3020*/  ISETP.GT.U32.AND P6, PT, R5, R6, PT ;  /* 0x000000060500720c */ /* 0x000fe20003fc4070 */
[----:B------:R-:W-:Y:S01]  /*3030*/  @!P0 IMAD.IADD R41, R41, 0x1, -R5 ;  /* 0x0000000129298824 */ /* 0x000fe200078e0a05 */
[----:B------:R-:W-:Y:S01]  /*3040*/  ISETP.GT.U32.AND P0, PT, R5, R42, PT ;  /* 0x0000002a0500720c */ /* 0x000fe20003f04070 */
[----:B------:R-:W-:-:S04]  /*3050*/  IMAD.HI.U32 R39, R2, R46, RZ ;  /* 0x0000002e02277227 */ /* 0x000fc800078e00ff */
[----:B------:R-:W-:-:S04]  /*3060*/  IMAD.HI.U32 R40, R2, R44, RZ ;  /* 0x0000002c02287227 */ /* 0x000fc800078e00ff */
[----:B------:R-:W-:Y:S02]  /*3070*/  IMAD.MOV R39, RZ, RZ, -R39 ;  /* 0x000000ffff277224 */ /* 0x000fe400078e0a27 */
[----:B------:R-:W-:Y:S02]  /*3080*/  IMAD.MOV R40, RZ, RZ, -R40 ;  /* 0x000000ffff287224 */ /* 0x000fe400078e0a28 */
[----:B------:R-:W-:Y:S02]  /*3090*/  @!P6 IMAD.IADD R6, R6, 0x1, -R5 ;  /* 0x000000010606e824 */ /* 0x000fe400078e0a05 */
[----:B------:R-:W-:Y:S02]  /*30a0*/  IMAD R46, R5, R39, R46 ;  /* 0x00000027052e7224 */ /* 0x000fe400078e022e */
[----:B------:R-:W-:-:S04]  /*30b0*/  IMAD.HI.U32 R39, R2, R52, RZ ;  /* 0x0000003402277227 */ /* 0x000fc800078e00ff */
[C---:B------:R-:W-:Y:S02]  /*30c0*/  IMAD R44, R5.reuse, R40, R44 ;  /* 0x00000028052c7224 */ /* 0x040fe400078e022c */
[----:B------:R-:W-:Y:S01]  /*30d0*/  @!P0 IMAD.IADD R42, R42, 0x1, -R5 ;  /* 0x000000012a2a8824 */ /* 0x000fe200078e0a05 */
[C---:B------:R-:W-:Y:S01]  /*30e0*/  ISETP.GT.U32.AND P0, PT, R5.reuse, R6, PT ;  /* 0x000000060500720c */ /* 0x040fe20003f04070 */
[----:B------:R-:W-:Y:S01]  /*30f0*/  IMAD.MOV R39, RZ, RZ, -R39 ;  /* 0x000000ffff277224 */ /* 0x000fe200078e0a27 */
[----:B------:R-:W-:Y:S01]  /*3100*/  ISETP.GT.U32.AND P6, PT, R5, R44, PT ;  /* 0x0000002c0500720c */ /* 0x000fe20003fc4070 */
[----:B------:R-:W-:-:S04]  /*3110*/  IMAD.HI.U32 R43, R2, R48, RZ ;  /* 0x00000030022b7227 */ /* 0x000fc800078e00ff */
[----:B------:R-:W-:Y:S02]  /*3120*/  IMAD R52, R5, R39, R52 ;  /* 0x0000002705347224 */ /* 0x000fe400078e0234 */
[----:B------:R-:W-:Y:S02]  /*3130*/  IMAD.MOV.U32 R39, RZ, RZ, R41 ;  /* 0x000000ffff277224 */ /* 0x000fe400078e0029 */
[----:B------:R-:W-:-:S04]  /*3140*/  IMAD.HI.U32 R40, R2, R50, RZ ;  /* 0x0000003202287227 */ /* 0x000fc800078e00ff */
[----:B------:R-:W-:Y:S01]  /*3150*/  @!P2 IMAD.MOV R39, RZ, RZ, -R39 ;  /* 0x000000ffff27a224 */ /* 0x000fe200078e0a27 */
[C---:B------:R-:W-:Y:S01]  /*3160*/  ISETP.GT.U32.AND P2, PT, R5.reuse, R42, PT ;  /* 0x0000002a0500720c */ /* 0x040fe20003f44070 */
[----:B------:R-:W-:Y:S02]  /*3170*/  IMAD.MOV R43, RZ, RZ, -R43 ;  /* 0x000000ffff2b7224 */ /* 0x000fe400078e0a2b */
[--C-:B------:R-:W-:Y:S01]  /*3180*/  @!P0 IMAD.IADD R6, R6, 0x1, -R5.reuse ;  /* 0x0000000106068824 */ /* 0x100fe200078e0a05 */
[C---:B------:R-:W-:Y:S01]  /*3190*/  ISETP.GT.U32.AND P0, PT, R5.reuse, R46, PT ;  /* 0x0000002e0500720c */ /* 0x040fe20003f04070 */
[----:B------:R-:W-:Y:S02]  /*31a0*/  IMAD.MOV R40, RZ, RZ, -R40 ;  /* 0x000000ffff287224 */ /* 0x000fe400078e0a28 */
[----:B------:R-:W-:Y:S02]  /*31b0*/  IMAD R48, R5, R43, R48 ;  /* 0x0000002b05307224 */ /* 0x000fe400078e0230 */
[----:B------:R-:W-:-:S02]  /*31c0*/  @!P6 IMAD.IADD R44, R44, 0x1, -R5 ;  /* 0x000000012c2ce824 */ /* 0x000fc400078e0a05 */
[----:B------:R-:W-:Y:S02]  /*31d0*/  IMAD.MOV.U32 R41, RZ, RZ, R6 ;  /* 0x000000ffff297224 */ /* 0x000fe400078e0006 */
[C---:B------:R-:W-:Y:S01]  /*31e0*/  IMAD R50, R5.reuse, R40, R50 ;  /* 0x0000002805327224 */ /* 0x040fe200078e0232 */
[C---:B------:R-:W-:Y:S01]  /*31f0*/  ISETP.GT.U32.AND P6, PT, R5.reuse, R44, PT ;  /* 0x0000002c0500720c */ /* 0x040fe20003fc4070 */
[----:B------:R-:W-:Y:S01]  /*3200*/  @!P5 IMAD.MOV R41, RZ, RZ, -R41 ;  /* 0x000000ffff29d224 */ /* 0x000fe200078e0a29 */
[C---:B------:R-:W-:Y:S01]  /*3210*/  ISETP.GT.U32.AND P5, PT, R5.reuse, R48, PT ;  /* 0x000000300500720c */ /* 0x040fe20003fa4070 */
[----:B------:R-:W-:Y:S01]  /*3220*/  @!P2 IMAD.IADD R42, R42, 0x1, -R5 ;  /* 0x000000012a2aa824 */ /* 0x000fe200078e0a05 */
[----:B------:R-:W-:Y:S01]  /*3230*/  ISETP.GT.U32.AND P2, PT, R5, R50, PT ;  /* 0x000000320500720c */ /* 0x000fe20003f44070 */
[----:B------:R-:W-:-:S04]  /*3240*/  IMAD.HI.U32 R43, R2, R54, RZ ;  /* 0x00000036022b7227 */ /* 0x000fc800078e00ff */
[----:B------:R-:W-:Y:S02]  /*3250*/  IMAD.MOV R43, RZ, RZ, -R43 ;  /* 0x000000ffff2b7224 */ /* 0x000fe400078e0a2b */
[--C-:B------:R-:W-:Y:S01]  /*3260*/  @!P0 IMAD.IADD R46, R46, 0x1, -R5.reuse ;  /* 0x000000012e2e8824 */ /* 0x100fe200078e0a05 */
[----:B------:R-:W-:Y:S01]  /*3270*/  ISETP.GE.AND P0, PT, R238, RZ, PT ;  /* 0x000000ffee00720c */ /* 0x000fe20003f06270 */
[--C-:B------:R-:W-:Y:S01]  /*3280*/  @!P6 IMAD.IADD R44, R44, 0x1, -R5.reuse ;  /* 0x000000012c2ce824 */ /* 0x100fe200078e0a05 */
[C---:B------:R-:W-:Y:S01]  /*3290*/  ISETP.GT.U32.AND P6, PT, R5.reuse, R52, PT ;  /* 0x000000340500720c */ /* 0x040fe20003fc4070 */
[C---:B------:R-:W-:Y:S02]  /*32a0*/  IMAD R54, R5.reuse, R43, R54 ;  /* 0x0000002b05367224 */ /* 0x040fe400078e0236 */
[----:B------:R-:W-:Y:S01]  /*32b0*/  @!P5 IMAD.IADD R48, R48, 0x1, -R5 ;  /* 0x000000013030d824 */ /* 0x000fe200078e0a05 */
[----:B------:R-:W-:Y:S01]  /*32c0*/  ISETP.GT.U32.AND P5, PT, R5, R46, PT ;  /* 0x0000002e0500720c */ /* 0x000fe20003fa4070 */
[----:B------:R-:W-:-:S04]  /*32d0*/  IMAD.HI.U32 R40, R2, R56, RZ ;  /* 0x0000003802287227 */ /* 0x000fc800078e00ff */
[----:B------:R-:W-:Y:S01]  /*32e0*/  @!P2 IMAD.IADD R50, R50, 0x1, -R5 ;  /* 0x000000013232a824 */ /* 0x000fe200078e0a05 */
[C---:B------:R-:W-:Y:S01]  /*32f0*/  ISETP.GT.U32.AND P2, PT, R5.reuse, R48, PT ;  /* 0x000000300500720c */ /* 0x040fe20003f44070 */
[----:B------:R-:W-:Y:S01]  /*3300*/  @!P1 IMAD.MOV R44, RZ, RZ, -R44 ;  /* 0x000000ffff2c9224 */ /* 0x000fe200078e0a2c */
[----:B------:R-:W-:Y:S01]  /*3310*/  ISETP.GT.U32.AND P1, PT, R5, R54, PT ;  /* 0x000000360500720c */ /* 0x000fe20003f24070 */
[----:B------:R-:W-:Y:S02]  /*3320*/  IMAD.MOV R40, RZ, RZ, -R40 ;  /* 0x000000ffff287224 */ /* 0x000fe400078e0a28 */
[----:B------:R-:W-:-:S04]  /*3330*/  IMAD.HI.U32 R6, R2, R58, RZ ;  /* 0x0000003a02067227 */ /* 0x000fc800078e00ff */
[C---:B------:R-:W-:Y:S02]  /*3340*/  IMAD R56, R5.reuse, R40, R56 ;  /* 0x0000002805387224 */ /* 0x040fe400078e0238 */
[----:B------:R-:W-:Y:S02]  /*3350*/  IMAD.MOV R6, RZ, RZ, -R6 ;  /* 0x000000ffff067224 */ /* 0x000fe400078e0a06 */
[--C-:B------:R-:W-:Y:S01]  /*3360*/  @!P6 IMAD.IADD R52, R52, 0x1, -R5.reuse ;  /* 0x000000013434e824 */ /* 0x100fe200078e0a05 */
[C---:B------:R-:W-:Y:S01]  /*3370*/  ISETP.GT.U32.AND P6, PT, R5.reuse, R50, PT ;  /* 0x000000320500720c */ /* 0x040fe20003fc4070 */
[--C-:B------:R-:W-:Y:S01]  /*3380*/  @!P5 IMAD.IADD R46, R46, 0x1, -R5.reuse ;  /* 0x000000012e2ed824 */ /* 0x100fe200078e0a05 */
[C---:B------:R-:W-:Y:S01]  /*3390*/  ISETP.GT.U32.AND P5, PT, R5.reuse, R56, PT ;  /* 0x000000380500720c */ /* 0x040fe20003fa4070 */
[----:B------:R-:W-:Y:S01]  /*33a0*/  IMAD R58, R5, R6, R58 ;  /* 0x00000006053a7224 */ /* 0x000fe200078e023a */
[----:B------:R-:W-:Y:S01]  /*33b0*/  IABS R6, R232 ;  /* 0x000000e800067213 */ /* 0x000fe20000000000 */
[--C-:B------:R-:W-:Y:S01]  /*33c0*/  @!P2 IMAD.IADD R48, R48, 0x1, -R5.reuse ;  /* 0x000000013030a824 */ /* 0x100fe200078e0a05 */
[----:B------:R-:W-:Y:S01]  /*33d0*/  ISETP.GE.AND P2, PT, R234, RZ, PT ;  /* 0x000000ffea00720c */ /* 0x000fe20003f46270 */
[----:B------:R-:W-:Y:S01]  /*33e0*/  @!P1 IMAD.IADD R54, R54, 0x1, -R5 ;  /* 0x0000000136369824 */ /* 0x000fe200078e0a05 */
[----:B------:R-:W-:Y:S01]  /*33f0*/  ISETP.GE.AND P1, PT, R236, RZ, PT ;  /* 0x000000ffec00720c */ /* 0x000fe20003f26270 */
[----:B------:R-:W-:-:S04]  /*3400*/  IMAD.HI.U32 R40, R2, R60, RZ ;  /* 0x0000003c02287227 */ /* 0x000fc800078e00ff */
[----:B------:R-:W-:Y:S01]  /*3410*/  @!P4 IMAD.MOV R46, RZ, RZ, -R46 ;  /* 0x000000ffff2ec224 */ /* 0x000fe200078e0a2e */
[----:B------:R-:W-:Y:S01]  /*3420*/  ISETP.GT.U32.AND P4, PT, R5, R54, PT ;  /* 0x000000360500720c */ /* 0x000fe20003f84070 */
[----:B------:R-:W-:Y:S02]  /*3430*/  IMAD.MOV R43, RZ, RZ, -R40 ;  /* 0x000000ffff2b7224 */ /* 0x000fe400078e0a28 */
[----:B------:R-:W-:-:S04]  /*3440*/  IMAD.HI.U32 R40, R2, R6, RZ ;  /* 0x0000000602287227 */ /* 0x000fc800078e00ff */
[--C-:B------:R-:W-:Y:S01]  /*3450*/  @!P6 IMAD.IADD R50, R50, 0x1, -R5.reuse ;  /* 0x000000013232e824 */ /* 0x100fe200078e0a05 */
[----:B------:R-:W-:Y:S01]  /*3460*/  ISETP.GT.U32.AND P6, PT, R5, R58, PT ;  /* 0x0000003a0500720c */ /* 0x000fe20003fc4070 */
[----:B------:R-:W-:Y:S01]  /*3470*/  @!P5 IMAD.IADD R56, R56, 0x1, -R5 ;  /* 0x000000013838d824 */ /* 0x000fe200078e0a05 */
[----:B------:R-:W-:Y:S01]  /*3480*/  ISETP.GE.AND P5, PT, R237, RZ, PT ;  /* 0x000000ffed00720c */ /* 0x000fe20003fa6270 */
[C---:B------:R-:W-:Y:S01]  /*3490*/  IMAD R60, R5.reuse, R43, R60 ;  /* 0x0000002b053c7224 */ /* 0x040fe200078e023c */
[----:B------:R-:W-:Y:S01]  /*34a0*/  IABS R43, R233 ;  /* 0x000000e9002b7213 */ /* 0x000fe20000000000 */
[----:B------:R-:W-:Y:S01]  /*34b0*/  IMAD.MOV R40, RZ, RZ, -R40 ;  /* 0x000000ffff287224 */ /* 0x000fe200078e0a28 */
[----:B------:R-:W-:Y:S01]  /*34c0*/  IABS R237, R151 ;  /* 0x0000009700ed7213 */ /* 0x000fe20000000000 */
[----:B------:R-:W-:Y:S01]  /*34d0*/  @!P0 IMAD.MOV R48, RZ, RZ, -R48 ;  /* 0x000000ffff308224 */ /* 0x000fe200078e0a30 */
[C---:B------:R-:W-:Y:S01]  /*34e0*/  ISETP.GT.U32.AND P0, PT, R5.reuse, R56, PT ;  /* 0x000000380500720c */ /* 0x040fe20003f04070 */
[----:B------:R-:W-:Y:S01]  /*34f0*/  @!P2 IMAD.MOV R50, RZ, RZ, -R50 ;  /* 0x000000ffff32a224 */ /* 0x000fe200078e0a32 */
[C---:B------:R-:W-:Y:S01]  /*3500*/  ISETP.GT.U32.AND P2, PT, R5.reuse, R60, PT ;  /* 0x0000003c0500720c */ /* 0x040fe20003f44070 */
[----:B------:R-:W-:-:S02]  /*3510*/  IMAD R6, R5, R40, R6 ;  /* 0x0000002805067224 */ /* 0x000fc400078e0206 */
[----:B------:R-:W-:Y:S02]  /*3520*/  @!P4 IMAD.IADD R54, R54, 0x1, -R5 ;  /* 0x000000013636c824 */ /* 0x000fe400078e0a05 */
[----:B------:R-:W-:Y:S01]  /*3530*/  IMAD.HI.U32 R40, R2, R43, RZ ;  /* 0x0000002b02287227 */ /* 0x000fe200078e00ff */
[----:B------:R-:W-:-:S03]  /*3540*/  ISETP.GT.U32.AND P4, PT, R5, R6, PT ;  /* 0x000000060500720c */ /* 0x000fc60003f84070 */
[----:B------:R-:W-:Y:S02]  /*3550*/  IMAD.MOV R40, RZ, RZ, -R40 ;  /* 0x000000ffff287224 */ /* 0x000fe400078e0a28 */
[--C-:B------:R-:W-:Y:S02]  /*3560*/  @!P6 IMAD.IADD R58, R58, 0x1, -R5.reuse ;  /* 0x000000013a3ae824 */ /* 0x100fe400078e0a05 */
[--C-:B------:R-:W-:Y:S01]  /*3570*/  @!P0 IMAD.IADD R56, R56, 0x1, -R5.reuse ;  /* 0x0000000138388824 */ /* 0x100fe200078e0a05 */
[----:B------:R-:W-:Y:S01]  /*3580*/  ISETP.GE.AND P0, PT, R231, RZ, PT ;  /* 0x000000ffe700720c */ /* 0x000fe20003f06270 */
[----:B------:R-:W-:Y:S01]  /*3590*/  @!P2 IMAD.IADD R60, R60, 0x1, -R5 ;  /* 0x000000013c3ca824 */ /* 0x000fe200078e0a05 */
[C---:B------:R-:W-:Y:S01]  /*35a0*/  ISETP.GT.U32.AND P6, PT, R5.reuse, R58, PT ;  /* 0x0000003a0500720c */ /* 0x040fe20003fc4070 */
[----:B------:R-:W-:Y:S01]  /*35b0*/  IMAD R64, R5, R40, R43 ;  /* 0x0000002805407224 */ /* 0x000fe200078e022b */
[----:B------:R-:W-:Y:S01]  /*35c0*/  ISETP.GE.AND P2, PT, R233, RZ, PT ;  /* 0x000000ffe900720c */ /* 0x000fe20003f46270 */
[----:B------:R-:W-:Y:S01]  /*35d0*/  @!P4 IMAD.IADD R6, R6, 0x1, -R5 ;  /* 0x000000010606c824 */ /* 0x000fe200078e0a05 */
[C---:B------:R-:W-:Y:S01]  /*35e0*/  ISETP.GT.U32.AND P4, PT, R5.reuse, R60, PT ;  /* 0x0000003c0500720c */ /* 0x040fe20003f84070 */
[----:B------:R-:W-:Y:S01]  /*35f0*/  @!P5 IMAD.MOV R56, RZ, RZ, -R56 ;  /* 0x000000ffff38d224 */ /* 0x000fe200078e0a38 */
[C---:B------:R-:W-:Y:S01]  /*3600*/  ISETP.GT.U32.AND P5, PT, R5.reuse, R64, PT ;  /* 0x000000400500720c */ /* 0x040fe20003fa4070 */
[----:B------:R-:W-:Y:S01]  /*3610*/  @!P1 IMAD.MOV R54, RZ, RZ, -R54 ;  /* 0x000000ffff369224 */ /* 0x000fe200078e0a36 */
[C---:B------:R-:W-:Y:S01]  /*3620*/  ISETP.GT.U32.AND P1, PT, R5.reuse, R6, PT ;  /* 0x000000060500720c */ /* 0x040fe20003f24070 */
[----:B------:R-:W-:Y:S01]  /*3630*/  @!P3 IMAD.MOV R42, RZ, RZ, -R42 ;  /* 0x000000ffff2ab224 */ /* 0x000fe200078e0a2a */
[----:B------:R-:W-:Y:S01]  /*3640*/  ISETP.GT.U32.AND P3, PT, R5, R52, PT ;  /* 0x000000340500720c */ /* 0x000fe20003f64070 */
[----:B------:R-:W-:Y:S01]  /*3650*/  IMAD.HI.U32 R40, R2, R66, RZ ;  /* 0x0000004202287227 */ /* 0x000fe200078e00ff */
[----:B------:R-:W-:-:S02]  /*3660*/  IABS R231, R0 ;  /* 0x0000000000e77213 */ /* 0x000fc40000000000 */
[----:B------:R-:W-:Y:S01]  /*3670*/  IABS R233, R143 ;  /* 0x0000008f00e97213 */ /* 0x000fe20000000000 */
[--C-:B------:R-:W-:Y:S01]  /*3680*/  @!P6 IMAD.IADD R58, R58, 0x1, -R5.reuse ;  /* 0x000000013a3ae824 */ /* 0x100fe200078e0a05 */
[----:B------:R-:W-:Y:S01]  /*3690*/  ISETP.GE.AND P6, PT, R232, RZ, PT ;  /* 0x000000ffe800720c */ /* 0x000fe20003fc6270 */
[--C-:B------:R-:W-:Y:S01]  /*36a0*/  @!P4 IMAD.IADD R60, R60, 0x1, -R5.reuse ;  /* 0x000000013c3cc824 */ /* 0x100fe200078e0a05 */
[----:B------:R-:W-:Y:S01]  /*36b0*/  ISETP.GE.AND P4, PT, R229, RZ, PT ;  /* 0x000000ffe500720c */ /* 0x000fe20003f86270 */
[----:B------:R-:W-:Y:S01]  /*36c0*/  @!P5 IMAD.IADD R64, R64, 0x1, -R5 ;  /* 0x000000014040d824 */ /* 0x000fe200078e0a05 */
[----:B------:R-:W-:Y:S01]  /*36d0*/  ISETP.GE.AND P5, PT, R227, RZ, PT ;  /* 0x000000ffe300720c */ /* 0x000fe20003fa6270 */
[----:B------:R-:W-:Y:S01]  /*36e0*/  @!P0 IMAD.MOV R60, RZ, RZ, -R60 ;  /* 0x000000ffff3c8224 */ /* 0x000fe200078e0a3c */
[----:B------:R-:W-:Y:S01]  /*36f0*/  IABS R227, R9 ;  /* 0x0000000900e37213 */ /* 0x000fe20000000000 */
[----:B------:R-:W-:Y:S01]  /*3700*/  IMAD.HI.U32 R43, R2, R68, RZ ;  /* 0x00000044022b7227 */ /* 0x000fe200078e00ff */
[----:B------:R-:W-:-:S02]  /*3710*/  ISETP.GT.U32.AND P0, PT, R5, R64, PT ;  /* 0x000000400500720c */ /* 0x000fc40003f04070 */
[----:B------:R-:W-:Y:S01]  /*3720*/  IABS R229, R3 ;  /* 0x0000000300e57213 */ /* 0x000fe20000000000 */
[----:B------:R-:W-:Y:S02]  /*3730*/  IMAD.MOV R40, RZ, RZ, -R40 ;  /* 0x000000ffff287224 */ /* 0x000fe400078e0a28 */
[--C-:B------:R-:W-:Y:S01]  /*3740*/  @!P1 IMAD.IADD R6, R6, 0x1, -R5.reuse ;  /* 0x0000000106069824 */ /* 0x100fe200078e0a05 */
[----:B------:R-:W-:Y:S01]  /*3750*/  ISETP.GE.AND P1, PT, R226, RZ, PT ;  /* 0x000000ffe200720c */ /* 0x000fe20003f26270 */
[----:B------:R-:W-:Y:S01]  /*3760*/  @!P3 IMAD.IADD R52, R52, 0x1, -R5 ;  /* 0x000000013434b824 */ /* 0x000fe200078e0a05 */
[----:B------:R-:W-:Y:S01]  /*3770*/  ISETP.GE.AND P3, PT, R235, RZ, PT ;  /* 0x000000ffeb00720c */ /* 0x000fe20003f66270 */
[----:B------:R-:W-:Y:S01]  /*3780*/  IMAD.MOV R43, RZ, RZ, -R43 ;  /* 0x000000ffff2b7224 */ /* 0x000fe200078e0a2b */
[----:B------:R-:W-:Y:S01]  /*3790*/  IABS R235, R149 ;  /* 0x0000009500eb7213 */ /* 0x000fe20000000000 */
[----:B------:R-:W-:Y:S02]  /*37a0*/  IMAD R66, R5, R40, R66 ;  /* 0x0000002805427224 */ /* 0x000fe400078e0242 */
[----:B------:R-:W-:-:S02]  /*37b0*/  IMAD.MOV.U32 R62, RZ, RZ, R6 ;  /* 0x000000ffff3e7224 */ /* 0x000fc400078e0006 */
[C---:B------:R-:W-:Y:S02]  /*37c0*/  IMAD R68, R5.reuse, R43, R68 ;  /* 0x0000002b05447224 */ /* 0x040fe400078e0244 */
[----:B------:R-:W-:Y:S01]  /*37d0*/  @!P6 IMAD.MOV R62, RZ, RZ, -R62 ;  /* 0x000000ffff3ee224 */ /* 0x000fe200078e0a3e */
[C---:B------:R-:W-:Y:S01]  /*37e0*/  ISETP.GT.U32.AND P6, PT, R5.reuse, R66, PT ;  /* 0x000000420500720c */ /* 0x040fe20003fc4070 */
[----:B------:R-:W-:Y:S01]  /*37f0*/  @!P0 IMAD.IADD R64, R64, 0x1, -R5 ;  /* 0x0000000140408824 */ /* 0x000fe200078e0a05 */
[----:B------:R-:W-:Y:S01]  /*3800*/  ISETP.GT.U32.AND P0, PT, R5, R68, PT ;  /* 0x000000440500720c */ /* 0x000fe20003f04070 */
[----:B------:R-:W-:-:S04]  /*3810*/  IMAD.HI.U32 R40, R2, R70, RZ ;  /* 0x0000004602287227 */ /* 0x000fc800078e00ff */
[----:B------:R-:W-:Y:S01]  /*3820*/  @!P3 IMAD.MOV R52, RZ, RZ, -R52 ;  /* 0x000000ffff34b224 */ /* 0x000fe200078e0a34 */
[----:B------:R-:W-:Y:S01]  /*3830*/  ISETP.GE.AND P3, PT, R230, RZ, PT ;  /* 0x000000ffe600720c */ /* 0x000fe20003f66270 */
[----:B------:R-:W-:Y:S02]  /*3840*/  IMAD.MOV R40, RZ, RZ, -R40 ;  /* 0x000000ffff287224 */ /* 0x000fe400078e0a28 */
[----:B------:R-:W-:-:S04]  /*3850*/  IMAD.HI.U32 R6, R2, R72, RZ ;  /* 0x0000004802067227 */ /* 0x000fc800078e00ff */
[C---:B------:R-:W-:Y:S02]  /*3860*/  IMAD R70, R5.reuse, R40, R70 ;  /* 0x0000002805467224 */ /* 0x040fe400078e0246 */
[--C-:B------:R-:W-:Y:S02]  /*3870*/  @!P6 IMAD.IADD R66, R66, 0x1, -R5.reuse ;  /* 0x000000014242e824 */ /* 0x100fe400078e0a05 */
[----:B------:R-:W-:Y:S01]  /*3880*/  @!P0 IMAD.IADD R68, R68, 0x1, -R5 ;  /* 0x0000000144448824 */ /* 0x000fe200078e0a05 */
[C---:B------:R-:W-:Y:S01]  /*3890*/  ISETP.GT.U32.AND P6, PT, R5.reuse, R70, PT ;  /* 0x000000460500720c */ /* 0x040fe20003fc4070 */
[----:B------:R-:W-:Y:S01]  /*38a0*/  @!P3 IMAD.MOV R58, RZ, RZ, -R58 ;  /* 0x000000ffff3ab224 */ /* 0x000fe200078e0a3a */
[----:B------:R-:W-:Y:S01]  /*38b0*/  ISETP.GT.U32.AND P0, PT, R5, R66, PT ;  /* 0x000000420500720c */ /* 0x000fe20003f04070 */
[----:B------:R-:W-:Y:S01]  /*38c0*/  IMAD.MOV R6, RZ, RZ, -R6 ;  /* 0x000000ffff067224 */ /* 0x000fe200078e0a06 */
[----:B------:R-:W-:Y:S01]  /*38d0*/  ISETP.GE.AND P3, PT, R228, RZ, PT ;  /* 0x000000ffe400720c */ /* 0x000fe20003f66270 */
[----:B------:R-:W-:-:S04]  /*38e0*/  IMAD.HI.U32 R43, R2, R74, RZ ;  /* 0x0000004a022b7227 */ /* 0x000fc800078e00ff */
[----:B------:R-:W-:Y:S01]  /*38f0*/  @!P2 IMAD.MOV R64, RZ, RZ, -R64 ;  /* 0x000000ffff40a224 */ /* 0x000fe200078e0a40 */
[C---:B------:R-:W-:Y:S01]  /*3900*/  ISETP.GT.U32.AND P2, PT, R5.reuse, R68, PT ;  /* 0x000000440500720c */ /* 0x040fe20003f44070 */
[----:B------:R-:W-:Y:S02]  /*3910*/  IMAD R72, R5, R6, R72 ;  /* 0x0000000605487224 */ /* 0x000fe400078e0248 */
[----:B------:R-:W-:-:S04]  /*3920*/  IMAD.HI.U32 R40, R2, R76, RZ ;  /* 0x0000004c02287227 */ /* 0x000fc800078e00ff */
[----:B------:R-:W-:Y:S02]  /*3930*/  IMAD.MOV R43, RZ, RZ, -R43 ;  /* 0x000000ffff2b7224 */ /* 0x000fe400078e0a2b */
[----:B------:R-:W-:Y:S02]  /*3940*/  IMAD.MOV R40, RZ, RZ, -R40 ;  /* 0x000000ffff287224 */ /* 0x000fe400078e0a28 */
[C---:B------:R-:W-:Y:S02]  /*3950*/  IMAD R74, R5.reuse, R43, R74 ;  /* 0x0000002b054a7224 */ /* 0x040fe400078e024a */
[--C-:B------:R-:W-:Y:S02]  /*3960*/  @!P6 IMAD.IADD R70, R70, 0x1, -R5.reuse ;  /* 0x000000014646e824 */ /* 0x100fe400078e0a05 */
[----:B------:R-:W-:Y:S01]  /*3970*/  @!P0 IMAD.IADD R66, R66, 0x1, -R5 ;  /* 0x0000000142428824 */ /* 0x000fe200078e0a05 */
[C---:B------:R-:W-:Y:S01]  /*3980*/  ISETP.GT.U32.AND P0, PT, R5.reuse, R72, PT ;  /* 0x000000480500720c */ /* 0x040fe20003f04070 */
[C---:B------:R-:W-:Y:S01]  /*3990*/  IMAD R76, R5.reuse, R40, R76 ;  /* 0x00000028054c7224 */ /* 0x040fe200078e024c */
[C---:B------:R-:W-:Y:S01]  /*39a0*/  ISETP.GT.U32.AND P6, PT, R5.reuse, R70, PT ;  /* 0x000000460500720c */ /* 0x040fe20003fc4070 */
[----:B------:R-:W-:Y:S01]  /*39b0*/  @!P3 IMAD.MOV R66, RZ, RZ, -R66 ;  /* 0x000000ffff42b224 */ /* 0x000fe200078e0a42 */
[----:B------:R-:W-:Y:S01]  /*39c0*/  ISETP.GT.U32.AND P3, PT, R5, R74, PT ;  /* 0x0000004a0500720c */ /* 0x000fe20003f64070 */
[----:B------:R-:W-:-:S04]  /*39d0*/  IMAD.HI.U32 R6, R2, R78, RZ ;  /* 0x0000004e02067227 */ /* 0x000fc800078e00ff */
[----:B------:R-:W-:Y:S01]  /*39e0*/  @!P2 IMAD.IADD R68, R68, 0x1, -R5 ;  /* 0x000000014444a824 */ /* 0x000fe200078e0a05 */
[----:B------:R-:W-:Y:S01]  /*39f0*/  ISETP.GT.U32.AND P2, PT, R5, R76, PT ;  /* 0x0000004c0500720c */ /* 0x000fe20003f44070 */
[----:B------:R-:W-:Y:S02]  /*3a00*/  IMAD.MOV R6, RZ, RZ, -R6 ;  /* 0x000000ffff067224 */ /* 0x000fe400078e0a06 */
[----:B------:R-:W-:-:S04]  /*3a10*/  IMAD.HI.U32 R43, R2, R80, RZ ;  /* 0x00000050022b7227 */ /* 0x000fc800078e00ff */
[----:B------:R-:W-:Y:S02]  /*3a20*/  IMAD R78, R5, R6, R78 ;  /* 0x00000006054e7224 */ /* 0x000fe400078e024e */
[----:B------:R-:W-:Y:S02]  /*3a30*/  IMAD.MOV R43, RZ, RZ, -R43 ;  /* 0x000000ffff2b7224 */ /* 0x000fe400078e0a2b */
[--C-:B------:R-:W-:Y:S01]  /*3a40*/  @!P0 IMAD.IADD R72, R72, 0x1, -R5.reuse ;  /* 0x0000000148488824 */ /* 0x100fe200078e0a05 */
[----:B------:R-:W-:Y:S01]  /*3a50*/  ISETP.GE.AND P0, PT, R225, RZ, PT ;  /* 0x000000ffe100720c */ /* 0x000fe20003f06270 */
[--C-:B------:R-:W-:Y:S01]  /*3a60*/  @!P6 IMAD.IADD R70, R70, 0x1, -R5.reuse ;  /* 0x000000014646e824 */ /* 0x100fe200078e0a05 */
[C---:B------:R-:W-:Y:S01]  /*3a70*/  ISETP.GT.U32.AND P6, PT, R5.reuse, R78, PT ;  /* 0x0000004e0500720c */ /* 0x040fe20003fc4070 */
[C---:B------:R-:W-:Y:S01]  /*3a80*/  IMAD R80, R5.reuse, R43, R80 ;  /* 0x0000002b05507224 */ /* 0x040fe200078e0250 */
[----:B------:R-:W-:Y:S01]  /*3a90*/  IABS R225, R10 ;  /* 0x0000000a00e17213 */ /* 0x000fe20000000000 */
        /* <DEDUP_REMOVED lines=21> */
[----:B------:R-:W-:Y:S01]  /*3bf0*/  IMAD.HI.U32 R40, R2, R86, RZ ;  /* 0x0000005602287227 */ /* 0x000fe200078e00ff */
[----:B------:R-:W-:-:S02]  /*3c00*/  IABS R221, R12 ;  /* 0x0000000c00dd7213 */ /* 0x000fc40000000000 */
[----:B------:R-:W-:Y:S01]  /*3c10*/  IABS R223, R11 ;  /* 0x0000000b00df7213 */ /* 0x000fe20000000000 */
[----:B------:R-:W-:Y:S01]  /*3c20*/  @!P5 IMAD.MOV R72, RZ, RZ, -R72 ;  /* 0x000000ffff48d224 */ /* 0x000fe200078e0a48 */
[----:B------:R-:W-:Y:S01]  /*3c30*/  ISETP.GT.U32.AND P5, PT, R5, R80, PT ;  /* 0x000000500500720c */ /* 0x000fe20003fa4070 */
[----:B------:R-:W-:Y:S02]  /*3c40*/  IMAD.MOV R43, RZ, RZ, -R40 ;  /* 0x000000ffff2b7224 */ /* 0x000fe400078e0a28 */
[----:B------:R-:W-:-:S04]  /*3c50*/  IMAD.HI.U32 R40, R2, R6, RZ ;  /* 0x0000000602287227 */ /* 0x000fc800078e00ff */
[--C-:B------:R-:W-:Y:S01]  /*3c60*/  @!P6 IMAD.IADD R76, R76, 0x1, -R5.reuse ;  /* 0x000000014c4ce824 */ /* 0x100fe200078e0a05 */
[C---:B------:R-:W-:Y:S01]  /*3c70*/  ISETP.GT.U32.AND P6, PT, R5.reuse, R84, PT ;  /* 0x000000540500720c */ /* 0x040fe20003fc4070 */
[----:B------:R-:W-:Y:S01]  /*3c80*/  @!P3 IMAD.IADD R82, R82, 0x1, -R5 ;  /* 0x000000015252b824 */ /* 0x000fe200078e0a05 */
[----:B------:R-:W-:Y:S01]  /*3c90*/  ISETP.GE.AND P3, PT, R224, RZ, PT ;  /* 0x000000ffe000720c */ /* 0x000fe20003f66270 */
[C---:B------:R-:W-:Y:S01]  /*3ca0*/  IMAD R86, R5.reuse, R43, R86 ;  /* 0x0000002b05567224 */ /* 0x040fe200078e0256 */
[----:B------:R-:W-:Y:S01]  /*3cb0*/  IABS R43, R220 ;  /* 0x000000dc002b7213 */ /* 0x000fe20000000000 */
[----:B------:R-:W-:Y:S02]  /*3cc0*/  IMAD.MOV R40, RZ, RZ, -R40 ;  /* 0x000000ffff287224 */ /* 0x000fe400078e0a28 */
        /* <DEDUP_REMOVED lines=14> */
[C---:B------:R-:W-:Y:S01]  /*3db0*/  IMAD R90, R5.reuse, R40, R43 ;  /* 0x00000028055a7224 */ /* 0x040fe200078e022b */
        /* <DEDUP_REMOVED lines=9> */
[----:B------:R-:W-:-:S04]  /*3e50*/  IMAD.HI.U32 R40, R2, R92, RZ ;  /* 0x0000005c02287227 */ /* 0x000fc800078e00ff */
        /* <DEDUP_REMOVED lines=9> */
[----:B------:R-:W-:-:S03]  /*3ef0*/  ISETP.GT.U32.AND P0, PT, R5, R90, PT ;  /* 0x0000005a0500720c */ /* 0x000fc60003f04070 */
        /* <DEDUP_REMOVED lines=47> */
[C---:B------:R-:W-:Y:S02]  /*41f0*/  IMAD R104, R5.reuse, R6, R104 ;  /* 0x0000000605687224 */ /* 0x040fe400078e0268 */
[----:B------:R-:W-:Y:S02]  /*4200*/  IMAD.MOV R43, RZ, RZ, -R43 ;  /* 0x000000ffff2b7224 */ /* 0x000fe400078e0a2b */
[--C-:B------:R-:W-:Y:S01]  /*4210*/  @!P0 IMAD.IADD R98, R98, 0x1, -R5.reuse ;  /* 0x0000000162628824 */ /* 0x100fe200078e0a05 */
[----:B------:R-:W-:Y:S01]  /*4220*/  ISETP.GE.AND P0, PT, R212, RZ, PT ;  /* 0x000000ffd400720c */ /* 0x000fe20003f06270 */
[----:B------:R-:W-:Y:S01]  /*4230*/  @!P6 IMAD.IADD R96, R96, 0x1, -R5 ;  /* 0x000000016060e824 */ /* 0x000fe200078e0a05 */
        /* <DEDUP_REMOVED lines=15> */
[----:B------:R-:W-:Y:S01]  /*4330*/  @!P4 IMAD.IADD R98, R98, 0x1, -R5 ;  /* 0x000000016262c824 */ /* 0x000fe200078e0a05 */
        /* <DEDUP_REMOVED lines=69> */
[----:B------:R-:W-:Y:S01]  /*4790*/  ISETP.GT.U32.AND P6, PT, R5, R117, PT ;  /* 0x000000750500720c */ /* 0x000fe20003fc4070 */
[----:B------:R-:W-:Y:S01]  /*47a0*/  @!P0 IMAD.IADD R115, R115, 0x1, -R5 ;  /* 0x0000000173738824 */ /* 0x000fe200078e0a05 */
[----:B------:R-:W-:Y:S01]  /*47b0*/  ISETP.GT.U32.AND P0, PT, R5, R119, PT ;  /* 0x000000770500720c */ /* 0x000fe20003f04070 */
[----:B------:R-:W-:-:S04]  /*47c0*/  IMAD.HI.U32 R40, R2, R121, RZ ;  /* 0x0000007902287227 */ /* 0x000fc800078e00ff */
[----:B------:R-:W-:Y:S01]  /*47d0*/  @!P5 IMAD.MOV R104, RZ, RZ, -R104 ;  /* 0x000000ffff68d224 */ /* 0x000fe200078e0a68 */
[----:B------:R-:W-:Y:S01]  /*47e0*/  ISETP.GE.AND P5, PT, R204, RZ, PT ;  /* 0x000000ffcc00720c */ /* 0x000fe20003fa6270 */
[----:B------:R-:W-:Y:S02]  /*47f0*/  IMAD.MOV R40, RZ, RZ, -R40 ;  /* 0x000000ffff287224 */ /* 0x000fe400078e0a28 */
[----:B------:R-:W-:-:S04]  /*4800*/  IMAD.HI.U32 R6, R2, R123, RZ ;  /* 0x0000007b02067227 */ /* 0x000fc800078e00ff */
[----:B------:R-:W-:Y:S02]  /*4810*/  IMAD R121, R5, R40, R121 ;  /* 0x0000002805797224 */ /* 0x000fe400078e0279 */
        /* <DEDUP_REMOVED lines=14> */
[----:B------:R-:W-:Y:S02]  /*4900*/  IMAD R125, R5, R43, R125 ;  /* 0x0000002b057d7224 */ /* 0x000fe400078e027d */
        /* <DEDUP_REMOVED lines=16> */
[----:B------:R-:W-:Y:S01]  /*4a10*/  @!P6 IMAD.IADD R121, R121, 0x1, -R5 ;  /* 0x000000017979e824 */ /* 0x000fe200078e0a05 */
[C---:B------:R-:W-:Y:S01]  /*4a20*/  ISETP.GT.U32.AND P6, PT, R5.reuse, R129, PT ;  /* 0x000000810500720c */ /* 0x040fe20003fc4070 */
[----:B------:R-:W-:Y:S01]  /*4a30*/  IMAD R131, R5, R43, R131 ;  /* 0x0000002b05837224 */ /* 0x000fe200078e0283 */
        /* <DEDUP_REMOVED lines=10> */
[----:B------:R-:W-:Y:S02]  /*4ae0*/  IMAD R133, R5, R40, R133 ;  /* 0x0000002805857224 */ /* 0x000fe400078e0285 */
[----:B------:R-:W-:Y:S02]  /*4af0*/  IMAD.MOV R6, RZ, RZ, -R6 ;  /* 0x000000ffff067224 */ /* 0x000fe400078e0a06 */
[--C-:B------:R-:W-:Y:S01]  /*4b00*/  @!P6 IMAD.IADD R129, R129, 0x1, -R5.reuse ;  /* 0x000000018181e824 */ /* 0x100fe200078e0a05 */
[----:B------:R-:W-:Y:S01]  /*4b10*/  ISETP.GT.U32.AND P6, PT, R5, R127, PT ;  /* 0x0000007f0500720c */ /* 0x000fe20003fc4070 */
        /* <DEDUP_REMOVED lines=47> */
[----:B------:R-:W-:-:S03]  /*4e10*/  IABS R192, R128 ;  /* 0x0000008000c07213 */ /* 0x000fc60000000000 */
        /* <DEDUP_REMOVED lines=17> */
[C---:B------:R-:W-:Y:S01]  /*4f30*/  IMAD R142, R5.reuse, R40, R142 ;  /* 0x00000028058e7224 */ /* 0x040fe200078e028e */
[----:B------:R-:W-:Y:S01]  /*4f40*/  IABS R40, R152 ;  /* 0x0000009800287213 */ /* 0x000fe20000000000 */
[----:B------:R-:W-:Y:S01]  /*4f50*/  IMAD.MOV.U32 R138, RZ, RZ, R6 ;  /* 0x000000ffff8a7224 */ /* 0x000fe200078e0006 */
[----:B------:R-:W-:Y:S01]  /*4f60*/  IABS R6, R154 ;  /* 0x0000009a00067213 */ /* 0x000fe20000000000 */
[----:B------:R-:W-:-:S02]  /*4f70*/  IMAD R144, R5, R43, R144 ;  /* 0x0000002b05907224 */ /* 0x000fc400078e0290 */
[----:B------:R-:W-:Y:S01]  /*4f80*/  @!P6 IMAD.MOV R138, RZ, RZ, -R138 ;  /* 0x000000ffff8ae224 */ /* 0x000fe200078e0a8a */
[----:B------:R-:W-:Y:S01]  /*4f90*/  ISETP.GT.U32.AND P6, PT, R5, R142, PT ;  /* 0x0000008e0500720c */ /* 0x000fe20003fc4070 */
[----:B------:R-:W-:-:S04]  /*4fa0*/  IMAD.HI.U32 R45, R2, R146, RZ ;  /* 0x00000092022d7227 */ /* 0x000fc800078e00ff */
[----:B------:R-:W-:Y:S01]  /*4fb0*/  @!P0 IMAD.IADD R140, R140, 0x1, -R5 ;  /* 0x000000018c8c8824 */ /* 0x000fe200078e0a05 */
[----:B------:R-:W-:Y:S01]  /*4fc0*/  ISETP.GT.U32.AND P0, PT, R5, R144, PT ;  /* 0x000000900500720c */ /* 0x000fe20003f04070 */
[----:B------:R-:W-:Y:S02]  /*4fd0*/  IMAD.MOV R45, RZ, RZ, -R45 ;  /* 0x000000ffff2d7224 */ /* 0x000fe400078e0a2d */
[----:B------:R-:W-:Y:S01]  /*4fe0*/  @!P3 IMAD.MOV R129, RZ, RZ, -R129 ;  /* 0x000000ffff81b224 */ /* 0x000fe200078e0a81 */
[----:B------:R-:W-:Y:S01]  /*4ff0*/  ISETP.GE.AND P3, PT, R191, RZ, PT ;  /* 0x000000ffbf00720c */ /* 0x000fe20003f66270 */
[C---:B------:R-:W-:Y:S02]  /*5000*/  IMAD R146, R5.reuse, R45, R146 ;  /* 0x0000002d05927224 */ /* 0x040fe400078e0292 */
[----:B------:R-:W-:Y:S02]  /*5010*/  @!P6 IMAD.IADD R142, R142, 0x1, -R5 ;  /* 0x000000018e8ee824 */ /* 0x000fe400078e0a05 */
[----:B------:R-:W-:Y:S01]  /*5020*/  IMAD.HI.U32 R43, R2, R148, RZ ;  /* 0x00000094022b7227 */ /* 0x000fe200078e00ff */
[----:B------:R-:W-:-:S03]  /*5030*/  ISETP.GT.U32.AND P6, PT, R5, R146, PT ;  /* 0x000000920500720c */ /* 0x000fc60003fc4070 */
[----:B------:R-:W-:Y:S01]  /*5040*/  @!P0 IMAD.IADD R144, R144, 0x1, -R5 ;  /* 0x0000000190908824 */ /* 0x000fe200078e0a05 */
[----:B------:R-:W-:Y:S01]  /*5050*/  ISETP.GT.U32.AND P0, PT, R5, R142, PT ;  /* 0x0000008e0500720c */ /* 0x000fe20003f04070 */
[----:B------:R-:W-:Y:S02]  /*5060*/  IMAD.MOV R43, RZ, RZ, -R43 ;  /* 0x000000ffff2b7224 */ /* 0x000fe400078e0a2b */
[----:B------:R-:W-:Y:S01]  /*5070*/  @!P3 IMAD.MOV R135, RZ, RZ, -R135 ;  /* 0x000000ffff87b224 */ /* 0x000fe200078e0a87 */
[----:B------:R-:W-:Y:S01]  /*5080*/  ISETP.GE.AND P3, PT, R189, RZ, PT ;  /* 0x000000ffbd00720c */ /* 0x000fe20003f66270 */
[----:B------:R-:W-:-:S04]  /*5090*/  IMAD.HI.U32 R47, R2, R150, RZ ;  /* 0x00000096022f7227 */ /* 0x000fc800078e00ff */
[----:B------:R-:W-:Y:S01]  /*50a0*/  @!P2 IMAD.MOV R140, RZ, RZ, -R140 ;  /* 0x000000ffff8ca224 */ /* 0x000fe200078e0a8c */
[C---:B------:R-:W-:Y:S01]  /*50b0*/  ISETP.GT.U32.AND P2, PT, R5.reuse, R144, PT ;  /* 0x000000900500720c */ /* 0x040fe20003f44070 */
[----:B------:R-:W-:Y:S02]  /*50c0*/  IMAD R148, R5, R43, R148 ;  /* 0x0000002b05947224 */ /* 0x000fe400078e0294 */
[----:B------:R-:W-:-:S04]  /*50d0*/  IMAD.HI.U32 R45, R2, R40, RZ ;  /* 0x00000028022d7227 */ /* 0x000fc800078e00ff */
[----:B------:R-:W-:Y:S02]  /*50e0*/  IMAD.MOV R47, RZ, RZ, -R47 ;  /* 0x000000ffff2f7224 */ /* 0x000fe400078e0a2f */
[----:B------:R-:W-:Y:S02]  /*50f0*/  @!P6 IMAD.IADD R146, R146, 0x1, -R5 ;  /* 0x000000019292e824 */ /* 0x000fe400078e0a05 */
[----:B------:R-:W-:Y:S02]  /*5100*/  IMAD.MOV R45, RZ, RZ, -R45 ;  /* 0x000000ffff2d7224 */ /* 0x000fe400078e0a2d */
[C---:B------:R-:W-:Y:S01]  /*5110*/  IMAD R150, R5.reuse, R47, R150 ;  /* 0x0000002f05967224 */ /* 0x040fe200078e0296 */
[C---:B------:R-:W-:Y:S01]  /*5120*/  ISETP.GT.U32.AND P6, PT, R5.reuse, R146, PT ;  /* 0x000000920500720c */ /* 0x040fe20003fc4070 */
[----:B------:R-:W-:Y:S01]  /*5130*/  @!P0 IMAD.IADD R142, R142, 0x1, -R5 ;  /* 0x000000018e8e8824 */ /* 0x000fe200078e0a05 */
[----:B------:R-:W-:Y:S01]  /*5140*/  ISETP.GT.U32.AND P0, PT, R5, R148, PT ;  /* 0x000000940500720c */ /* 0x000fe20003f04070 */
[----:B------:R-:W-:-:S04]  /*5150*/  IMAD.HI.U32 R43, R2, R6, RZ ;  /* 0x00000006022b7227 */ /* 0x000fc800078e00ff */
[C---:B------:R-:W-:Y:S02]  /*5160*/  IMAD R40, R5.reuse, R45, R40 ;  /* 0x0000002d05287224 */ /* 0x040fe400078e0228 */
[----:B------:R-:W-:Y:S01]  /*5170*/  @!P3 IMAD.MOV R142, RZ, RZ, -R142 ;  /* 0x000000ffff8eb224 */ /* 0x000fe200078e0a8e */
[----:B------:R-:W-:Y:S01]  /*5180*/  ISETP.GT.U32.AND P3, PT, R5, R150, PT ;  /* 0x000000960500720c */ /* 0x000fe20003f64070 */
[----:B------:R-:W-:Y:S02]  /*5190*/  IMAD.MOV R43, RZ, RZ, -R43 ;  /* 0x000000ffff2b7224 */ /* 0x000fe400078e0a2b */
[----:B------:R-:W-:-:S04]  /*51a0*/  IMAD.HI.U32 R47, R2, R156, RZ ;  /* 0x0000009c022f7227 */ /* 0x000fc800078e00ff */
[----:B------:R-:W-:Y:S01]  /*51b0*/  @!P2 IMAD.IADD R144, R144, 0x1, -R5 ;  /* 0x000000019090a824 */ /* 0x000fe200078e0a05 */
[C---:B------:R-:W-:Y:S01]  /*51c0*/  ISETP.GT.U32.AND P2, PT, R5.reuse, R40, PT ;  /* 0x000000280500720c */ /* 0x040fe20003f44070 */
[C---:B------:R-:W-:Y:S02]  /*51d0*/  IMAD R6, R5.reuse, R43, R6 ;  /* 0x0000002b05067224 */ /* 0x040fe400078e0206 */
[----:B------:R-:W-:Y:S02]  /*51e0*/  IMAD.MOV R47, RZ, RZ, -R47 ;  /* 0x000000ffff2f7224 */ /* 0x000fe400078e0a2f */
[--C-:B------:R-:W-:Y:S01]  /*51f0*/  @!P6 IMAD.IADD R146, R146, 0x1, -R5.reuse ;  /* 0x000000019292e824 */ /* 0x100fe200078e0a05 */
[C---:B------:R-:W-:Y:S01]  /*5200*/  ISETP.GT.U32.AND P6, PT, R5.reuse, R6, PT ;  /* 0x000000060500720c */ /* 0x040fe20003fc4070 */
[----:B------:R-:W-:Y:S01]  /*5210*/  @!P0 IMAD.IADD R148, R148, 0x1, -R5 ;  /* 0x0000000194948824 */ /* 0x000fe200078e0a05 */
[----:B------:R-:W-:Y:S01]  /*5220*/  ISETP.GE.AND P0, PT, R186, RZ, PT ;  /* 0x000000ffba00720c */ /* 0x000fe20003f06270 */
[----:B------:R-:W-:-:S02]  /*5230*/  IMAD R156, R5, R47, R156 ;  /* 0x0000002f059c7224 */ /* 0x000fc400078e029c */
[----:B------:R-:W-:Y:S01]  /*5240*/  @!P3 IMAD.IADD R150, R150, 0x1, -R5 ;  /* 0x000000019696b824 */ /* 0x000fe200078e0a05 */
[----:B------:R-:W-:Y:S01]  /*5250*/  ISETP.GT.U32.AND P3, PT, R5, R148, PT ;  /* 0x000000940500720c */ /* 0x000fe20003f64070 */
[----:B------:R-:W-:-:S04]  /*5260*/  IMAD.HI.U32 R45, R2, R158, RZ ;  /* 0x0000009e022d7227 */ /* 0x000fc800078e00ff */
[----:B------:R-:W-:Y:S01]  /*5270*/  @!P1 IMAD.MOV R146, RZ, RZ, -R146 ;  /* 0x000000ffff929224 */ /* 0x000fe200078e0a92 */
[C---:B------:R-:W-:Y:S01]  /*5280*/  ISETP.GT.U32.AND P1, PT, R5.reuse, R156, PT ;  /* 0x0000009c0500720c */ /* 0x040fe20003f24070 */
[----:B------:R-:W-:Y:S01]  /*5290*/  @!P2 IMAD.IADD R40, R40, 0x1, -R5 ;  /* 0x000000012828a824 */ /* 0x000fe200078e0a05 */
[----:B------:R-:W-:Y:S01]  /*52a0*/  ISETP.GT.U32.AND P2, PT, R5, R150, PT ;  /* 0x000000960500720c */ /* 0x000fe20003f44070 */
[----:B------:R-:W-:Y:S02]  /*52b0*/  IMAD.MOV R45, RZ, RZ, -R45 ;  /* 0x000000ffff2d7224 */ /* 0x000fe400078e0a2d */
[----:B------:R-:W-:-:S04]  /*52c0*/  IMAD.HI.U32 R43, R2, R160, RZ ;  /* 0x000000a0022b7227 */ /* 0x000fc800078e00ff */
[C---:B------:R-:W-:Y:S02]  /*52d0*/  IMAD R158, R5.reuse, R45, R158 ;  /* 0x0000002d059e7224 */ /* 0x040fe400078e029e */
[----:B------:R-:W-:Y:S01]  /*52e0*/  @!P6 IMAD.IADD R6, R6, 0x1, -R5 ;  /* 0x000000010606e824 */ /* 0x000fe200078e0a05 */
[C---:B------:R-:W-:Y:S01]  /*52f0*/  ISETP.GT.U32.AND P6, PT, R5.reuse, R40, PT ;  /* 0x000000280500720c */ /* 0x040fe20003fc4070 */
[----:B------:R-:W-:Y:S02]  /*5300*/  IMAD.MOV R43, RZ, RZ, -R43 ;  /* 0x000000ffff2b7224 */ /* 0x000fe400078e0a2b */
[--C-:B------:R-:W-:Y:S01]  /*5310*/  @!P3 IMAD.IADD R148, R148, 0x1, -R5.reuse ;  /* 0x000000019494b824 */ /* 0x100fe200078e0a05 */
[C---:B------:R-:W-:Y:S01]  /*5320*/  ISETP.GT.U32.AND P3, PT, R5.reuse, R158, PT ;  /* 0x0000009e0500720c */ /* 0x040fe20003f64070 */
[----:B------:R-:W-:Y:S01]  /*5330*/  IMAD R160, R5, R43, R160 ;  /* 0x0000002b05a07224 */ /* 0x000fe200078e02a0 */
[----:B------:R-:W-:Y:S01]  /*5340*/  IABS R43, R182 ;  /* 0x000000b6002b7213 */ /* 0x000fe20000000000 */
[----:B------:R-:W-:Y:S01]  /*5350*/  @!P1 IMAD.IADD R156, R156, 0x1, -R5 ;  /* 0x000000019c9c9824 */ /* 0x000fe200078e0a05 */
[----:B------:R-:W-:Y:S01]  /*5360*/  ISETP.GE.AND P1, PT, R184, RZ, PT ;  /* 0x000000ffb800720c */ /* 0x000fe20003f26270 */
[----:B------:R-:W-:-:S04]  /*5370*/  IMAD.HI.U32 R45, R2, R162, RZ ;  /* 0x000000a2022d7227 */ /* 0x000fc800078e00ff */
[----:B------:R-:W-:Y:S01]  /*5380*/  @!P2 IMAD.IADD R150, R150, 0x1, -R5 ;  /* 0x000000019696a824 */ /* 0x000fe200078e0a05 */
[----:B------:R-:W-:Y:S01]  /*5390*/  ISETP.GE.AND P2, PT, R152, RZ, PT ;  /* 0x000000ff9800720c */ /* 0x000fe20003f46270 */
[----:B------:R-:W-:Y:S01]  /*53a0*/  @!P4 IMAD.MOV R144, RZ, RZ, -R144 ;  /* 0x000000ffff90c224 */ /* 0x000fe200078e0a90 */
[C---:B------:R-:W-:Y:S01]  /*53b0*/  ISETP.GT.U32.AND P4, PT, R5.reuse, R6, PT ;  /* 0x000000060500720c */ /* 0x040fe20003f84070 */
[----:B------:R-:W-:Y:S01]  /*53c0*/  @!P5 IMAD.MOV R148, RZ, RZ, -R148 ;  /* 0x000000ffff94d224 */ /* 0x000fe200078e0a94 */
[----:B------:R-:W-:Y:S01]  /*53d0*/  ISETP.GT.U32.AND P5, PT, R5, R156, PT ;  /* 0x0000009c0500720c */ /* 0x000fe20003fa4070 */
[----:B------:R-:W-:Y:S02]  /*53e0*/  IMAD.MOV R47, RZ, RZ, -R45 ;  /* 0x000000ffff2f7224 */ /* 0x000fe400078e0a2d */
[----:B------:R-:W-:-:S04]  /*53f0*/  IMAD.HI.U32 R45, R2, R43, RZ ;  /* 0x0000002b022d7227 */ /* 0x000fc800078e00ff */
[----:B------:R-:W-:Y:S01]  /*5400*/  @!P6 IMAD.IADD R40, R40, 0x1, -R5 ;  /* 0x000000012828e824 */ /* 0x000fe200078e0a05 */
[----:B------:R-:W-:Y:S01]  /*5410*/  ISETP.GT.U32.AND P6, PT, R5, R160, PT ;  /* 0x000000a00500720c */ /* 0x000fe20003fc4070 */
[----:B------:R-:W-:Y:S02]  /*5420*/  IMAD.MOV R45, RZ, RZ, -R45 ;  /* 0x000000ffff2d7224 */ /* 0x000fe400078e0a2d */
[----:B------:R-:W-:Y:S01]  /*5430*/  @!P3 IMAD.IADD R158, R158, 0x1, -R5 ;  /* 0x000000019e9eb824 */ /* 0x000fe200078e0a05 */
[----:B------:R-:W-:Y:S01]  /*5440*/  ISETP.GE.AND P3, PT, R185, RZ, PT ;  /* 0x000000ffb900720c */ /* 0x000fe20003f66270 */
[C---:B------:R-:W-:Y:S01]  /*5450*/  IMAD R162, R5.reuse, R47, R162 ;  /* 0x0000002f05a27224 */ /* 0x040fe200078e02a2 */
[----:B------:R-:W-:Y:S01]  /*5460*/  IABS R185, R153 ;  /* 0x0000009900b97213 */ /* 0x000fe20000000000 */
[----:B------:R-:W-:Y:S01]  /*5470*/  IMAD.MOV.U32 R152, RZ, RZ, R40 ;  /* 0x000000ffff987224 */ /* 0x000fe200078e0028 */
[----:B------:R-:W-:Y:S01]  /*5480*/  IABS R40, R183 ;  /* 0x000000b700287213 */ /* 0x000fe20000000000 */
[C---:B------:R-:W-:Y:S01]  /*5490*/  IMAD R43, R5.reuse, R45, R43 ;  /* 0x0000002d052b7224 */ /* 0x040fe200078e022b */
[----:B------:R-:W-:Y:S01]  /*54a0*/  IABS R45, R167 ;  /* 0x000000a7002d7213 */ /* 0x000fe20000000000 */
[----:B------:R-:W-:Y:S01]  /*54b0*/  @!P0 IMAD.MOV R150, RZ, RZ, -R150 ;  /* 0x000000ffff968224 */ /* 0x000fe200078e0a96 */
[C---:B------:R-:W-:Y:S01]  /*54c0*/  ISETP.GT.U32.AND P0, PT, R5.reuse, R158, PT ;  /* 0x0000009e0500720c */ /* 0x040fe20003f04070 */
[----:B------:R-:W-:Y:S01]  /*54d0*/  @!P2 IMAD.MOV R152, RZ, RZ, -R152 ;  /* 0x000000ffff98a224 */ /* 0x000fe200078e0a98 */
[C---:B------:R-:W-:Y:S01]  /*54e0*/  ISETP.GT.U32.AND P2, PT, R5.reuse, R162, PT ;  /* 0x000000a20500720c */ /* 0x040fe20003f44070 */
[--C-:B------:R-:W-:Y:S01]  /*54f0*/  @!P4 IMAD.IADD R6, R6, 0x1, -R5.reuse ;  /* 0x000000010606c824 */ /* 0x100fe200078e0a05 */
[----:B------:R-:W-:Y:S01]  /*5500*/  ISETP.GE.AND P4, PT, R154, RZ, PT ;  /* 0x000000ff9a00720c */ /* 0x000fe20003f86270 */
[----:B------:R-:W-:Y:S01]  /*5510*/  @!P5 IMAD.IADD R156, R156, 0x1, -R5 ;  /* 0x000000019c9cd824 */ /* 0x000fe200078e0a05 */
[----:B------:R-:W-:Y:S01]  /*5520*/  ISETP.GT.U32.AND P5, PT, R5, R43, PT ;  /* 0x0000002b0500720c */ /* 0x000fe20003fa4070 */
[----:B------:R-:W-:-:S02]  /*5530*/  IMAD.MOV.U32 R154, RZ, RZ, R6 ;  /* 0x000000ffff9a7224 */ /* 0x000fc400078e0006 */
[----:B------:R-:W-:-:S04]  /*5540*/  IMAD.HI.U32 R6, R2, R40, RZ ;  /* 0x0000002802067227 */ /* 0x000fc800078e00ff */
[--C-:B------:R-:W-:Y:S02]  /*5550*/  @!P6 IMAD.IADD R160, R160, 0x1, -R5.reuse ;  /* 0x00000001a0a0e824 */ /* 0x100fe400078e0a05 */
[----:B------:R-:W-:Y:S02]  /*5560*/  IMAD.MOV R6, RZ, RZ, -R6 ;  /* 0x000000ffff067224 */ /* 0x000fe400078e0a06 */
[--C-:B------:R-:W-:Y:S01]  /*5570*/  @!P0 IMAD.IADD R158, R158, 0x1, -R5.reuse ;  /* 0x000000019e9e8824 */ /* 0x100fe200078e0a05 */
[----:B------:R-:W-:Y:S01]  /*5580*/  ISETP.GT.U32.AND P6, PT, R5, R160, PT ;  /* 0x000000a00500720c */ /* 0x000fe20003fc4070 */
[--C-:B------:R-:W-:Y:S01]  /*5590*/  @!P2 IMAD.IADD R162, R162, 0x1, -R5.reuse ;  /* 0x00000001a2a2a824 */ /* 0x100fe200078e0a05 */
[----:B------:R-:W-:Y:S01]  /*55a0*/  ISETP.GE.AND P0, PT, R181, RZ, PT ;  /* 0x000000ffb500720c */ /* 0x000fe20003f06270 */
[----:B------:R-:W-:Y:S01]  /*55b0*/  IMAD R6, R5, R6, R40 ;  /* 0x0000000605067224 */ /* 0x000fe200078e0228 */
[----:B------:R-:W-:Y:S01]  /*55c0*/  ISETP.GE.AND P2, PT, R183, RZ, PT ;  /* 0x000000ffb700720c */ /* 0x000fe20003f46270 */
[--C-:B------:R-:W-:Y:S01]  /*55d0*/  @!P5 IMAD.IADD R43, R43, 0x1, -R5.reuse ;  /* 0x000000012b2bd824 */ /* 0x100fe200078e0a05 */
[C---:B------:R-:W-:Y:S01]  /*55e0*/  ISETP.GT.U32.AND P5, PT, R5.reuse, R162, PT ;  /* 0x000000a20500720c */ /* 0x040fe20003fa4070 */
[----:B------:R-:W-:Y:S01]  /*55f0*/  @!P3 IMAD.MOV R158, RZ, RZ, -R158 ;  /* 0x000000ffff9eb224 */ /* 0x000fe200078e0a9e */
[C---:B------:R-:W-:Y:S01]  /*5600*/  ISETP.GT.U32.AND P3, PT, R5.reuse, R6, PT ;  /* 0x000000060500720c */ /* 0x040fe20003f64070 */
[----:B------:R-:W-:Y:S01]  /*5610*/  @!P1 IMAD.MOV R156, RZ, RZ, -R156 ;  /* 0x000000ffff9c9224 */ /* 0x000fe200078e0a9c */
[----:B------:R-:W-:Y:S01]  /*5620*/  ISETP.GT.U32.AND P1, PT, R5, R43, PT ;  /* 0x0000002b0500720c */ /* 0x000fe20003f24070 */
[----:B------:R-:W-:Y:S01]  /*5630*/  @!P4 IMAD.MOV R154, RZ, RZ, -R154 ;  /* 0x000000ffff9ac224 */ /* 0x000fe200078e0a9a */
[----:B------:R-:W-:Y:S01]  /*5640*/  ISETP.GE.AND P4, PT, R180, RZ, PT ;  /* 0x000000ffb400720c */ /* 0x000fe20003f86270 */
[----:B------:R-:W-:Y:S01]  /*5650*/  @!P6 IMAD.IADD R160, R160, 0x1, -R5 ;  /* 0x00000001a0a0e824 */ /* 0x000fe200078e0a05 */
[----:B------:R-:W-:Y:S01]  /*5660*/  ISETP.GE.AND P6, PT, R182, RZ, PT ;  /* 0x000000ffb600720c */ /* 0x000fe20003fc6270 */
[----:B------:R-:W-:Y:S01]  /*5670*/  IMAD.HI.U32 R40, R2, R45, RZ ;  /* 0x0000002d02287227 */ /* 0x000fe200078e00ff */
[----:B------:R-:W-:-:S02]  /*5680*/  IABS R183, R173 ;  /* 0x000000ad00b77213 */ /* 0x000fc40000000000 */
[----:B------:R-:W-:Y:S01]  /*5690*/  IABS R181, R172 ;  /* 0x000000ac00b57213 */ /* 0x000fe20000000000 */
[--C-:B------:R-:W-:Y:S01]  /*56a0*/  @!P5 IMAD.IADD R162, R162, 0x1, -R5.reuse ;  /* 0x00000001a2a2d824 */ /* 0x100fe200078e0a05 */
[----:B------:R-:W-:Y:S01]  /*56b0*/  ISETP.GE.AND P5, PT, R175, RZ, PT ;  /* 0x000000ffaf00720c */ /* 0x000fe20003fa6270 */
[--C-:B------:R-:W-:Y:S01]  /*56c0*/  @!P3 IMAD.IADD R6, R6, 0x1, -R5.reuse ;  /* 0x000000010606b824 */ /* 0x100fe200078e0a05 */
[----:B------:R-:W-:Y:S01]  /*56d0*/  ISETP.GE.AND P3, PT, R166, RZ, PT ;  /* 0x000000ffa600720c */ /* 0x000fe20003f66270 */
[----:B------:R-:W-:Y:S01]  /*56e0*/  IMAD.MOV R40, RZ, RZ, -R40 ;  /* 0x000000ffff287224 */ /* 0x000fe200078e0a28 */
[----:B------:R-:W-:Y:S01]  /*56f0*/  IABS R175, R174 ;  /* 0x000000ae00af7213 */ /* 0x000fe20000000000 */
[----:B------:R-:W-:Y:S01]  /*5700*/  @!P1 IMAD.IADD R43, R43, 0x1, -R5 ;  /* 0x000000012b2b9824 */ /* 0x000fe200078e0a05 */
[----:B------:R-:W-:Y:S01]  /*5710*/  ISETP.GE.AND P1, PT, R164, RZ, PT ;  /* 0x000000ffa400720c */ /* 0x000fe20003f26270 */
[----:B------:R-:W-:Y:S01]  /*5720*/  @!P4 IMAD.MOV R160, RZ, RZ, -R160 ;  /* 0x000000ffffa0c224 */ /* 0x000fe200078e0aa0 */
[----:B------:R-:W-:Y:S01]  /*5730*/  ISETP.GE.AND P4, PT, R167, RZ, PT ;  /* 0x000000ffa700720c */ /* 0x000fe20003f86270 */
[----:B------:R-:W-:Y:S01]  /*5740*/  @!P0 IMAD.MOV R162, RZ, RZ, -R162 ;  /* 0x000000ffffa28224 */ /* 0x000fe200078e0aa2 */
[----:B------:R-:W-:Y:S01]  /*5750*/  ISETP.GT.U32.AND P0, PT, R5, R6, PT ;  /* 0x000000060500720c */ /* 0x000fe20003f04070 */
[----:B------:R-:W-:-:S04]  /*5760*/  IMAD.HI.U32 R47, R2, R169, RZ ;  /* 0x000000a9022f7227 */ /* 0x000fc800078e00ff */
[C---:B------:R-:W-:Y:S01]  /*5770*/  IMAD R167, R5.reuse, R40, R45 ;  /* 0x0000002805a77224 */ /* 0x040fe200078e022d */
[----:B------:R-:W-:Y:S01]  /*5780*/  IABS R40, R166 ;  /* 0x000000a600287213 */ /* 0x000fe20000000000 */
[----:B------:R-:W-:Y:S02]  /*5790*/  IMAD.MOV.U32 R164, RZ, RZ, R43 ;  /* 0x000000ffffa47224 */ /* 0x000fe400078e002b */
[----:B------:R-:W-:Y:S02]  /*57a0*/  IMAD.MOV R47, RZ, RZ, -R47 ;  /* 0x000000ffff2f7224 */ /* 0x000fe400078e0a2f */
[----:B------:R-:W-:Y:S01]  /*57b0*/  @!P6 IMAD.MOV R164, RZ, RZ, -R164 ;  /* 0x000000ffffa4e224 */ /* 0x000fe200078e0aa4 */
[----:B------:R-:W-:Y:S01]  /*57c0*/  ISETP.GT.U32.AND P6, PT, R5, R167, PT ;  /* 0x000000a70500720c */ /* 0x000fe20003fc4070 */
[----:B------:R-:W-:-:S04]  /*57d0*/  IMAD.HI.U32 R45, R2, R171, RZ ;  /* 0x000000ab022d7227 */ /* 0x000fc800078e00ff */
[C---:B------:R-:W-:Y:S02]  /*57e0*/  IMAD R169, R5.reuse, R47, R169 ;  /* 0x0000002f05a97224 */ /* 0x040fe400078e02a9 */
[----:B------:R-:W-:Y:S02]  /*57f0*/  IMAD.MOV R45, RZ, RZ, -R45 ;  /* 0x000000ffff2d7224 */ /* 0x000fe400078e0a2d */
[----:B------:R-:W-:Y:S01]  /*5800*/  @!P0 IMAD.IADD R6, R6, 0x1, -R5 ;  /* 0x0000000106068824 */ /* 0x000fe200078e0a05 */
[C---:B------:R-:W-:Y:S01]  /*5810*/  ISETP.GT.U32.AND P0, PT, R5.reuse, R169, PT ;  /* 0x000000a90500720c */ /* 0x040fe20003f04070 */
[----:B------:R-:W-:Y:S02]  /*5820*/  IMAD R171, R5, R45, R171 ;  /* 0x0000002d05ab7224 */ /* 0x000fe400078e02ab */
[----:B------:R-:W-:Y:S02]  /*5830*/  @!P6 IMAD.IADD R167, R167, 0x1, -R5 ;  /* 0x00000001a7a7e824 */ /* 0x000fe400078e0a05 */
[----:B------:R-:W-:Y:S01]  /*5840*/  IMAD.HI.U32 R43, R2, R40, RZ ;  /* 0x00000028022b7227 */ /* 0x000fe200078e00ff */
[----:B------:R-:W-:-:S03]  /*5850*/  ISETP.GT.U32.AND P6, PT, R5, R171, PT ;  /* 0x000000ab0500720c */ /* 0x000fc60003fc4070 */
[----:B------:R-:W-:Y:S02]  /*5860*/  IMAD.MOV.U32 R166, RZ, RZ, R6 ;  /* 0x000000ffffa67224 */ /* 0x000fe400078e0006 */
[----:B------:R-:W-:Y:S02]  /*5870*/  IMAD.MOV R43, RZ, RZ, -R43 ;  /* 0x000000ffff2b7224 */ /* 0x000fe400078e0a2b */
[----:B------:R-:W-:Y:S01]  /*5880*/  @!P0 IMAD.IADD R169, R169, 0x1, -R5 ;  /* 0x00000001a9a98824 */ /* 0x000fe200078e0a05 */
[----:B------:R-:W-:Y:S01]  /*5890*/  ISETP.GT.U32.AND P0, PT, R5, R167, PT ;  /* 0x000000a70500720c */ /* 0x000fe20003f04070 */
[----:B------:R-:W-:-:S04]  /*58a0*/  IMAD.HI.U32 R47, R2, R175, RZ ;  /* 0x000000af022f7227 */ /* 0x000fc800078e00ff */
[----:B------:R-:W-:Y:S02]  /*58b0*/  @!P6 IMAD.IADD R171, R171, 0x1, -R5 ;  /* 0x00000001ababe824 */ /* 0x000fe400078e0a05 */
[----:B------:R-:W-:Y:S01]  /*58c0*/  @!P2 IMAD.MOV R166, RZ, RZ, -R166 ;  /* 0x000000ffffa6a224 */ /* 0x000fe200078e0aa6 */
[C---:B------:R-:W-:Y:S01]  /*58d0*/  ISETP.GT.U32.AND P2, PT, R5.reuse, R169, PT ;  /* 0x000000a90500720c */ /* 0x040fe20003f44070 */
[----:B------:R-:W-:Y:S01]  /*58e0*/  IMAD.HI.U32 R45, R2, R177, RZ ;  /* 0x000000b1022d7227 */ /* 0x000fe200078e00ff */
[----:B------:R-:W-:-:S03]  /*58f0*/  ISETP.GT.U32.AND P6, PT, R5, R171, PT ;  /* 0x000000ab0500720c */ /* 0x000fc60003fc4070 */
[----:B------:R-:W-:Y:S02]  /*5900*/  IMAD R40, R5, R43, R40 ;  /* 0x0000002b05287224 */ /* 0x000fe400078e0228 */
[----:B------:R-:W-:Y:S02]  /*5910*/  IMAD.MOV R47, RZ, RZ, -R47 ;  /* 0x000000ffff2f7224 */ /* 0x000fe400078e0a2f */
[----:B------:R-:W-:-:S04]  /*5920*/  IMAD.HI.U32 R43, R2, R179, RZ ;  /* 0x000000b3022b7227 */ /* 0x000fc800078e00ff */
[----:B------:R-:W-:Y:S02]  /*5930*/  IMAD.MOV R45, RZ, RZ, -R45 ;  /* 0x000000ffff2d7224 */ /* 0x000fe400078e0a2d */
[----:B------:R-:W-:Y:S02]  /*5940*/  IMAD R175, R5, R47, R175 ;  /* 0x0000002f05af7224 */ /* 0x000fe400078e02af */
[----:B------:R-:W-:Y:S01]  /*5950*/  @!P0 IMAD.IADD R167, R167, 0x1, -R5 ;  /* 0x00000001a7a78824 */ /* 0x000fe200078e0a05 */
[C---:B------:R-:W-:Y:S01]  /*5960*/  ISETP.GT.U32.AND P0, PT, R5.reuse, R40, PT ;  /* 0x000000280500720c */ /* 0x040fe20003f04070 */
[----:B------:R-:W-:Y:S02]  /*5970*/  IMAD.MOV R43, RZ, RZ, -R43 ;  /* 0x000000ffff2b7224 */ /* 0x000fe400078e0a2b */
[C---:B------:R-:W-:Y:S02]  /*5980*/  IMAD R177, R5.reuse, R45, R177 ;  /* 0x0000002d05b17224 */ /* 0x040fe400078e02b1 */
[----:B------:R-:W-:Y:S01]  /*5990*/  @!P4 IMAD.MOV R167, RZ, RZ, -R167 ;  /* 0x000000ffffa7c224 */ /* 0x000fe200078e0aa7 */
[C---:B------:R-:W-:Y:S01]  /*59a0*/  ISETP.GT.U32.AND P4, PT, R5.reuse, R175, PT ;  /* 0x000000af0500720c */ /* 0x040fe20003f84070 */
[----:B------:R-:W-:-:S02]  /*59b0*/  IMAD R179, R5, R43, R179 ;  /* 0x0000002b05b37224 */ /* 0x000fc400078e02b3 */
[--C-:B------:R-:W-:Y:S01]  /*59c0*/  @!P2 IMAD.IADD R169, R169, 0x1, -R5.reuse ;  /* 0x00000001a9a9a824 */ /* 0x100fe200078e0a05 */
[----:B------:R-:W-:Y:S01]  /*59d0*/  ISETP.GT.U32.AND P2, PT, R5, R177, PT ;  /* 0x000000b10500720c */ /* 0x000fe20003f44070 */
[--C-:B------:R-:W-:Y:S01]  /*59e0*/  @!P6 IMAD.IADD R171, R171, 0x1, -R5.reuse ;  /* 0x00000001ababe824 */ /* 0x100fe200078e0a05 */
[----:B------:R-:W-:Y:S01]  /*59f0*/  ISETP.GT.U32.AND P6, PT, R5, R179, PT ;  /* 0x000000b30500720c */ /* 0x000fe20003fc4070 */
[----:B------:R-:W-:Y:S01]  /*5a00*/  @!P0 IMAD.IADD R40, R40, 0x1, -R5 ;  /* 0x0000000128288824 */ /* 0x000fe200078e0a05 */
[----:B------:R-:W-:Y:S01]  /*5a10*/  ISETP.GE.AND P0, PT, R174, RZ, PT ;  /* 0x000000ffae00720c */ /* 0x000fe20003f06270 */
[----:B------:R-:W-:-:S04]  /*5a20*/  IMAD.HI.U32 R43, R2, R183, RZ ;  /* 0x000000b7022b7227 */ /* 0x000fc800078e00ff */
[----:B------:R-:W-:Y:S01]  /*5a30*/  @!P4 IMAD.IADD R175, R175, 0x1, -R5 ;  /* 0x00000001afafc824 */ /* 0x000fe200078e0a05 */
[----:B------:R-:W-:Y:S01]  /*5a40*/  ISETP.GT.U32.AND P4, PT, R5, R40, PT ;  /* 0x000000280500720c */ /* 0x000fe20003f84070 */
[----:B------:R-:W-:-:S04]  /*5a50*/  IMAD.HI.U32 R45, R2, R181, RZ ;  /* 0x000000b5022d7227 */ /* 0x000fc800078e00ff */
[----:B------:R-:W-:Y:S01]  /*5a60*/  @!P2 IMAD.IADD R177, R177, 0x1, -R5 ;  /* 0x00000001b1b1a824 */ /* 0x000fe200078e0a05 */
[----:B------:R-:W-:Y:S01]  /*5a70*/  ISETP.GT.U32.AND P2, PT, R5, R175, PT ;  /* 0x000000af0500720c */ /* 0x000fe20003f44070 */
[----:B------:R-:W-:Y:S02]  /*5a80*/  IMAD.MOV R43, RZ, RZ, -R43 ;  /* 0x000000ffff2b7224 */ /* 0x000fe400078e0a2b */
[----:B------:R-:W-:Y:S01]  /*5a90*/  @!P6 IMAD.IADD R179, R179, 0x1, -R5 ;  /* 0x00000001b3b3e824 */ /* 0x000fe200078e0a05 */
[----:B------:R-:W-:Y:S01]  /*5aa0*/  ISETP.GT.U32.AND P6, PT, R5, R177, PT ;  /* 0x000000b10500720c */ /* 0x000fe20003fc4070 */
[----:B------:R-:W-:-:S04]  /*5ab0*/  IMAD.HI.U32 R6, R2, R185, RZ ;  /* 0x000000b902067227 */ /* 0x000fc800078e00ff */
[----:B------:R-:W-:Y:S02]  /*5ac0*/  IMAD.MOV R45, RZ, RZ, -R45 ;  /* 0x000000ffff2d7224 */ /* 0x000fe400078e0a2d */
[C---:B------:R-:W-:Y:S02]  /*5ad0*/  IMAD R183, R5.reuse, R43, R183 ;  /* 0x0000002b05b77224 */ /* 0x040fe400078e02b7 */
[----:B------:R-:W-:Y:S02]  /*5ae0*/  IMAD.MOV R6, RZ, RZ, -R6 ;  /* 0x000000ffff067224 */ /* 0x000fe400078e0a06 */
[C---:B------:R-:W-:Y:S02]  /*5af0*/  IMAD R181, R5.reuse, R45, R181 ;  /* 0x0000002d05b57224 */ /* 0x040fe400078e02b5 */
[----:B------:R-:W-:Y:S01]  /*5b00*/  @!P4 IMAD.IADD R40, R40, 0x1, -R5 ;  /* 0x000000012828c824 */ /* 0x000fe200078e0a05 */
[C---:B------:R-:W-:Y:S01]  /*5b10*/  ISETP.GT.U32.AND P4, PT, R5.reuse, R183, PT ;  /* 0x000000b70500720c */ /* 0x040fe20003f84070 */
[C---:B------:R-:W-:Y:S01]  /*5b20*/  IMAD R185, R5.reuse, R6, R185 ;  /* 0x0000000605b97224 */ /* 0x040fe200078e02b9 */
[----:B------:R-:W-:Y:S01]  /*5b30*/  IABS R6, R36 ;  /* 0x0000002400067213 */ /* 0x000fe20000000000 */
[----:B------:R-:W-:Y:S01]  /*5b40*/  @!P1 IMAD.MOV R171, RZ, RZ, -R171 ;  /* 0x000000ffffab9224 */ /* 0x000fe200078e0aab */
[----:B------:R-:W-:Y:S01]  /*5b50*/  ISETP.GT.U32.AND P1, PT, R5, R181, PT ;  /* 0x000000b50500720c */ /* 0x000fe20003f24070 */
[----:B------:R-:W-:Y:S01]  /*5b60*/  @!P6 IMAD.IADD R177, R177, 0x1, -R5 ;  /* 0x00000001b1b1e824 */ /* 0x000fe200078e0a05 */
[----:B------:R-:W-:Y:S01]  /*5b70*/  ISETP.GT.U32.AND P6, PT, R5, R185, PT ;  /* 0x000000b90500720c */ /* 0x000fe20003fc4070 */
[----:B------:R-:W-:-:S04]  /*5b80*/  IMAD.HI.U32 R43, R2, R187, RZ ;  /* 0x000000bb022b7227 */ /* 0x000fc800078e00ff */
[--C-:B------:R-:W-:Y:S01]  /*5b90*/  @!P2 IMAD.IADD R175, R175, 0x1, -R5.reuse ;  /* 0x00000001afafa824 */ /* 0x100fe200078e0a05 */
[----:B------:R-:W-:Y:S01]  /*5ba0*/  ISETP.GE.AND P2, PT, R155, RZ, PT ;  /* 0x000000ff9b00720c */ /* 0x000fe20003f46270 */
[--C-:B------:R-:W-:Y:S01]  /*5bb0*/  @!P4 IMAD.IADD R183, R183, 0x1, -R5.reuse ;  /* 0x00000001b7b7c824 */ /* 0x100fe200078e0a05 */
[----:B------:R-:W-:Y:S01]  /*5bc0*/  ISETP.GE.AND P4, PT, R173, RZ, PT ;  /* 0x000000ffad00720c */ /* 0x000fe20003f86270 */
[----:B------:R-:W-:Y:S01]  /*5bd0*/  IMAD.MOV.U32 R173, RZ, RZ, R40 ;  /* 0x000000ffffad7224 */ /* 0x000fe200078e0028 */
[----:B------:R-:W-:Y:S01]  /*5be0*/  IABS R40, R34 ;  /* 0x0000002200287213 */ /* 0x000fe20000000000 */
[--C-:B------:R-:W-:Y:S01]  /*5bf0*/  @!P1 IMAD.IADD R181, R181, 0x1, -R5.reuse ;  /* 0x00000001b5b59824 */ /* 0x100fe200078e0a05 */
[----:B------:R-:W-:Y:S01]  /*5c00*/  ISETP.GE.AND P1, PT, R172, RZ, PT ;  /* 0x000000ffac00720c */ /* 0x000fe20003f26270 */
[----:B------:R-:W-:Y:S01]  /*5c10*/  @!P6 IMAD.IADD R185, R185, 0x1, -R5 ;  /* 0x00000001b9b9e824 */ /* 0x000fe200078e0a05 */
[----:B------:R-:W-:Y:S01]  /*5c20*/  IABS R155, R97 ;  /* 0x00000061009b7213 */ /* 0x000fe20000000000 */
[----:B------:R-:W-:Y:S01]  /*5c30*/  @!P3 IMAD.MOV R173, RZ, RZ, -R173 ;  /* 0x000000ffffadb224 */ /* 0x000fe200078e0aad */
[C---:B------:R-:W-:Y:S01]  /*5c40*/  ISETP.GT.U32.AND P3, PT, R5.reuse, R181, PT ;  /* 0x000000b50500720c */ /* 0x040fe20003f64070 */
[----:B------:R-:W-:Y:S01]  /*5c50*/  IMAD.MOV R45, RZ, RZ, -R43 ;  /* 0x000000ffff2d7224 */ /* 0x000fe200078e0a2b */
[----:B------:R-:W-:Y:S01]  /*5c60*/  ISETP.GT.U32.AND P6, PT, R5, R185, PT ;  /* 0x000000b90500720c */ /* 0x000fe20003fc4070 */
[----:B------:R-:W-:-:S04]  /*5c70*/  IMAD.HI.U32 R43, R2, R6, RZ ;  /* 0x00000006022b7227 */ /* 0x000fc800078e00ff */
[----:B------:R-:W-:Y:S02]  /*5c80*/  IMAD.MOV R43, RZ, RZ, -R43 ;  /* 0x000000ffff2b7224 */ /* 0x000fe400078e0a2b */
[C---:B------:R-:W-:Y:S02]  /*5c90*/  IMAD R187, R5.reuse, R45, R187 ;  /* 0x0000002d05bb7224 */ /* 0x040fe400078e02bb */
[C---:B------:R-:W-:Y:S02]  /*5ca0*/  IMAD R6, R5.reuse, R43, R6 ;  /* 0x0000002b05067224 */ /* 0x040fe400078e0206 */
[----:B------:R-:W-:Y:S01]  /*5cb0*/  @!P0 IMAD.MOV R175, RZ, RZ, -R175 ;  /* 0x000000ffffaf8224 */ /* 0x000fe200078e0aaf */
[C---:B------:R-:W-:Y:S01]  /*5cc0*/  ISETP.GT.U32.AND P0, PT, R5.reuse, R183, PT ;  /* 0x000000b70500720c */ /* 0x040fe20003f04070 */
[----:B------:R-:W-:Y:S01]  /*5cd0*/  @!P2 IMAD.MOV R177, RZ, RZ, -R177 ;  /* 0x000000ffffb1a224 */ /* 0x000fe200078e0ab1 */
[----:B------:R-:W-:Y:S01]  /*5ce0*/  ISETP.GT.U32.AND P2, PT, R5, R187, PT ;  /* 0x000000bb0500720c */ /* 0x000fe20003f44070 */
[--C-:B------:R-:W-:Y:S01]  /*5cf0*/  @!P3 IMAD.IADD R181, R181, 0x1, -R5.reuse ;  /* 0x00000001b5b5b824 */ /* 0x100fe200078e0a05 */
[----:B------:R-:W-:Y:S01]  /*5d00*/  ISETP.GT.U32.AND P3, PT, R5, R6, PT ;  /* 0x000000060500720c */ /* 0x000fe20003f64070 */
[----:B------:R-:W-:Y:S01]  /*5d10*/  @!P6 IMAD.IADD R185, R185, 0x1, -R5 ;  /* 0x00000001b9b9e824 */ /* 0x000fe200078e0a05 */
[----:B------:R-:W-:Y:S01]  /*5d20*/  ISETP.GE.AND P6, PT, R36, RZ, PT ;  /* 0x000000ff2400720c */ /* 0x000fe20003fc6270 */
[----:B------:R-:W-:-:S04]  /*5d30*/  IMAD.HI.U32 R36, R2, R40, RZ ;  /* 0x0000002802247227 */ /* 0x000fc800078e00ff */
[----:B------:R-:W-:Y:S02]  /*5d40*/  IMAD.MOV R36, RZ, RZ, -R36 ;  /* 0x000000ffff247224 */ /* 0x000fe400078e0a24 */
[--C-:B------:R-:W-:Y:S01]  /*5d50*/  @!P0 IMAD.IADD R183, R183, 0x1, -R5.reuse ;  /* 0x00000001b7b78824 */ /* 0x100fe200078e0a05 */
[----:B------:R-:W-:Y:S01]  /*5d60*/  ISETP.GE.AND P0, PT, R38, RZ, PT ;  /* 0x000000ff2600720c */ /* 0x000fe20003f06270 */
[--C-:B------:R-:W-:Y:S01]  /*5d70*/  @!P2 IMAD.IADD R187, R187, 0x1, -R5.reuse ;  /* 0x00000001bbbba824 */ /* 0x100fe200078e0a05 */
[----:B------:R-:W-:Y:S01]  /*5d80*/  ISETP.GE.AND P2, PT, R34, RZ, PT ;  /* 0x000000ff2200720c */ /* 0x000fe20003f46270 */
[----:B------:R-:W-:Y:S02]  /*5d90*/  @!P3 IMAD.IADD R6, R6, 0x1, -R5 ;  /* 0x000000010606b824 */ /* 0x000fe400078e0a05 */
[C---:B------:R-:W-:Y:S01]  /*5da0*/  IMAD R191, R5.reuse, R36, R40 ;  /* 0x0000002405bf7224 */ /* 0x040fe200078e0228 */
[C---:B------:R-:W-:Y:S01]  /*5db0*/  ISETP.GT.U32.AND P3, PT, R5.reuse, R187, PT ;  /* 0x000000bb0500720c */ /* 0x040fe20003f64070 */
[----:B------:R-:W-:Y:S01]  /*5dc0*/  @!P1 IMAD.MOV R181, RZ, RZ, -R181 ;  /* 0x000000ffffb59224 */ /* 0x000fe200078e0ab5 */
[C---:B------:R-:W-:Y:S01]  /*5dd0*/  ISETP.GT.U32.AND P1, PT, R5.reuse, R6, PT ;  /* 0x000000060500720c */ /* 0x040fe20003f24070 */
[----:B------:R-:W-:Y:S01]  /*5de0*/  @!P4 IMAD.MOV R183, RZ, RZ, -R183 ;  /* 0x000000ffffb7c224 */ /* 0x000fe200078e0ab7 */
[----:B------:R-:W-:Y:S01]  /*5df0*/  ISETP.GT.U32.AND P4, PT, R5, R191, PT ;  /* 0x000000bf0500720c */ /* 0x000fe20003f84070 */
[----:B------:R-:W-:-:S04]  /*5e00*/  IMAD.HI.U32 R34, R2, R193, RZ ;  /* 0x000000c102227227 */ /* 0x000fc800078e00ff */
[----:B------:R-:W-:Y:S02]  /*5e10*/  IMAD.MOV R34, RZ, RZ, -R34 ;  /* 0x000000ffff227224 */ /* 0x000fe400078e0a22 */
[----:B------:R-:W-:Y:S01]  /*5e20*/  @!P5 IMAD.MOV R169, RZ, RZ, -R169 ;  /* 0x000000ffffa9d224 */ /* 0x000fe200078e0aa9 */
[----:B------:R-:W-:Y:S01]  /*5e30*/  ISETP.GT.U32.AND P5, PT, R5, R179, PT ;  /* 0x000000b30500720c */ /* 0x000fe20003fa4070 */
[--C-:B------:R-:W-:Y:S01]  /*5e40*/  @!P3 IMAD.IADD R187, R187, 0x1, -R5.reuse ;  /* 0x00000001bbbbb824 */ /* 0x100fe200078e0a05 */
[----:B------:R-:W-:Y:S01]  /*5e50*/  ISETP.GE.AND P3, PT, R30, RZ, PT ;  /* 0x000000ff1e00720c */ /* 0x000fe20003f66270 */
[--C-:B------:R-:W-:Y:S01]  /*5e60*/  @!P1 IMAD.IADD R6, R6, 0x1, -R5.reuse ;  /* 0x0000000106069824 */ /* 0x100fe200078e0a05 */
[----:B------:R-:W-:Y:S01]  /*5e70*/  ISETP.GE.AND P1, PT, R26, RZ, PT ;  /* 0x000000ff1a00720c */ /* 0x000fe20003f26270 */
[----:B------:R-:W-:Y:S01]  /*5e80*/  @!P4 IMAD.IADD R191, R191, 0x1, -R5 ;  /* 0x00000001bfbfc824 */ /* 0x000fe200078e0a05 */
[----:B------:R-:W-:Y:S01]  /*5e90*/  ISETP.GE.AND P4, PT, R28, RZ, PT ;  /* 0x000000ff1c00720c */ /* 0x000fe20003f86270 */
[----:B------:R-:W-:-:S02]  /*5ea0*/  IMAD R193, R5, R34, R193 ;  /* 0x0000002205c17224 */ /* 0x000fc400078e02c1 */
[----:B------:R-:W-:Y:S01]  /*5eb0*/  @!P0 IMAD.MOV R187, RZ, RZ, -R187 ;  /* 0x000000ffffbb8224 */ /* 0x000fe200078e0abb */
[----:B------:R-:W-:Y:S01]  /*5ec0*/  ISETP.GT.U32.AND P0, PT, R5, R191, PT ;  /* 0x000000bf0500720c */ /* 0x000fe20003f04070 */
[----:B------:R-:W-:Y:S02]  /*5ed0*/  IMAD.MOV.U32 R189, RZ, RZ, R6 ;  /* 0x000000ffffbd7224 */ /* 0x000fe400078e0006 */
[----:B------:R-:W-:-:S04]  /*5ee0*/  IMAD.HI.U32 R36, R2, R195, RZ ;  /* 0x000000c302247227 */ /* 0x000fc800078e00ff */
[----:B------:R-:W-:Y:S01]  /*5ef0*/  @!P6 IMAD.MOV R189, RZ, RZ, -R189 ;  /* 0x000000ffffbde224 */ /* 0x000fe200078e0abd */
        /* <DEDUP_REMOVED lines=9> */
[----:B------:R-:W-:Y:S02]  /*5f90*/  IMAD R197, R5, R26, R197 ;  /* 0x0000001a05c57224 */ /* 0x000fe400078e02c5 */
[----:B------:R-:W-:-:S02]  /*5fa0*/  @!P6 IMAD.IADD R193, R193, 0x1, -R5 ;  /* 0x00000001c1c1e824 */ /* 0x000fc400078e0a05 */
[----:B------:R-:W-:Y:S01]  /*5fb0*/  IMAD.HI.U32 R6, R2, R199, RZ ;  /* 0x000000c702067227 */ /* 0x000fe200078e00ff */
[----:B------:R-:W-:-:S03]  /*5fc0*/  ISETP.GT.U32.AND P6, PT, R5, R197, PT ;  /* 0x000000c50500720c */ /* 0x000fc60003fc4070 */
[----:B------:R-:W-:Y:S02]  /*5fd0*/  @!P2 IMAD.MOV R191, RZ, RZ, -R191 ;  /* 0x000000ffffbfa224 */ /* 0x000fe400078e0abf */
[----:B------:R-:W-:Y:S01]  /*5fe0*/  @!P5 IMAD.MOV R179, RZ, RZ, -R179 ;  /* 0x000000ffffb3d224 */ /* 0x000fe200078e0ab3 */
[----:B------:R-:W-:Y:S01]  /*5ff0*/  ISETP.GE.AND P5, PT, R153, RZ, PT ;  /* 0x000000ff9900720c */ /* 0x000fe20003fa6270 */
[----:B------:R-:W-:Y:S01]  /*6000*/  @!P0 IMAD.IADD R195, R195, 0x1, -R5 ;  /* 0x00000001c3c38824 */ /* 0x000fe200078e0a05 */
[C---:B------:R-:W-:Y:S01]  /*6010*/  ISETP.GT.U32.AND P0, PT, R5.reuse, R193, PT ;  /* 0x000000c10500720c */ /* 0x040fe20003f04070 */
[----:B------:R-:W-:Y:S01]  /*6020*/  IMAD.MOV R6, RZ, RZ, -R6 ;  /* 0x000000ffff067224 */ /* 0x000fe200078e0a06 */
[----:B------:R-:W-:Y:S01]  /*6030*/  IABS R153, R132 ;  /* 0x0000008400997213 */ /* 0x000fe20000000000 */
[----:B------:R-:W-:Y:S01]  /*6040*/  IMAD.HI.U32 R26, R2, R203, RZ ;  /* 0x000000cb021a7227 */ /* 0x000fe200078e00ff */
[----:B------:R-:W-:-:S03]  /*6050*/  ISETP.GT.U32.AND P2, PT, R5, R195, PT ;  /* 0x000000c30500720c */ /* 0x000fc60003f44070 */
[----:B------:R-:W-:Y:S02]  /*6060*/  @!P6 IMAD.IADD R197, R197, 0x1, -R5 ;  /* 0x00000001c5c5e824 */ /* 0x000fe400078e0a05 */
[C---:B------:R-:W-:Y:S02]  /*6070*/  IMAD R199, R5.reuse, R6, R199 ;  /* 0x0000000605c77224 */ /* 0x040fe400078e02c7 */
[----:B------:R-:W-:Y:S01]  /*6080*/  IMAD.HI.U32 R6, R2, R205, RZ ;  /* 0x000000cd02067227 */ /* 0x000fe200078e00ff */
[----:B------:R-:W-:-:S03]  /*6090*/  ISETP.GT.U32.AND P6, PT, R5, R197, PT ;  /* 0x000000c50500720c */ /* 0x000fc60003fc4070 */
[----:B------:R-:W-:Y:S02]  /*60a0*/  IMAD.MOV R26, RZ, RZ, -R26 ;  /* 0x000000ffff1a7224 */ /* 0x000fe400078e0a1a */
[----:B------:R-:W-:Y:S01]  /*60b0*/  @!P5 IMAD.MOV R185, RZ, RZ, -R185 ;  /* 0x000000ffffb9d224 */ /* 0x000fe200078e0ab9 */
[----:B------:R-:W-:Y:S01]  /*60c0*/  ISETP.GE.AND P5, PT, R32, RZ, PT ;  /* 0x000000ff2000720c */ /* 0x000fe20003fa6270 */
[----:B------:R-:W-:-:S04]  /*60d0*/  IMAD.HI.U32 R28, R2, R201, RZ ;  /* 0x000000c9021c7227 */ /* 0x000fc800078e00ff */
[----:B------:R-:W-:Y:S02]  /*60e0*/  IMAD.MOV R6, RZ, RZ, -R6 ;  /* 0x000000ffff067224 */ /* 0x000fe400078e0a06 */
[C---:B------:R-:W-:Y:S02]  /*60f0*/  IMAD R203, R5.reuse, R26, R203 ;  /* 0x0000001a05cb7224 */ /* 0x040fe400078e02cb */
[----:B------:R-:W-:Y:S02]  /*6100*/  IMAD.MOV R28, RZ, RZ, -R28 ;  /* 0x000000ffff1c7224 */ /* 0x000fe400078e0a1c */
[----:B------:R-:W-:Y:S02]  /*6110*/  IMAD R205, R5, R6, R205 ;  /* 0x0000000605cd7224 */ /* 0x000fe400078e02cd */
[----:B------:R-:W-:Y:S01]  /*6120*/  @!P2 IMAD.IADD R195, R195, 0x1, -R5 ;  /* 0x00000001c3c3a824 */ /* 0x000fe200078e0a05 */
[C---:B------:R-:W-:Y:S01]  /*6130*/  ISETP.GT.U32.AND P2, PT, R5.reuse, R203, PT ;  /* 0x000000cb0500720c */ /* 0x040fe20003f44070 */
[----:B------:R-:W-:-:S02]  /*6140*/  IMAD R201, R5, R28, R201 ;  /* 0x0000001c05c97224 */ /* 0x000fc400078e02c9 */
[--C-:B------:R-:W-:Y:S01]  /*6150*/  @!P0 IMAD.IADD R193, R193, 0x1, -R5.reuse ;  /* 0x00000001c1c18824 */ /* 0x100fe200078e0a05 */
[----:B------:R-:W-:Y:S01]  /*6160*/  ISETP.GT.U32.AND P0, PT, R5, R199, PT ;  /* 0x000000c70500720c */ /* 0x000fe20003f04070 */
[----:B------:R-:W-:Y:S01]  /*6170*/  @!P6 IMAD.IADD R197, R197, 0x1, -R5 ;  /* 0x00000001c5c5e824 */ /* 0x000fe200078e0a05 */
[C---:B------:R-:W-:Y:S01]  /*6180*/  ISETP.GT.U32.AND P6, PT, R5.reuse, R205, PT ;  /* 0x000000cd0500720c */ /* 0x040fe20003fc4070 */
[----:B------:R-:W-:Y:S01]  /*6190*/  @!P5 IMAD.MOV R193, RZ, RZ, -R193 ;  /* 0x000000ffffc1d224 */ /* 0x000fe200078e0ac1 */
[----:B------:R-:W-:Y:S01]  /*61a0*/  ISETP.GT.U32.AND P5, PT, R5, R201, PT ;  /* 0x000000c90500720c */ /* 0x000fe20003fa4070 */
[----:B------:R-:W-:-:S04]  /*61b0*/  IMAD.HI.U32 R28, R2, R207, RZ ;  /* 0x000000cf021c7227 */ /* 0x000fc800078e00ff */
[----:B------:R-:W-:Y:S02]  /*61c0*/  @!P2 IMAD.IADD R203, R203, 0x1, -R5 ;  /* 0x00000001cbcba824 */ /* 0x000fe400078e0a05 */
[----:B------:R-:W-:Y:S02]  /*61d0*/  IMAD.MOV R28, RZ, RZ, -R28 ;  /* 0x000000ffff1c7224 */ /* 0x000fe400078e0a1c */
[----:B------:R-:W-:-:S04]  /*61e0*/  IMAD.HI.U32 R6, R2, R211, RZ ;  /* 0x000000d302067227 */ /* 0x000fc800078e00ff */
[--C-:B------:R-:W-:Y:S01]  /*61f0*/  @!P6 IMAD.IADD R205, R205, 0x1, -R5.reuse ;  /* 0x00000001cdcde824 */ /* 0x100fe200078e0a05 */
[----:B------:R-:W-:Y:S01]  /*6200*/  ISETP.GT.U32.AND P6, PT, R5, R203, PT ;  /* 0x000000cb0500720c */ /* 0x000fe20003fc4070 */
[--C-:B------:R-:W-:Y:S02]  /*6210*/  @!P5 IMAD.IADD R201, R201, 0x1, -R5.reuse ;  /* 0x00000001c9c9d824 */ /* 0x100fe400078e0a05 */
[----:B------:R-:W-:Y:S01]  /*6220*/  @!P0 IMAD.IADD R199, R199, 0x1, -R5 ;  /* 0x00000001c7c78824 */ /* 0x000fe200078e0a05 */
[----:B------:R-:W-:Y:S01]  /*6230*/  ISETP.GE.AND P0, PT, R24, RZ, PT ;  /* 0x000000ff1800720c */ /* 0x000fe20003f06270 */
[C---:B------:R-:W-:Y:S01]  /*6240*/  IMAD R207, R5.reuse, R28, R207 ;  /* 0x0000001c05cf7224 */ /* 0x040fe200078e02cf */
[C---:B------:R-:W-:Y:S01]  /*6250*/  ISETP.GT.U32.AND P2, PT, R5.reuse, R201, PT ;  /* 0x000000c90500720c */ /* 0x040fe20003f44070 */
[----:B------:R-:W-:Y:S01]  /*6260*/  IMAD.MOV R6, RZ, RZ, -R6 ;  /* 0x000000ffff067224 */ /* 0x000fe200078e0a06 */
[C---:B------:R-:W-:Y:S01]  /*6270*/  ISETP.GT.U32.AND P5, PT, R5.reuse, R199, PT ;  /* 0x000000c70500720c */ /* 0x040fe20003fa4070 */
[----:B------:R-:W-:Y:S01]  /*6280*/  @!P1 IMAD.MOV R197, RZ, RZ, -R197 ;  /* 0x000000ffffc59224 */ /* 0x000fe200078e0ac5 */
[C---:B------:R-:W-:Y:S01]  /*6290*/  ISETP.GT.U32.AND P1, PT, R5.reuse, R207, PT ;  /* 0x000000cf0500720c */ /* 0x040fe20003f24070 */
[C---:B------:R-:W-:Y:S01]  /*62a0*/  IMAD R211, R5.reuse, R6, R211 ;  /* 0x0000000605d37224 */ /* 0x040fe200078e02d3 */
[----:B------:R-:W-:Y:S01]  /*62b0*/  IABS R6, R15 ;  /* 0x0000000f00067213 */ /* 0x000fe20000000000 */
[----:B------:R-:W-:Y:S01]  /*62c0*/  @!P3 IMAD.MOV R195, RZ, RZ, -R195 ;  /* 0x000000ffffc3b224 */ /* 0x000fe200078e0ac3 */
[----:B------:R-:W-:Y:S01]  /*62d0*/  ISETP.GT.U32.AND P3, PT, R5, R205, PT ;  /* 0x000000cd0500720c */ /* 0x000fe20003f64070 */
[----:B------:R-:W-:-:S04]  /*62e0*/  IMAD.HI.U32 R26, R2, R209, RZ ;  /* 0x000000d1021a7227 */ /* 0x000fc800078e00ff */
[--C-:B------:R-:W-:Y:S01]  /*62f0*/  @!P6 IMAD.IADD R203, R203, 0x1, -R5.reuse ;  /* 0x00000001cbcbe824 */ /* 0x100fe200078e0a05 */
[----:B------:R-:W-:Y:S01]  /*6300*/  ISETP.GT.U32.AND P6, PT, R5, R211, PT ;  /* 0x000000d30500720c */ /* 0x000fe20003fc4070 */
[----:B------:R-:W-:Y:S02]  /*6310*/  IMAD.MOV R26, RZ, RZ, -R26 ;  /* 0x000000ffff1a7224 */ /* 0x000fe400078e0a1a */
[----:B------:R-:W-:Y:S01]  /*6320*/  @!P2 IMAD.IADD R201, R201, 0x1, -R5 ;  /* 0x00000001c9c9a824 */ /* 0x000fe200078e0a05 */
[----:B------:R-:W-:Y:S01]  /*6330*/  ISETP.GE.AND P2, PT, R18, RZ, PT ;  /* 0x000000ff1200720c */ /* 0x000fe20003f46270 */
[----:B------:R-:W-:Y:S02]  /*6340*/  IMAD R209, R5, R26, R209 ;  /* 0x0000001a05d17224 */ /* 0x000fe400078e02d1 */
[--C-:B------:R-:W-:Y:S02]  /*6350*/  @!P5 IMAD.IADD R199, R199, 0x1, -R5.reuse ;  /* 0x00000001c7c7d824 */ /* 0x100fe400078e0a05 */
[----:B------:R-:W-:Y:S01]  /*6360*/  @!P1 IMAD.IADD R207, R207, 0x1, -R5 ;  /* 0x00000001cfcf9824 */ /* 0x000fe200078e0a05 */
[----:B------:R-:W-:Y:S01]  /*6370*/  ISETP.GT.U32.AND P5, PT, R5, R209, PT ;  /* 0x000000d10500720c */ /* 0x000fe20003fa4070 */
[----:B------:R-:W-:Y:S01]  /*6380*/  IMAD.HI.U32 R18, R2, R213, RZ ;  /* 0x000000d502127227 */ /* 0x000fe200078e00ff */
[----:B------:R-:W-:-:S03]  /*6390*/  ISETP.GE.AND P1, PT, R20, RZ, PT ;  /* 0x000000ff1400720c */ /* 0x000fc60003f26270 */
[----:B------:R-:W-:Y:S01]  /*63a0*/  @!P3 IMAD.IADD R205, R205, 0x1, -R5 ;  /* 0x00000001cdcdb824 */ /* 0x000fe200078e0a05 */
[----:B------:R-:W-:Y:S01]  /*63b0*/  ISETP.GE.AND P3, PT, R19, RZ, PT ;  /* 0x000000ff1300720c */ /* 0x000fe20003f66270 */
[----:B------:R-:W-:Y:S01]  /*63c0*/  @!P4 IMAD.MOV R199, RZ, RZ, -R199 ;  /* 0x000000ffffc7c224 */ /* 0x000fe200078e0ac7 */
[----:B------:R-:W-:Y:S01]  /*63d0*/  ISETP.GT.U32.AND P4, PT, R5, R207, PT ;  /* 0x000000cf0500720c */ /* 0x000fe20003f84070 */
[----:B------:R-:W-:Y:S02]  /*63e0*/  IMAD.MOV R19, RZ, RZ, -R18 ;  /* 0x000000ffff137224 */ /* 0x000fe400078e0a12 */
[----:B------:R-:W-:-:S04]  /*63f0*/  IMAD.HI.U32 R18, R2, R6, RZ ;  /* 0x0000000602127227 */ /* 0x000fc800078e00ff */
[--C-:B------:R-:W-:Y:S02]  /*6400*/  @!P6 IMAD.IADD R211, R211, 0x1, -R5.reuse ;  /* 0x00000001d3d3e824 */ /* 0x100fe400078e0a05 */
[----:B------:R-:W-:Y:S02]  /*6410*/  IMAD.MOV R18, RZ, RZ, -R18 ;  /* 0x000000ffff127224 */ /* 0x000fe400078e0a12 */
[----:B------:R-:W-:Y:S01]  /*6420*/  @!P5 IMAD.IADD R209, R209, 0x1, -R5 ;  /* 0x00000001d1d1d824 */ /* 0x000fe200078e0a05 */
[C---:B------:R-:W-:Y:S01]  /*6430*/  ISETP.GT.U32.AND P6, PT, R5.reuse, R211, PT ;  /* 0x000000d30500720c */ /* 0x040fe20003fc4070 */
[C---:B------:R-:W-:Y:S01]  /*6440*/  IMAD R6, R5.reuse, R18, R6 ;  /* 0x0000001205067224 */ /* 0x040fe200078e0206 */
[----:B------:R-:W-:Y:S01]  /*6450*/  ISETP.GE.AND P5, PT, R22, RZ, PT ;  /* 0x000000ff1600720c */ /* 0x000fe20003fa6270 */
[----:B------:R-:W-:Y:S01]  /*6460*/  IMAD R213, R5, R19, R213 ;  /* 0x0000001305d57224 */ /* 0x000fe200078e02d5 */
[----:B------:R-:W-:Y:S01]  /*6470*/  IABS R19, R14 ;  /* 0x0000000e00137213 */ /* 0x000fe20000000000 */
[----:B------:R-:W-:Y:S01]  /*6480*/  @!P4 IMAD.IADD R207, R207, 0x1, -R5 ;  /* 0x00000001cfcfc824 */ /* 0x000fe200078e0a05 */
[C---:B------:R-:W-:Y:S01]  /*6490*/  ISETP.GT.U32.AND P4, PT, R5.reuse, R6, PT ;  /* 0x000000060500720c */ /* 0x040fe20003f84070 */
[----:B------:R-:W-:Y:S01]  /*64a0*/  @!P0 IMAD.MOV R201, RZ, RZ, -R201 ;  /* 0x000000ffffc98224 */ /* 0x000fe200078e0ac9 */
[C---:B------:R-:W-:Y:S01]  /*64b0*/  ISETP.GT.U32.AND P0, PT, R5.reuse, R209, PT ;  /* 0x000000d10500720c */ /* 0x040fe20003f04070 */
[----:B------:R-:W-:Y:S01]  /*64c0*/  @!P2 IMAD.MOV R203, RZ, RZ, -R203 ;  /* 0x000000ffffcba224 */ /* 0x000fe200078e0acb */
[----:B------:R-:W-:Y:S01]  /*64d0*/  ISETP.GT.U32.AND P2, PT, R5, R213, PT ;  /* 0x000000d50500720c */ /* 0x000fe20003f44070 */
[----:B------:R-:W-:Y:S01]  /*64e0*/  @!P1 IMAD.MOV R207, RZ, RZ, -R207 ;  /* 0x000000ffffcf9224 */ /* 0x000fe200078e0acf */
[----:B------:R-:W-:Y:S01]  /*64f0*/  IABS R18, R141 ;  /* 0x0000008d00127213 */ /* 0x000fe20000000000 */
[----:B------:R-:W-:Y:S01]  /*6500*/  @!P6 IMAD.IADD R211, R211, 0x1, -R5 ;  /* 0x00000001d3d3e824 */ /* 0x000fe200078e0a05 */
[----:B------:R-:W-:Y:S01]  /*6510*/  ISETP.GE.AND P6, PT, R15, RZ, PT ;  /* 0x000000ff0f00720c */ /* 0x000fe20003fc6270 */
[----:B------:R-:W-:Y:S01]  /*6520*/  IMAD.HI.U32 R15, R2, R19, RZ ;  /* 0x00000013020f7227 */ /* 0x000fe200078e00ff */
[----:B------:R-:W-:-:S03]  /*6530*/  IABS R22, R124 ;  /* 0x0000007c00167213 */ /* 0x000fc60000000000 */
        /* <DEDUP_REMOVED lines=8> */
[----:B------:R-:W-:Y:S01]  /*65c0*/  @!P5 IMAD.MOV R209, RZ, RZ, -R209 ;  /* 0x000000ffffd1d224 */ /* 0x000fe200078e0ad1 */
[C---:B------:R-:W-:Y:S01]  /*65d0*/  ISETP.GT.U32.AND P1, PT, R5.reuse, R213, PT ;  /* 0x000000d50500720c */ /* 0x040fe20003f24070 */
[----:B------:R-:W-:Y:S01]  /*65e0*/  IMAD.HI.U32 R14, R2, R219, RZ ;  /* 0x000000db020e7227 */ /* 0x000fe200078e00ff */
[----:B------:R-:W-:-:S03]  /*65f0*/  ISETP.GT.U32.AND P5, PT, R5, R217, PT ;  /* 0x000000d90500720c */ /* 0x000fc60003fa4070 */
[----:B------:R-:W-:Y:S02]  /*6600*/  IMAD.MOV R14, RZ, RZ, -R14 ;  /* 0x000000ffff0e7224 */ /* 0x000fe400078e0a0e */
[----:B------:R-:W-:-:S04]  /*6610*/  IMAD.HI.U32 R15, R2, R221, RZ ;  /* 0x000000dd020f7227 */ /* 0x000fc800078e00ff */
[--C-:B------:R-:W-:Y:S01]  /*6620*/  @!P4 IMAD.IADD R6, R6, 0x1, -R5.reuse ;  /* 0x000000010606c824 */ /* 0x100fe200078e0a05 */
[----:B------:R-:W-:Y:S01]  /*6630*/  ISETP.GE.AND P4, PT, R11, RZ, PT ;  /* 0x000000ff0b00720c */ /* 0x000fe20003f86270 */
[--C-:B------:R-:W-:Y:S01]  /*6640*/  @!P1 IMAD.IADD R213, R213, 0x1, -R5.reuse ;  /* 0x00000001d5d59824 */ /* 0x100fe200078e0a05 */
[----:B------:R-:W-:Y:S01]  /*6650*/  ISETP.GE.AND P1, PT, R12, RZ, PT ;  /* 0x000000ff0c00720c */ /* 0x000fe20003f26270 */
[----:B------:R-:W-:Y:S01]  /*6660*/  @!P5 IMAD.IADD R217, R217, 0x1, -R5 ;  /* 0x00000001d9d9d824 */ /* 0x000fe200078e0a05 */
[----:B------:R-:W-:Y:S01]  /*6670*/  ISETP.GE.AND P5, PT, R10, RZ, PT ;  /* 0x000000ff0a00720c */ /* 0x000fe20003fa6270 */
[C---:B------:R-:W-:Y:S02]  /*6680*/  IMAD R219, R5.reuse, R14, R219 ;  /* 0x0000000e05db7224 */ /* 0x040fe400078e02db */
[----:B------:R-:W-:Y:S02]  /*6690*/  IMAD.MOV.U32 R215, RZ, RZ, R6 ;  /* 0x000000ffffd77224 */ /* 0x000fe400078e0006 */
[----:B------:R-:W-:Y:S01]  /*66a0*/  @!P0 IMAD.MOV R213, RZ, RZ, -R213 ;  /* 0x000000ffffd58224 */ /* 0x000fe200078e0ad5 */
[C---:B------:R-:W-:Y:S01]  /*66b0*/  ISETP.GT.U32.AND P0, PT, R5.reuse, R217, PT ;  /* 0x000000d90500720c */ /* 0x040fe20003f04070 */
[----:B------:R-:W-:Y:S01]  /*66c0*/  @!P6 IMAD.MOV R215, RZ, RZ, -R215 ;  /* 0x000000ffffd7e224 */ /* 0x000fe200078e0ad7 */
[----:B------:R-:W-:Y:S01]  /*66d0*/  ISETP.GT.U32.AND P6, PT, R5, R219, PT ;  /* 0x000000db0500720c */ /* 0x000fe20003fc4070 */
[----:B------:R-:W-:-:S04]  /*66e0*/  IMAD.HI.U32 R10, R2, R223, RZ ;  /* 0x000000df020a7227 */ /* 0x000fc800078e00ff */
[----:B------:R-:W-:Y:S02]  /*66f0*/  IMAD.MOV R15, RZ, RZ, -R15 ;  /* 0x000000ffff0f7224 */ /* 0x000fe400078e0a0f */
[----:B------:R-:W-:Y:S02]  /*6700*/  IMAD.MOV R10, RZ, RZ, -R10 ;  /* 0x000000ffff0a7224 */ /* 0x000fe400078e0a0a */
[C---:B------:R-:W-:Y:S02]  /*6710*/  IMAD R221, R5.reuse, R15, R221 ;  /* 0x0000000f05dd7224 */ /* 0x040fe400078e02dd */
[----:B------:R-:W-:Y:S02]  /*6720*/  IMAD R223, R5, R10, R223 ;  /* 0x0000000a05df7224 */ /* 0x000fe400078e02df */
[--C-:B------:R-:W-:Y:S01]  /*6730*/  @!P0 IMAD.IADD R217, R217, 0x1, -R5.reuse ;  /* 0x00000001d9d98824 */ /* 0x100fe200078e0a05 */
[----:B------:R-:W-:Y:S01]  /*6740*/  ISETP.GT.U32.AND P0, PT, R5, R221, PT ;  /* 0x000000dd0500720c */ /* 0x000fe20003f04070 */
[----:B------:R-:W-:Y:S01]  /*6750*/  @!P6 IMAD.IADD R219, R219, 0x1, -R5 ;  /* 0x00000001dbdbe824 */ /* 0x000fe200078e0a05 */
[----:B------:R-:W-:Y:S01]  /*6760*/  ISETP.GT.U32.AND P6, PT, R5, R223, PT ;  /* 0x000000df0500720c */ /* 0x000fe20003fc4070 */
[----:B------:R-:W-:Y:S01]  /*6770*/  @!P3 IMAD.MOV R205, RZ, RZ, -R205 ;  /* 0x000000ffffcdb224 */ /* 0x000fe200078e0acd */
[----:B------:R-:W-:Y:S01]  /*6780*/  ISETP.GE.AND P3, PT, R17, RZ, PT ;  /* 0x000000ff1100720c */ /* 0x000fe20003f66270 */
[----:B------:R-:W-:-:S04]  /*6790*/  IMAD.HI.U32 R6, R2, R225, RZ ;  /* 0x000000e102067227 */ /* 0x000fc800078e00ff */
[----:B------:R-:W-:Y:S02]  /*67a0*/  IMAD.MOV R6, RZ, RZ, -R6 ;  /* 0x000000ffff067224 */ /* 0x000fe400078e0a06 */
[----:B------:R-:W-:-:S04]  /*67b0*/  IMAD.HI.U32 R11, R2, R227, RZ ;  /* 0x000000e3020b7227 */ /* 0x000fc800078e00ff */
[--C-:B------:R-:W-:Y:S01]  /*67c0*/  @!P0 IMAD.IADD R221, R221, 0x1, -R5.reuse ;  /* 0x00000001dddd8824 */ /* 0x100fe200078e0a05 */
[----:B------:R-:W-:Y:S01]  /*67d0*/  ISETP.GT.U32.AND P0, PT, R5, R219, PT ;  /* 0x000000db0500720c */ /* 0x000fe20003f04070 */
[----:B------:R-:W-:Y:S02]  /*67e0*/  @!P6 IMAD.IADD R223, R223, 0x1, -R5 ;  /* 0x00000001dfdfe824 */ /* 0x000fe400078e0a05 */
[----:B------:R-:W-:Y:S01]  /*67f0*/  @!P3 IMAD.MOV R211, RZ, RZ, -R211 ;  /* 0x000000ffffd3b224 */ /* 0x000fe200078e0ad3 */
[----:B------:R-:W-:Y:S01]  /*6800*/  ISETP.GE.AND P3, PT, R13, RZ, PT ;  /* 0x000000ff0d00720c */ /* 0x000fe20003f66270 */
[C---:B------:R-:W-:Y:S01]  /*6810*/  IMAD R225, R5.reuse, R6, R225 ;  /* 0x0000000605e17224 */ /* 0x040fe200078e02e1 */
[----:B------:R-:W-:Y:S01]  /*6820*/  ISETP.GT.U32.AND P6, PT, R5, R223, PT ;  /* 0x000000df0500720c */ /* 0x000fe20003fc4070 */
[----:B------:R-:W-:-:S04]  /*6830*/  IMAD.HI.U32 R6, R2, R231, RZ ;  /* 0x000000e702067227 */ /* 0x000fc800078e00ff */
[----:B------:R-:W-:Y:S01]  /*6840*/  @!P2 IMAD.MOV R217, RZ, RZ, -R217 ;  /* 0x000000ffffd9a224 */ /* 0x000fe200078e0ad9 */
[----:B------:R-:W-:Y:S01]  /*6850*/  ISETP.GT.U32.AND P2, PT, R5, R221, PT ;  /* 0x000000dd0500720c */ /* 0x000fe20003f44070 */
[----:B------:R-:W-:-:S04]  /*6860*/  IMAD.HI.U32 R10, R2, R229, RZ ;  /* 0x000000e5020a7227 */ /* 0x000fc800078e00ff */
[----:B------:R-:W-:Y:S02]  /*6870*/  IMAD.MOV R11, RZ, RZ, -R11 ;  /* 0x000000ffff0b7224 */ /* 0x000fe400078e0a0b */
[----:B------:R-:W-:Y:S02]  /*6880*/  IMAD.MOV R6, RZ, RZ, -R6 ;  /* 0x000000ffff067224 */ /* 0x000fe400078e0a06 */
[----:B------:R-:W-:Y:S02]  /*6890*/  IMAD.MOV R10, RZ, RZ, -R10 ;  /* 0x000000ffff0a7224 */ /* 0x000fe400078e0a0a */
[----:B------:R-:W-:Y:S02]  /*68a0*/  IMAD R227, R5, R11, R227 ;  /* 0x0000000b05e37224 */ /* 0x000fe400078e02e3 */
[----:B------:R-:W-:Y:S01]  /*68b0*/  @!P0 IMAD.IADD R219, R219, 0x1, -R5 ;  /* 0x00000001dbdb8824 */ /* 0x000fe200078e0a05 */
[C---:B------:R-:W-:Y:S01]  /*68c0*/  ISETP.GT.U32.AND P0, PT, R5.reuse, R225, PT ;  /* 0x000000e10500720c */ /* 0x040fe20003f04070 */
[----:B------:R-:W-:-:S02]  /*68d0*/  IMAD R231, R5, R6, R231 ;  /* 0x0000000605e77224 */ /* 0x000fc400078e02e7 */
[C---:B------:R-:W-:Y:S02]  /*68e0*/  IMAD R229, R5.reuse, R10, R229 ;  /* 0x0000000a05e57224 */ /* 0x040fe400078e02e5 */
[----:B------:R-:W-:Y:S01]  /*68f0*/  @!P3 IMAD.MOV R219, RZ, RZ, -R219 ;  /* 0x000000ffffdbb224 */ /* 0x000fe200078e0adb */
[----:B------:R-:W-:Y:S01]  /*6900*/  ISETP.GT.U32.AND P3, PT, R5, R227, PT ;  /* 0x000000e30500720c */ /* 0x000fe20003f64070 */
[----:B------:R-:W-:Y:S01]  /*6910*/  @!P6 IMAD.IADD R223, R223, 0x1, -R5 ;  /* 0x00000001dfdfe824 */ /* 0x000fe200078e0a05 */
[----:B------:R-:W-:Y:S01]  /*6920*/  ISETP.GT.U32.AND P6, PT, R5, R231, PT ;  /* 0x000000e70500720c */ /* 0x000fe20003fc4070 */
[----:B------:R-:W-:-:S04]  /*6930*/  IMAD.HI.U32 R11, R2, R233, RZ ;  /* 0x000000e9020b7227 */ /* 0x000fc800078e00ff */
[----:B------:R-:W-:Y:S01]  /*6940*/  @!P2 IMAD.IADD R221, R221, 0x1, -R5 ;  /* 0x00000001dddda824 */ /* 0x000fe200078e0a05 */
[----:B------:R-:W-:Y:S01]  /*6950*/  ISETP.GT.U32.AND P2, PT, R5, R229, PT ;  /* 0x000000e50500720c */ /* 0x000fe20003f44070 */
[----:B------:R-:W-:Y:S02]  /*6960*/  IMAD.MOV R11, RZ, RZ, -R11 ;  /* 0x000000ffff0b7224 */ /* 0x000fe400078e0a0b */
[----:B------:R-:W-:Y:S01]  /*6970*/  @!P0 IMAD.IADD R225, R225, 0x1, -R5 ;  /* 0x00000001e1e18824 */ /* 0x000fe200078e0a05 */
[----:B------:R-:W-:Y:S01]  /*6980*/  ISETP.GE.AND P0, PT, R9, RZ, PT ;  /* 0x000000ff0900720c */ /* 0x000fe20003f06270 */
[----:B------:R-:W-:Y:S02]  /*6990*/  IMAD R233, R5, R11, R233 ;  /* 0x0000000b05e97224 */ /* 0x000fe400078e02e9 */
[--C-:B------:R-:W-:Y:S01]  /*69a0*/  @!P3 IMAD.IADD R227, R227, 0x1, -R5.reuse ;  /* 0x00000001e3e3b824 */ /* 0x100fe200078e0a05 */
[----:B------:R-:W-:Y:S01]  /*69b0*/  ISETP.GT.U32.AND P3, PT, R5, R225, PT ;  /* 0x000000e10500720c */ /* 0x000fe20003f64070 */
[----:B------:R-:W-:-:S02]  /*69c0*/  @!P6 IMAD.IADD R231, R231, 0x1, -R5 ;  /* 0x00000001e7e7e824 */ /* 0x000fc400078e0a05 */
[----:B------:R-:W-:Y:S01]  /*69d0*/  @!P4 IMAD.MOV R223, RZ, RZ, -R223 ;  /* 0x000000ffffdfc224 */ /* 0x000fe200078e0adf */
[----:B------:R-:W-:Y:S01]  /*69e0*/  ISETP.GT.U32.AND P4, PT, R5, R233, PT ;  /* 0x000000e90500720c */ /* 0x000fe20003f84070 */
[----:B------:R-:W-:Y:S01]  /*69f0*/  @!P2 IMAD.IADD R229, R229, 0x1, -R5 ;  /* 0x00000001e5e5a824 */ /* 0x000fe200078e0a05 */
[----:B------:R-:W-:Y:S01]  /*6a00*/  ISETP.GT.U32.AND P2, PT, R5, R227, PT ;  /* 0x000000e30500720c */ /* 0x000fe20003f44070 */
[----:B------:R-:W-:-:S03]  /*6a10*/  IMAD.HI.U32 R10, R2, R235, RZ ;  /* 0x000000eb020a7227 */ /* 0x000fc600078e00ff */
        /* <DEDUP_REMOVED lines=9> */
[--C-:B------:R-:W-:Y:S01]  /*6ab0*/  @!P4 IMAD.IADD R233, R233, 0x1, -R5.reuse ;  /* 0x00000001e9e9c824 */ /* 0x100fe200078e0a05 */
[----:B------:R-:W-:Y:S01]  /*6ac0*/  ISETP.GE.AND P4, PT, R143, RZ, PT ;  /* 0x000000ff8f00720c */ /* 0x000fe20003f86270 */
[----:B------:R-:W-:Y:S01]  /*6ad0*/  @!P2 IMAD.IADD R227, R227, 0x1, -R5 ;  /* 0x00000001e3e3a824 */ /* 0x000fe200078e0a05 */
[----:B------:R-:W-:Y:S01]  /*6ae0*/  ISETP.GE.AND P2, PT, R3, RZ, PT ;  /* 0x000000ff0300720c */ /* 0x000fe20003f46270 */
[----:B------:R-:W-:-:S02]  /*6af0*/  IMAD R237, R5, R6, R237 ;  /* 0x0000000605ed7224 */ /* 0x000fc400078e02ed */
[----:B------:R-:W-:-:S04]  /*6b00*/  IMAD.HI.U32 R3, R2, R239, RZ ;  /* 0x000000ef02037227 */ /* 0x000fc800078e00ff */
[----:B------:R-:W-:Y:S01]  /*6b10*/  @!P1 IMAD.IADD R231, R231, 0x1, -R5 ;  /* 0x00000001e7e79824 */ /* 0x000fe200078e0a05 */
[----:B------:R-:W-:Y:S01]  /*6b20*/  ISETP.GE.AND P1, PT, R0, RZ, PT ;  /* 0x000000ff0000720c */ /* 0x000fe20003f26270 */
[----:B------:R-:W-:Y:S01]  /*6b30*/  @!P5 IMAD.MOV R225, RZ, RZ, -R225 ;  /* 0x000000ffffe1d224 */ /* 0x000fe200078e0ae1 */
[----:B------:R-:W-:Y:S01]  /*6b40*/  ISETP.GT.U32.AND P5, PT, R5, R233, PT ;  /* 0x000000e90500720c */ /* 0x000fe20003fa4070 */
[----:B------:R-:W-:-:S04]  /*6b50*/  IMAD.HI.U32 R0, R2, R241, RZ ;  /* 0x000000f102007227 */ /* 0x000fc800078e00ff */
[----:B------:R-:W-:Y:S01]  /*6b60*/  @!P6 IMAD.IADD R229, R229, 0x1, -R5 ;  /* 0x00000001e5e5e824 */ /* 0x000fe200078e0a05 */
[C---:B------:R-:W-:Y:S01]  /*6b70*/  ISETP.GT.U32.AND P6, PT, R5.reuse, R237, PT ;  /* 0x000000ed0500720c */ /* 0x040fe20003fc4070 */
[----:B------:R-:W-:Y:S02]  /*6b80*/  IMAD.MOV R3, RZ, RZ, -R3 ;  /* 0x000000ffff037224 */ /* 0x000fe400078e0a03 */
[----:B------:R-:W-:Y:S02]  /*6b90*/  IMAD.MOV R0, RZ, RZ, -R0 ;  /* 0x000000ffff007224 */ /* 0x000fe400078e0a00 */
[C---:B------:R-:W-:Y:S02]  /*6ba0*/  IMAD R239, R5.reuse, R3, R239 ;  /* 0x0000000305ef7224 */ /* 0x040fe400078e02ef */
[----:B------:R-:W-:Y:S02]  /*6bb0*/  IMAD R241, R5, R0, R241 ;  /* 0x0000000005f17224 */ /* 0x000fe400078e02f1 */
[----:B------:R-:W-:Y:S01]  /*6bc0*/  @!P3 IMAD.IADD R235, R235, 0x1, -R5 ;  /* 0x00000001ebebb824 */ /* 0x000fe200078e0a05 */
[----:B------:R-:W-:Y:S01]  /*6bd0*/  ISETP.GE.AND P3, PT, R149, RZ, PT ;  /* 0x000000ff9500720c */ /* 0x000fe20003f66270 */
[----:B------:R-:W-:Y:S01]  /*6be0*/  @!P2 IMAD.MOV R229, RZ, RZ, -R229 ;  /* 0x000000ffffe5a224 */ /* 0x000fe200078e0ae5 */
[----:B------:R-:W-:Y:S01]  /*6bf0*/  ISETP.GT.U32.AND P2, PT, R5, R239, PT ;  /* 0x000000ef0500720c */ /* 0x000fe20003f44070 */
[----:B------:R-:W-:-:S02]  /*6c00*/  VIADD R149, R4, 0x84 ;  /* 0x0000008404957836 */ /* 0x000fc40000000000 */
[----:B------:R-:W-:Y:S01]  /*6c10*/  @!P5 IMAD.IADD R233, R233, 0x1, -R5 ;  /* 0x00000001e9e9d824 */ /* 0x000fe200078e0a05 */
[----:B------:R-:W-:Y:S01]  /*6c20*/  ISETP.GT.U32.AND P5, PT, R5, R241, PT ;  /* 0x000000f10500720c */ /* 0x000fe20003fa4070 */
[----:B------:R-:W-:Y:S01]  /*6c30*/  @!P1 IMAD.MOV R231, RZ, RZ, -R231 ;  /* 0x000000ffffe79224 */ /* 0x000fe200078e0ae7 */
[----:B------:R-:W-:Y:S01]  /*6c40*/  ISETP.GE.AND P1, PT, R151, RZ, PT ;  /* 0x000000ff9700720c */ /* 0x000fe20003f26270 */
[----:B------:R-:W-:Y:S01]  /*6c50*/  @!P6 IMAD.IADD R237, R237, 0x1, -R5 ;  /* 0x00000001edede824 */ /* 0x000fe200078e0a05 */
[----:B------:R-:W-:Y:S01]  /*6c60*/  IABS R243, R149 ;  /* 0x0000009500f37213 */ /* 0x000fe20000000000 */
[----:B------:R-:W-:Y:S02]  /*6c70*/  VIADD R151, R4, 0x83 ;  /* 0x0000008304977836 */ /* 0x000fe40000000000 */
[----:B------:R-:W-:Y:S01]  /*6c80*/  @!P0 IMAD.MOV R227, RZ, RZ, -R227 ;  /* 0x000000ffffe38224 */ /* 0x000fe200078e0ae3 */
[C---:B------:R-:W-:Y:S01]  /*6c90*/  ISETP.GT.U32.AND P0, PT, R5.reuse, R235, PT ;  /* 0x000000eb0500720c */ /* 0x040fe20003f04070 */
[----:B------:R-:W-:Y:S01]  /*6ca0*/  IMAD.HI.U32 R0, R2, R243, RZ ;  /* 0x000000f302007227 */ /* 0x000fe200078e00ff */
[----:B------:R-:W-:-:S02]  /*6cb0*/  ISETP.GT.U32.AND P6, PT, R5, R237, PT ;  /* 0x000000ed0500720c */ /* 0x000fc40003fc4070 */
[----:B------:R-:W-:Y:S01]  /*6cc0*/  IABS R245, R151 ;  /* 0x0000009700f57213 */ /* 0x000fe20000000000 */
[----:B------:R-:W-:Y:S01]  /*6cd0*/  @!P2 IMAD.IADD R239, R239, 0x1, -R5 ;  /* 0x00000001efefa824 */ /* 0x000fe200078e0a05 */
[----:B------:R-:W-:Y:S01]  /*6ce0*/  ISETP.GE.AND P2, PT, R149, RZ, PT ;  /* 0x000000ff9500720c */ /* 0x000fe20003f46270 */
[----:B------:R-:W-:Y:S02]  /*6cf0*/  IMAD.MOV R3, RZ, RZ, -R0 ;  /* 0x000000ffff037224 */ /* 0x000fe400078e0a00 */
[----:B------:R-:W-:-:S04]  /*6d00*/  IMAD.HI.U32 R0, R2, R245, RZ ;  /* 0x000000f502007227 */ /* 0x000fc800078e00ff */
[----:B------:R-:W-:Y:S01]  /*6d10*/  @!P5 IMAD.IADD R241, R241, 0x1, -R5 ;  /* 0x00000001f1f1d824 */ /* 0x000fe200078e0a05 */
[C---:B------:R-:W-:Y:S01]  /*6d20*/  ISETP.GT.U32.AND P5, PT, R5.reuse, R239, PT ;  /* 0x000000ef0500720c */ /* 0x040fe20003fa4070 */
[----:B------:R-:W-:Y:S02]  /*6d30*/  VIADD R149, R4, 0x82 ;  /* 0x0000008204957836 */ /* 0x000fe40000000000 */
[C---:B------:R-:W-:Y:S02]  /*6d40*/  IMAD R243, R5.reuse, R3, R243 ;  /* 0x0000000305f37224 */ /* 0x040fe400078e02f3 */
[----:B------:R-:W-:Y:S01]  /*6d50*/  @!P4 IMAD.MOV R233, RZ, RZ, -R233 ;  /* 0x000000ffffe9c224 */ /* 0x000fe200078e0ae9 */
[----:B------:R-:W-:Y:S01]  /*6d60*/  ISETP.GT.U32.AND P4, PT, R5, R241, PT ;  /* 0x000000f10500720c */ /* 0x000fe20003f84070 */
[----:B------:R-:W-:Y:S01]  /*6d70*/  IMAD.MOV R3, RZ, RZ, -R0 ;  /* 0x000000ffff037224 */ /* 0x000fe200078e0a00 */
[----:B------:R-:W-:Y:S01]  /*6d80*/  IABS R0, R149 ;  /* 0x0000009500007213 */ /* 0x000fe20000000000 */
[--C-:B------:R-:W-:Y:S01]  /*6d90*/  @!P0 IMAD.IADD R235, R235, 0x1, -R5.reuse ;  /* 0x00000001ebeb8824 */ /* 0x100fe200078e0a05 */
[----:B------:R-:W-:Y:S01]  /*6da0*/  ISETP.GE.AND P0, PT, R145, RZ, PT ;  /* 0x000000ff9100720c */ /* 0x000fe20003f06270 */
[----:B------:R-:W-:Y:S01]  /*6db0*/  @!P6 IMAD.IADD R237, R237, 0x1, -R5 ;  /* 0x00000001edede824 */ /* 0x000fe200078e0a05 */
[----:B------:R-:W-:Y:S01]  /*6dc0*/  ISETP.GE.AND P6, PT, R147, RZ, PT ;  /* 0x000000ff9300720c */ /* 0x000fe20003fc6270 */
[----:B------:R-:W-:-:S02]  /*6dd0*/  IMAD R245, R5, R3, R245 ;  /* 0x0000000305f57224 */ /* 0x000fc400078e02f5 */
[----:B------:R-:W-:-:S04]  /*6de0*/  IMAD.HI.U32 R3, R2, R0, RZ ;  /* 0x0000000002037227 */ /* 0x000fc800078e00ff */
[----:B------:R-:W-:Y:S01]  /*6df0*/  @!P3 IMAD.MOV R235, RZ, RZ, -R235 ;  /* 0x000000ffffebb224 */ /* 0x000fe200078e0aeb */
[----:B------:R-:W-:Y:S01]  /*6e00*/  ISETP.GT.U32.AND P3, PT, R5, R243, PT ;  /* 0x000000f30500720c */ /* 0x000fe20003f64070 */
[----:B------:R-:W-:Y:S02]  /*6e10*/  IMAD.MOV R3, RZ, RZ, -R3 ;  /* 0x000000ffff037224 */ /* 0x000fe400078e0a03 */
[--C-:B------:R-:W-:Y:S01]  /*6e20*/  @!P4 IMAD.IADD R241, R241, 0x1, -R5.reuse ;  /* 0x00000001f1f1c824 */ /* 0x100fe200078e0a05 */
[----:B------:R-:W-:Y:S01]  /*6e30*/  ISETP.GE.AND P4, PT, R149, RZ, PT ;  /* 0x000000ff9500720c */ /* 0x000fe20003f86270 */
[----:B------:R-:W-:Y:S02]  /*6e40*/  IMAD R247, R5, R3, R0 ;  /* 0x0000000305f77224 */ /* 0x000fe400078e0200 */
[----:B------:R-:W-:Y:S01]  /*6e50*/  @!P5 IMAD.IADD R239, R239, 0x1, -R5 ;  /* 0x00000001efefd824 */ /* 0x000fe200078e0a05 */
[C---:B------:R-:W-:Y:S01]  /*6e60*/  ISETP.GT.U32.AND P5, PT, R5.reuse, R245, PT ;  /* 0x000000f50500720c */ /* 0x040fe20003fa4070 */
[----:B------:R-:W-:Y:S01]  /*6e70*/  @!P6 IMAD.MOV R241, RZ, RZ, -R241 ;  /* 0x000000fffff1e224 */ /* 0x000fe200078e0af1 */
[----:B------:R-:W-:Y:S01]  /*6e80*/  ISETP.GT.U32.AND P6, PT, R5, R247, PT ;  /* 0x000000f70500720c */ /* 0x000fe20003fc4070 */
[----:B------:R-:W-:Y:S01]  /*6e90*/  @!P1 IMAD.MOV R237, RZ, RZ, -R237 ;  /* 0x000000ffffed9224 */ /* 0x000fe200078e0aed */
[----:B------:R-:W-:Y:S01]  /*6ea0*/  ISETP.GE.AND P1, PT, R151, RZ, PT ;  /* 0x000000ff9700720c */ /* 0x000fe20003f26270 */
[----:B------:R-:W-:-:S02]  /*6eb0*/  @!P3 IMAD.IADD R243, R243, 0x1, -R5 ;  /* 0x00000001f3f3b824 */ /* 0x000fc400078e0a05 */
[C---:B------:R-:W-:Y:S02]  /*6ec0*/  VIADD R151, R4.reuse, 0x81 ;  /* 0x0000008104977836 */ /* 0x040fe40000000000 */
[----:B------:R-:W-:Y:S01]  /*6ed0*/  @!P0 IMAD.MOV R239, RZ, RZ, -R239 ;  /* 0x000000ffffef8224 */ /* 0x000fe200078e0aef */
[----:B------:R-:W-:Y:S01]  /*6ee0*/  ISETP.GT.U32.AND P0, PT, R5, R243, PT ;  /* 0x000000f30500720c */ /* 0x000fe20003f04070 */
[C---:B------:R-:W-:Y:S01]  /*6ef0*/  VIADD R149, R4.reuse, 0x80 ;  /* 0x0000008004957836 */ /* 0x040fe20000000000 */
[----:B------:R-:W-:Y:S01]  /*6f00*/  IABS R249, R151 ;  /* 0x0000009700f97213 */ /* 0x000fe20000000000 */
[--C-:B------:R-:W-:Y:S01]  /*6f10*/  @!P5 IMAD.IADD R245, R245, 0x1, -R5.reuse ;  /* 0x00000001f5f5d824 */ /* 0x100fe200078e0a05 */
[----:B------:R-:W-:Y:S01]  /*6f20*/  ISETP.GE.AND P3, PT, R151, RZ, PT ;  /* 0x000000ff9700720c */ /* 0x000fe20003f66270 */
[----:B------:R-:W-:Y:S01]  /*6f30*/  @!P6 IMAD.IADD R247, R247, 0x1, -R5 ;  /* 0x00000001f7f7e824 */ /* 0x000fe200078e0a05 */
[----:B------:R-:W-:Y:S01]  /*6f40*/  IABS R251, R149 ;  /* 0x0000009500fb7213 */ /* 0x000fe20000000000 */
[----:B------:R-:W-:Y:S01]  /*6f50*/  VIADD R151, R4, 0x7f ;  /* 0x0000007f04977836 */ /* 0x000fe20000000000 */
[C---:B------:R-:W-:Y:S01]  /*6f60*/  ISETP.GT.U32.AND P5, PT, R5.reuse, R245, PT ;  /* 0x000000f50500720c */ /* 0x040fe20003fa4070 */
[----:B------:R-:W-:Y:S01]  /*6f70*/  IMAD.HI.U32 R3, R2, R249, RZ ;  /* 0x000000f902037227 */ /* 0x000fe200078e00ff */
[----:B------:R-:W-:-:S02]  /*6f80*/  ISETP.GT.U32.AND P6, PT, R5, R247, PT ;  /* 0x000000f70500720c */ /* 0x000fc40003fc4070 */
[----:B------:R-:W-:Y:S01]  /*6f90*/  IABS R230, R151 ;  /* 0x0000009700e67213 */ /* 0x000fe20000000000 */
[----:B------:R-:W-:-:S04]  /*6fa0*/  IMAD.HI.U32 R0, R2, R251, RZ ;  /* 0x000000fb02007227 */ /* 0x000fc800078e00ff */
[----:B------:R-:W-:Y:S02]  /*6fb0*/  IMAD.MOV R3, RZ, RZ, -R3 ;  /* 0x000000ffff037224 */ /* 0x000fe400078e0a03 */
[----:B------:R-:W-:Y:S01]  /*6fc0*/  @!P0 IMAD.IADD R243, R243, 0x1, -R5 ;  /* 0x00000001f3f38824 */ /* 0x000fe200078e0a05 */
[----:B------:R-:W-:Y:S01]  /*6fd0*/  ISETP.GE.AND P0, PT, R149, RZ, PT ;  /* 0x000000ff9500720c */ /* 0x000fe20003f06270 */
[----:B------:R-:W-:Y:S02]  /*6fe0*/  IMAD.MOV R0, RZ, RZ, -R0 ;  /* 0x000000ffff007224 */ /* 0x000fe400078e0a00 */
[----:B------:R-:W-:Y:S02]  /*6ff0*/  VIADD R149, R4, 0x7e ;  /* 0x0000007e04957836 */ /* 0x000fe40000000000 */
[----:B------:R-:W-:Y:S02]  /*7000*/  IMAD R249, R5, R3, R249 ;  /* 0x0000000305f97224 */ /* 0x000fe400078e02f9 */
[----:B------:R-:W-:Y:S01]  /*7010*/  IMAD.HI.U32 R3, R2, R230, RZ ;  /* 0x000000e602037227 */ /* 0x000fe200078e00ff */
[----:B------:R-:W-:-:S03]  /*7020*/  IABS R6, R149 ;  /* 0x0000009500067213 */ /* 0x000fc60000000000 */
[----:B------:R-:W-:Y:S02]  /*7030*/  IMAD R251, R5, R0, R251 ;  /* 0x0000000005fb7224 */ /* 0x000fe400078e02fb */
[----:B------:R-:W-:Y:S02]  /*7040*/  IMAD.MOV R3, RZ, RZ, -R3 ;  /* 0x000000ffff037224 */ /* 0x000fe400078e0a03 */
[--C-:B------:R-:W-:Y:S01]  /*7050*/  @!P5 IMAD.IADD R245, R245, 0x1, -R5.reuse ;  /* 0x00000001f5f5d824 */ /* 0x100fe200078e0a05 */
[----:B------:R-:W-:Y:S01]  /*7060*/  ISETP.GT.U32.AND P5, PT, R5, R249, PT ;  /* 0x000000f90500720c */ /* 0x000fe20003fa4070 */
[----:B------:R-:W-:Y:S01]  /*7070*/  @!P6 IMAD.IADD R247, R247, 0x1, -R5 ;  /* 0x00000001f7f7e824 */ /* 0x000fe200078e0a05 */
[C---:B------:R-:W-:Y:S01]  /*7080*/  ISETP.GT.U32.AND P6, PT, R5.reuse, R251, PT ;  /* 0x000000fb0500720c */ /* 0x040fe20003fc4070 */
[----:B------:R-:W-:Y:S02]  /*7090*/  IMAD R230, R5, R3, R230 ;  /* 0x0000000305e67224 */ /* 0x000fe400078e02e6 */
[----:B------:R-:W-:-:S04]  /*70a0*/  IMAD.HI.U32 R0, R2, R6, RZ ;  /* 0x0000000602007227 */ /* 0x000fc800078e00ff */
[----:B------:R-:W-:Y:S01]  /*70b0*/  @!P2 IMAD.MOV R243, RZ, RZ, -R243 ;  /* 0x000000fffff3a224 */ /* 0x000fe200078e0af3 */
[----:B------:R-:W-:Y:S01]  /*70c0*/  ISETP.GE.AND P2, PT, R151, RZ, PT ;  /* 0x000000ff9700720c */ /* 0x000fe20003f46270 */
[----:B------:R-:W-:Y:S02]  /*70d0*/  IMAD.MOV R0, RZ, RZ, -R0 ;  /* 0x000000ffff007224 */ /* 0x000fe400078e0a00 */
[----:B------:R-:W-:Y:S01]  /*70e0*/  @!P4 IMAD.MOV R247, RZ, RZ, -R247 ;  /* 0x000000fffff7c224 */ /* 0x000fe200078e0af7 */
[C---:B------:R-:W-:Y:S01]  /*70f0*/  ISETP.GT.U32.AND P4, PT, R5.reuse, R230, PT ;  /* 0x000000e60500720c */ /* 0x040fe20003f84070 */
[C---:B------:R-:W-:Y:S02]  /*7100*/  VIADD R151, R4.reuse, 0x7d ;  /* 0x0000007d04977836 */ /* 0x040fe40000000000 */
[----:B------:R-:W-:Y:S02]  /*7110*/  IMAD R6, R5, R0, R6 ;  /* 0x0000000005067224 */ /* 0x000fe400078e0206 */
[--C-:B------:R-:W-:Y:S01]  /*7120*/  @!P5 IMAD.IADD R249, R249, 0x1, -R5.reuse ;  /* 0x00000001f9f9d824 */ /* 0x100fe200078e0a05 */
[----:B------:R-:W-:Y:S01]  /*7130*/  IABS R10, R151 ;  /* 0x00000097000a7213 */ /* 0x000fe20000000000 */
[----:B------:R-:W-:Y:S01]  /*7140*/  @!P6 IMAD.IADD R251, R251, 0x1, -R5 ;  /* 0x00000001fbfbe824 */ /* 0x000fe200078e0a05 */
[C---:B------:R-:W-:Y:S01]  /*7150*/  ISETP.GT.U32.AND P6, PT, R5.reuse, R6, PT ;  /* 0x000000060500720c */ /* 0x040fe20003fc4070 */
[----:B------:R-:W-:Y:S01]  /*7160*/  VIADD R145, R4, 0x7c ;  /* 0x0000007c04917836 */ /* 0x000fe20000000000 */
[----:B------:R-:W-:Y:S01]  /*7170*/  ISETP.GT.U32.AND P5, PT, R5, R249, PT ;  /* 0x000000f90500720c */ /* 0x000fe20003fa4070 */
[----:B------:R-:W-:-:S03]  /*7180*/  IMAD.HI.U32 R3, R2, R10, RZ ;  /* 0x0000000a02037227 */ /* 0x000fc600078e00ff */
[----:B------:R-:W-:Y:S01]  /*7190*/  IABS R12, R145 ;  /* 0x00000091000c7213 */ /* 0x000fe20000000000 */
[----:B------:R-:W-:Y:S01]  /*71a0*/  @!P1 IMAD.MOV R245, RZ, RZ, -R245 ;  /* 0x000000fffff59224 */ /* 0x000fe200078e0af5 */
[----:B------:R-:W-:Y:S01]  /*71b0*/  ISETP.GE.AND P1, PT, R149, RZ, PT ;  /* 0x000000ff9500720c */ /* 0x000fe20003f26270 */
[----:B------:R-:W-:Y:S02]  /*71c0*/  VIADD R149, R4, 0x7b ;  /* 0x0000007b04957836 */ /* 0x000fe40000000000 */
[----:B------:R-:W-:Y:S01]  /*71d0*/  @!P4 IMAD.IADD R230, R230, 0x1, -R5 ;  /* 0x00000001e6e6c824 */ /* 0x000fe200078e0a05 */
[C---:B------:R-:W-:Y:S01]  /*71e0*/  ISETP.GT.U32.AND P4, PT, R5.reuse, R251, PT ;  /* 0x000000fb0500720c */ /* 0x040fe20003f84070 */
[----:B------:R-:W-:Y:S01]  /*71f0*/  IMAD.MOV R3, RZ, RZ, -R3 ;  /* 0x000000ffff037224 */ /* 0x000fe200078e0a03 */
[----:B------:R-:W-:Y:S01]  /*7200*/  IABS R14, R149 ;  /* 0x00000095000e7213 */ /* 0x000fe20000000000 */
[----:B------:R-:W-:Y:S01]  /*7210*/  @!P6 IMAD.IADD R6, R6, 0x1, -R5 ;  /* 0x000000010606e824 */ /* 0x000fe200078e0a05 */
[C---:B------:R-:W-:Y:S01]  /*7220*/  ISETP.GT.U32.AND P6, PT, R5.reuse, R230, PT ;  /* 0x000000e60500720c */ /* 0x040fe20003fc4070 */
[----:B------:R-:W-:-:S02]  /*7230*/  IMAD R10, R5, R3, R10 ;  /* 0x00000003050a7224 */ /* 0x000fc400078e020a */
[----:B------:R-:W-:-:S04]  /*7240*/  IMAD.HI.U32 R3, R2, R12, RZ ;  /* 0x0000000c02037227 */ /* 0x000fc800078e00ff */
[----:B------:R-:W-:-:S04]  /*7250*/  IMAD.HI.U32 R0, R2, R14, RZ ;  /* 0x0000000e02007227 */ /* 0x000fc800078e00ff */
[----:B------:R-:W-:Y:S02]  /*7260*/  IMAD.MOV R3, RZ, RZ, -R3 ;  /* 0x000000ffff037224 */ /* 0x000fe400078e0a03 */
[--C-:B------:R-:W-:Y:S01]  /*7270*/  @!P5 IMAD.IADD R249, R249, 0x1, -R5.reuse ;  /* 0x00000001f9f9d824 */ /* 0x100fe200078e0a05 */
[----:B------:R-:W-:Y:S01]  /*7280*/  ISETP.GE.AND P5, PT, R151, RZ, PT ;  /* 0x000000ff9700720c */ /* 0x000fe20003fa6270 */
[----:B------:R-:W-:Y:S02]  /*7290*/  VIADD R151, R4, 0x7a ;  /* 0x0000007a04977836 */ /* 0x000fe40000000000 */
[----:B------:R-:W-:Y:S02]  /*72a0*/  IMAD.MOV R0, RZ, RZ, -R0 ;  /* 0x000000ffff007224 */ /* 0x000fe400078e0a00 */
[----:B------:R-:W-:Y:S01]  /*72b0*/  IMAD R12, R5, R3, R12 ;  /* 0x00000003050c7224 */ /* 0x000fe200078e020c */
[----:B------:R-:W-:Y:S01]  /*72c0*/  IABS R16, R151 ;  /* 0x0000009700107213 */ /* 0x000fe20000000000 */
[----:B------:R-:W-:Y:S01]  /*72d0*/  @!P4 IMAD.IADD R251, R251, 0x1, -R5 ;  /* 0x00000001fbfbc824 */ /* 0x000fe200078e0a05 */
[C---:B------:R-:W-:Y:S01]  /*72e0*/  ISETP.GT.U32.AND P4, PT, R5.reuse, R10, PT ;  /* 0x0000000a0500720c */ /* 0x040fe20003f84070 */
[----:B------:R-:W-:-:S02]  /*72f0*/  IMAD R14, R5, R0, R14 ;  /* 0x00000000050e7224 */ /* 0x000fc400078e020e */
[----:B------:R-:W-:Y:S01]  /*7300*/  @!P0 IMAD.MOV R251, RZ, RZ, -R251 ;  /* 0x000000fffffb8224 */ /* 0x000fe200078e0afb */
[C---:B------:R-:W-:Y:S01]  /*7310*/  ISETP.GT.U32.AND P0, PT, R5.reuse, R12, PT ;  /* 0x0000000c0500720c */ /* 0x040fe20003f04070 */
[----:B------:R-:W-:Y:S01]  /*7320*/  @!P3 IMAD.MOV R249, RZ, RZ, -R249 ;  /* 0x000000fffff9b224 */ /* 0x000fe200078e0af9 */
[C---:B------:R-:W-:Y:S01]  /*7330*/  ISETP.GT.U32.AND P3, PT, R5.reuse, R6, PT ;  /* 0x000000060500720c */ /* 0x040fe20003f64070 */
[----:B------:R-:W-:Y:S01]  /*7340*/  @!P6 IMAD.IADD R230, R230, 0x1, -R5 ;  /* 0x00000001e6e6e824 */ /* 0x000fe200078e0a05 */
[----:B------:R-:W-:Y:S01]  /*7350*/  ISETP.GT.U32.AND P6, PT, R5, R14, PT ;  /* 0x0000000e0500720c */ /* 0x000fe20003fc4070 */
[----:B------:R-:W-:-:S04]  /*7360*/  IMAD.HI.U32 R0, R2, R16, RZ ;  /* 0x0000001002007227 */ /* 0x000fc800078e00ff */
[----:B------:R-:W-:Y:S02]  /*7370*/  VIADD R143, R4, 0x78 ;  /* 0x00000078048f7836 */ /* 0x000fe40000000000 */
[----:B------:R-:W-:Y:S02]  /*7380*/  IMAD.MOV R0, RZ, RZ, -R0 ;  /* 0x000000ffff007224 */ /* 0x000fe400078e0a00 */
[--C-:B------:R-:W-:Y:S01]  /*7390*/  @!P0 IMAD.IADD R12, R12, 0x1, -R5.reuse ;  /* 0x000000010c0c8824 */ /* 0x100fe200078e0a05 */
[----:B------:R-:W-:Y:S01]  /*73a0*/  IABS R20, R143 ;  /* 0x0000008f00147213 */ /* 0x000fe20000000000 */
[C---:B------:R-:W-:Y:S02]  /*73b0*/  IMAD R16, R5.reuse, R0, R16 ;  /* 0x0000000005107224 */ /* 0x040fe400078e0210 */
[--C-:B------:R-:W-:Y:S02]  /*73c0*/  @!P3 IMAD.IADD R6, R6, 0x1, -R5.reuse ;  /* 0x000000010606b824 */ /* 0x100fe400078e0a05 */
[----:B------:R-:W-:Y:S01]  /*73d0*/  @!P6 IMAD.IADD R14, R14, 0x1, -R5 ;  /* 0x000000010e0ee824 */ /* 0x000fe200078e0a05 */
[C---:B------:R-:W-:Y:S01]  /*73e0*/  ISETP.GT.U32.AND P3, PT, R5.reuse, R16, PT ;  /* 0x000000100500720c */ /* 0x040fe20003f64070 */
[----:B------:R-:W-:Y:S01]  /*73f0*/  IMAD.HI.U32 R0, R2, R20, RZ ;  /* 0x0000001402007227 */ /* 0x000fe200078e00ff */
[----:B------:R-:W-:-:S03]  /*7400*/  ISETP.GT.U32.AND P6, PT, R5, R12, PT ;  /* 0x0000000c0500720c */ /* 0x000fc60003fc4070 */
[--C-:B------:R-:W-:Y:S01]  /*7410*/  @!P4 IMAD.IADD R10, R10, 0x1, -R5.reuse ;  /* 0x000000010a0ac824 */ /* 0x100fe200078e0a05 */
[----:B------:R-:W-:Y:S01]  /*7420*/  ISETP.GE.AND P4, PT, R145, RZ, PT ;  /* 0x000000ff9100720c */ /* 0x000fe20003f86270 */
[----:B------:R-:W-:Y:S02]  /*7430*/  IMAD.MOV R0, RZ, RZ, -R0 ;  /* 0x000000ffff007224 */ /* 0x000fe400078e0a00 */
[----:B------:R-:W-:Y:S01]  /*7440*/  VIADD R147, R4, 0x77 ;  /* 0x0000007704937836 */ /* 0x000fe20000000000 */
[C---:B------:R-:W-:Y:S01]  /*7450*/  ISETP.GT.U32.AND P0, PT, R5.reuse, R10, PT ;  /* 0x0000000a0500720c */ /* 0x040fe20003f04070 */
[C---:B------:R-:W-:Y:S02]  /*7460*/  IMAD R20, R5.reuse, R0, R20 ;  /* 0x0000000005147224 */ /* 0x040fe400078e0214 */
[--C-:B------:R-:W-:Y:S01]  /*7470*/  @!P3 IMAD.IADD R16, R16, 0x1, -R5.reuse ;  /* 0x000000011010b824 */ /* 0x100fe200078e0a05 */
[----:B------:R-:W-:Y:S01]  /*7480*/  IABS R24, R147 ;  /* 0x0000009300187213 */ /* 0x000fe20000000000 */
[----:B------:R-:W-:Y:S01]  /*7490*/  @!P6 IMAD.IADD R12, R12, 0x1, -R5 ;  /* 0x000000010c0ce824 */ /* 0x000fe200078e0a05 */
[C---:B------:R-:W-:Y:S01]  /*74a0*/  ISETP.GT.U32.AND P6, PT, R5.reuse, R20, PT ;  /* 0x000000140500720c */ /* 0x040fe20003fc4070 */
[----:B------:R-:W-:Y:S01]  /*74b0*/  IMAD.HI.U32 R3, R2, R18, RZ ;  /* 0x0000001202037227 */ /* 0x000fe200078e00ff */
[----:B------:R-:W-:-:S03]  /*74c0*/  ISETP.GT.U32.AND P3, PT, R5, R14, PT ;  /* 0x0000000e0500720c */ /* 0x000fc60003f64070 */
[----:B------:R-:W-:Y:S01]  /*74d0*/  @!P2 IMAD.MOV R230, RZ, RZ, -R230 ;  /* 0x000000ffffe6a224 */ /* 0x000fe200078e0ae6 */
[----:B------:R-:W-:Y:S01]  /*74e0*/  ISETP.GT.U32.AND P2, PT, R5, R16, PT ;  /* 0x000000100500720c */ /* 0x000fe20003f44070 */
[----:B------:R-:W-:Y:S02]  /*74f0*/  IMAD.MOV R3, RZ, RZ, -R3 ;  /* 0x000000ffff037224 */ /* 0x000fe400078e0a03 */
[----:B------:R-:W-:-:S04]  /*7500*/  IMAD.HI.U32 R0, R2, R24, RZ ;  /* 0x0000001802007227 */ /* 0x000fc800078e00ff */
[----:B------:R-:W-:Y:S02]  /*7510*/  VIADD R145, R4, 0x76 ;  /* 0x0000007604917836 */ /* 0x000fe40000000000 */
[--C-:B------:R-:W-:Y:S01]  /*7520*/  @!P0 IMAD.IADD R10, R10, 0x1, -R5.reuse ;  /* 0x000000010a0a8824 */ /* 0x100fe200078e0a05 */
[----:B------:R-:W-:Y:S01]  /*7530*/  ISETP.GE.AND P0, PT, R149, RZ, PT ;  /* 0x000000ff9500720c */ /* 0x000fe20003f06270 */
[C---:B------:R-:W-:Y:S01]  /*7540*/  IMAD R18, R5.reuse, R3, R18 ;  /* 0x0000000305127224 */ /* 0x040fe200078e0212 */
[----:B------:R-:W-:Y:S01]  /*7550*/  IABS R3, R145 ;  /* 0x0000009100037213 */ /* 0x000fe20000000000 */
[----:B------:R-:W-:Y:S02]  /*7560*/  IMAD.MOV R0, RZ, RZ, -R0 ;  /* 0x000000ffff007224 */ /* 0x000fe400078e0a00 */
[----:B------:R-:W-:Y:S02]  /*7570*/  VIADD R149, R4, 0x75 ;  /* 0x0000007504957836 */ /* 0x000fe40000000000 */
[----:B------:R-:W-:Y:S01]  /*7580*/  @!P1 IMAD.MOV R6, RZ, RZ, -R6 ;  /* 0x000000ffff069224 */ /* 0x000fe200078e0a06 */
[C---:B------:R-:W-:Y:S01]  /*7590*/  ISETP.GT.U32.AND P1, PT, R5.reuse, R18, PT ;  /* 0x000000120500720c */ /* 0x040fe20003f24070 */
[----:B------:R-:W-:Y:S01]  /*75a0*/  IMAD R24, R5, R0, R24 ;  /* 0x0000000005187224 */ /* 0x000fe200078e0218 */
[----:B------:R-:W-:Y:S01]  /*75b0*/  IABS R32, R149 ;  /* 0x0000009500207213 */ /* 0x000fe20000000000 */
[----:B------:R-:W-:Y:S01]  /*75c0*/  @!P6 IMAD.IADD R20, R20, 0x1, -R5 ;  /* 0x000000011414e824 */ /* 0x000fe200078e0a05 */
[----:B------:R-:W-:Y:S01]  /*75d0*/  ISETP.GE.AND P6, PT, R143, RZ, PT ;  /* 0x000000ff8f00720c */ /* 0x000fe20003fc6270 */
[----:B------:R-:W-:-:S04]  /*75e0*/  IMAD.HI.U32 R28, R2, R3, RZ ;  /* 0x00000003021c7227 */ /* 0x000fc800078e00ff */
[----:B------:R-:W-:Y:S01]  /*75f0*/  @!P2 IMAD.IADD R16, R16, 0x1, -R5 ;  /* 0x000000011010a824 */ /* 0x000fe200078e0a05 */
[C---:B------:R-:W-:Y:S01]  /*7600*/  ISETP.GT.U32.AND P2, PT, R5.reuse, R24, PT ;  /* 0x000000180500720c */ /* 0x040fe20003f44070 */
[----:B------:R-:W-:Y:S01]  /*7610*/  @!P5 IMAD.MOV R10, RZ, RZ, -R10 ;  /* 0x000000ffff0ad224 */ /* 0x000fe200078e0a0a */
[----:B------:R-:W-:Y:S01]  /*7620*/  ISETP.GT.U32.AND P5, PT, R5, R20, PT ;  /* 0x000000140500720c */ /* 0x000fe20003fa4070 */
[----:B------:R-:W-:Y:S02]  /*7630*/  IMAD.MOV R28, RZ, RZ, -R28 ;  /* 0x000000ffff1c7224 */ /* 0x000fe400078e0a1c */
[----:B------:R-:W-:-:S04]  /*7640*/  IMAD.HI.U32 R0, R2, R32, RZ ;  /* 0x0000002002007227 */ /* 0x000fc800078e00ff */
[----:B------:R-:W-:Y:S01]  /*7650*/  @!P3 IMAD.IADD R14, R14, 0x1, -R5 ;  /* 0x000000010e0eb824 */ /* 0x000fe200078e0a05 */
[----:B------:R-:W-:Y:S01]  /*7660*/  ISETP.GE.AND P3, PT, R151, RZ, PT ;  /* 0x000000ff9700720c */ /* 0x000fe20003f66270 */
[----:B------:R-:W-:Y:S02]  /*7670*/  VIADD R151, R4, 0x74 ;  /* 0x0000007404977836 */ /* 0x000fe40000000000 */
[----:B------:R-:W-:Y:S02]  /*7680*/  IMAD R28, R5, R28, R3 ;  /* 0x0000001c051c7224 */ /* 0x000fe400078e0203 */
[----:B------:R-:W-:Y:S01]  /*7690*/  IMAD.MOV R0, RZ, RZ, -R0 ;  /* 0x000000ffff007224 */ /* 0x000fe200078e0a00 */
[----:B------:R-:W-:Y:S01]  /*76a0*/  IABS R36, R151 ;  /* 0x0000009700247213 */ /* 0x000fe20000000000 */
[----:B------:R-:W-:Y:S01]  /*76b0*/  @!P1 IMAD.IADD R18, R18, 0x1, -R5 ;  /* 0x0000000112129824 */ /* 0x000fe200078e0a05 */
[----:B------:R-:W-:Y:S01]  /*76c0*/  ISETP.GE.AND P1, PT, R141, RZ, PT ;  /* 0x000000ff8d00720c */ /* 0x000fe20003f26270 */
[----:B------:R-:W-:Y:S01]  /*76d0*/  @!P0 IMAD.MOV R14, RZ, RZ, -R14 ;  /* 0x000000ffff0e8224 */ /* 0x000fe200078e0a0e */
[C---:B------:R-:W-:Y:S01]  /*76e0*/  ISETP.GT.U32.AND P0, PT, R5.reuse, R28, PT ;  /* 0x0000001c0500720c */ /* 0x040fe20003f04070 */
[----:B------:R-:W-:-:S02]  /*76f0*/  IMAD R32, R5, R0, R32 ;  /* 0x0000000005207224 */ /* 0x000fc400078e0220 */
[--C-:B------:R-:W-:Y:S01]  /*7700*/  @!P2 IMAD.IADD R24, R24, 0x1, -R5.reuse ;  /* 0x000000011818a824 */ /* 0x100fe200078e0a05 */
[C---:B------:R-:W-:Y:S01]  /*7710*/  ISETP.GT.U32.AND P2, PT, R5.reuse, R18, PT ;  /* 0x000000120500720c */ /* 0x040fe20003f44070 */
[----:B------:R-:W-:Y:S01]  /*7720*/  @!P5 IMAD.IADD R20, R20, 0x1, -R5 ;  /* 0x000000011414d824 */ /* 0x000fe200078e0a05 */
[----:B------:R-:W-:Y:S01]  /*7730*/  ISETP.GT.U32.AND P5, PT, R5, R32, PT ;  /* 0x000000200500720c */ /* 0x000fe20003fa4070 */
[----:B------:R-:W-:-:S04]  /*7740*/  IMAD.HI.U32 R0, R2, R36, RZ ;  /* 0x0000002402007227 */ /* 0x000fc800078e00ff */
[----:B------:R-:W-:Y:S01]  /*7750*/  @!P4 IMAD.MOV R12, RZ, RZ, -R12 ;  /* 0x000000ffff0cc224 */ /* 0x000fe200078e0a0c */
[----:B------:R-:W-:Y:S01]  /*7760*/  ISETP.GT.U32.AND P4, PT, R5, R24, PT ;  /* 0x000000180500720c */ /* 0x000fe20003f84070 */
[----:B------:R-:W-:Y:S02]  /*7770*/  IMAD.MOV R0, RZ, RZ, -R0 ;  /* 0x000000ffff007224 */ /* 0x000fe400078e0a00 */
[----:B------:R-:W-:Y:S01]  /*7780*/  @!P3 IMAD.MOV R16, RZ, RZ, -R16 ;  /* 0x000000ffff10b224 */ /* 0x000fe200078e0a10 */
[----:B------:R-:W-:Y:S01]  /*7790*/  ISETP.GE.AND P3, PT, R147, RZ, PT ;  /* 0x000000ff9300720c */ /* 0x000fe20003f66270 */
[----:B------:R-:W-:Y:S02]  /*77a0*/  VIADD R147, R4, 0x73 ;  /* 0x0000007304937836 */ /* 0x000fe40000000000 */
[--C-:B------:R-:W-:Y:S01]  /*77b0*/  @!P0 IMAD.IADD R28, R28, 0x1, -R5.reuse ;  /* 0x000000011c1c8824 */ /* 0x100fe200078e0a05 */
[----:B------:R-:W-:Y:S01]  /*77c0*/  ISETP.GE.AND P0, PT, R151, RZ, PT ;  /* 0x000000ff9700720c */ /* 0x000fe20003f06270 */
[----:B------:R-:W-:Y:S01]  /*77d0*/  IMAD R36, R5, R0, R36 ;  /* 0x0000000005247224 */ /* 0x000fe200078e0224 */
[----:B------:R-:W-:Y:S01]  /*77e0*/  IABS R40, R147 ;  /* 0x0000009300287213 */ /* 0x000fe20000000000 */
[--C-:B------:R-:W-:Y:S01]  /*77f0*/  @!P2 IMAD.IADD R18, R18, 0x1, -R5.reuse ;  /* 0x000000011212a824 */ /* 0x100fe200078e0a05 */
[----:B------:R-:W-:Y:S01]  /*7800*/  ISETP.GE.AND P2, PT, R145, RZ, PT ;  /* 0x000000ff9100720c */ /* 0x000fe20003f46270 */
[--C-:B------:R-:W-:Y:S01]  /*7810*/  @!P5 IMAD.IADD R32, R32, 0x1, -R5.reuse ;  /* 0x000000012020d824 */ /* 0x100fe200078e0a05 */
[C---:B------:R-:W-:Y:S01]  /*7820*/  ISETP.GT.U32.AND P5, PT, R5.reuse, R28, PT ;  /* 0x0000001c0500720c */ /* 0x040fe20003fa4070 */
[----:B------:R-:W-:Y:S01]  /*7830*/  @!P6 IMAD.MOV R20, RZ, RZ, -R20 ;  /* 0x000000ffff14e224 */ /* 0x000fe200078e0a14 */
[C---:B------:R-:W-:Y:S01]  /*7840*/  ISETP.GT.U32.AND P6, PT, R5.reuse, R36, PT ;  /* 0x000000240500720c */ /* 0x040fe20003fc4070 */
[----:B------:R-:W-:Y:S01]  /*7850*/  @!P1 IMAD.MOV R18, RZ, RZ, -R18 ;  /* 0x000000ffff129224 */ /* 0x000fe200078e0a12 */
[----:B------:R-:W-:Y:S01]  /*7860*/  ISETP.GT.U32.AND P1, PT, R5, R32, PT ;  /* 0x000000200500720c */ /* 0x000fe20003f24070 */
[----:B------:R-:W-:Y:S01]  /*7870*/  @!P4 IMAD.IADD R24, R24, 0x1, -R5 ;  /* 0x000000011818c824 */ /* 0x000fe200078e0a05 */
[----:B------:R-:W-:Y:S01]  /*7880*/  ISETP.GE.AND P4, PT, R149, RZ, PT ;  /* 0x000000ff9500720c */ /* 0x000fe20003f86270 */
[----:B------:R-:W-:-:S04]  /*7890*/  IMAD.HI.U32 R3, R2, R40, RZ ;  /* 0x0000002802037227 */ /* 0x000fc800078e00ff */
[C---:B------:R-:W-:Y:S02]  /*78a0*/  VIADD R149, R4.reuse, 0x72 ;  /* 0x0000007204957836 */ /* 0x040fe40000000000 */
[----:B------:R-:W-:Y:S02]  /*78b0*/  VIADD R151, R4, 0x71 ;  /* 0x0000007104977836 */ /* 0x000fe40000000000 */
[----:B------:R-:W-:Y:S01]  /*78c0*/  IMAD.MOV R3, RZ, RZ, -R3 ;  /* 0x000000ffff037224 */ /* 0x000fe200078e0a03 */
[----:B------:R-:W-:Y:S01]  /*78d0*/  IABS R43, R149 ;  /* 0x00000095002b7213 */ /* 0x000fe20000000000 */
[--C-:B------:R-:W-:Y:S01]  /*78e0*/  @!P5 IMAD.IADD R28, R28, 0x1, -R5.reuse ;  /* 0x000000011c1cd824 */ /* 0x100fe200078e0a05 */
[----:B------:R-:W-:Y:S01]  /*78f0*/  IABS R0, R151 ;  /* 0x0000009700007213 */ /* 0x000fe20000000000 */
[----:B------:R-:W-:Y:S01]  /*7900*/  IMAD R40, R5, R3, R40 ;  /* 0x0000000305287224 */ /* 0x000fe200078e0228 */
[----:B------:R-:W-:Y:S01]  /*7910*/  ISETP.GE.AND P5, PT, R149, RZ, PT ;  /* 0x000000ff9500720c */ /* 0x000fe20003fa6270 */
[----:B------:R-:W-:Y:S01]  /*7920*/  @!P6 IMAD.IADD R36, R36, 0x1, -R5 ;  /* 0x000000012424e824 */ /* 0x000fe200078e0a05 */
[----:B------:R-:W-:Y:S01]  /*7930*/  ISETP.GE.AND P6, PT, R151, RZ, PT ;  /* 0x000000ff9700720c */ /* 0x000fe20003fc6270 */
[----:B------:R-:W-:-:S04]  /*7940*/  IMAD.HI.U32 R3, R2, R43, RZ ;  /* 0x0000002b02037227 */ /* 0x000fc800078e00ff */
[----:B------:R-:W-:Y:S01]  /*7950*/  @!P1 IMAD.IADD R32, R32, 0x1, -R5 ;  /* 0x0000000120209824 */ /* 0x000fe200078e0a05 */
[C---:B------:R-:W-:Y:S01]  /*7960*/  ISETP.GT.U32.AND P1, PT, R5.reuse, R40, PT ;  /* 0x000000280500720c */ /* 0x040fe20003f24070 */
[----:B------:R-:W-:Y:S01]  /*7970*/  @!P2 IMAD.MOV R28, RZ, RZ, -R28 ;  /* 0x000000ffff1ca224 */ /* 0x000fe200078e0a1c */
[----:B------:R-:W-:Y:S01]  /*7980*/  ISETP.GT.U32.AND P2, PT, R5, R36, PT ;  /* 0x000000240500720c */ /* 0x000fe20003f44070 */
[----:B------:R-:W-:-:S04]  /*7990*/  IMAD.HI.U32 R47, R2, R0, RZ ;  /* 0x00000000022f7227 */ /* 0x000fc800078e00ff */
[----:B------:R-:W-:Y:S02]  /*79a0*/  IMAD.MOV R3, RZ, RZ, -R3 ;  /* 0x000000ffff037224 */ /* 0x000fe400078e0a03 */
[----:B------:R-:W-:Y:S02]  /*79b0*/  IMAD.MOV R47, RZ, RZ, -R47 ;  /* 0x000000ffff2f7224 */ /* 0x000fe400078e0a2f */
[C---:B------:R-:W-:Y:S02]  /*79c0*/  IMAD R43, R5.reuse, R3, R43 ;  /* 0x00000003052b7224 */ /* 0x040fe400078e022b */
[C---:B------:R-:W-:Y:S02]  /*79d0*/  IMAD R47, R5.reuse, R47, R0 ;  /* 0x0000002f052f7224 */ /* 0x040fe400078e0200 */
[----:B------:R-:W-:Y:S01]  /*79e0*/  @!P4 IMAD.MOV R32, RZ, RZ, -R32 ;  /* 0x000000ffff20c224 */ /* 0x000fe200078e0a20 */
[----:B------:R-:W-:Y:S01]  /*79f0*/  ISETP.GT.U32.AND P4, PT, R5, R43, PT ;  /* 0x0000002b0500720c */ /* 0x000fe20003f84070 */
[----:B------:R-:W-:-:S02]  /*7a00*/  VIADD R141, R4, 0x6f ;  /* 0x0000006f048d7836 */ /* 0x000fc40000000000 */
[--C-:B------:R-:W-:Y:S02]  /*7a10*/  @!P1 IMAD.IADD R40, R40, 0x1, -R5.reuse ;  /* 0x0000000128289824 */ /* 0x100fe400078e0a05 */
[----:B------:R-:W-:Y:S01]  /*7a20*/  @!P2 IMAD.IADD R36, R36, 0x1, -R5 ;  /* 0x000000012424a824 */ /* 0x000fe200078e0a05 */
[C---:B------:R-:W-:Y:S01]  /*7a30*/  ISETP.GT.U32.AND P2, PT, R5.reuse, R47, PT ;  /* 0x0000002f0500720c */ /* 0x040fe20003f44070 */
[C---:B------:R-:W-:Y:S01]  /*7a40*/  VIADD R149, R4.reuse, 0x70 ;  /* 0x0000007004957836 */ /* 0x040fe20000000000 */
[----:B------:R-:W-:Y:S01]  /*7a50*/  IABS R55, R141 ;  /* 0x0000008d00377213 */ /* 0x000fe20000000000 */
[----:B------:R-:W-:Y:S01]  /*7a60*/  VIADD R151, R4, 0x6e ;  /* 0x0000006e04977836 */ /* 0x000fe20000000000 */
[----:B------:R-:W-:Y:S01]  /*7a70*/  ISETP.GT.U32.AND P1, PT, R5, R40, PT ;  /* 0x000000280500720c */ /* 0x000fe20003f24070 */
[----:B------:R-:W-:Y:S01]  /*7a80*/  @!P3 IMAD.MOV R24, RZ, RZ, -R24 ;  /* 0x000000ffff18b224 */ /* 0x000fe200078e0a18 */
[----:B------:R-:W-:Y:S01]  /*7a90*/  IABS R51, R149 ;  /* 0x0000009500337213 */ /* 0x000fe20000000000 */
[----:B------:R-:W-:Y:S01]  /*7aa0*/  IMAD.HI.U32 R9, R2, R55, RZ ;  /* 0x0000003702097227 */ /* 0x000fe200078e00ff */
[----:B------:R-:W-:-:S02]  /*7ab0*/  ISETP.GE.AND P3, PT, R147, RZ, PT ;  /* 0x000000ff9300720c */ /* 0x000fc40003f66270 */
[----:B------:R-:W-:Y:S01]  /*7ac0*/  IABS R59, R151 ;  /* 0x00000097003b7213 */ /* 0x000fe20000000000 */
[----:B------:R-:W-:Y:S02]  /*7ad0*/  VIADD R147, R4, 0x6d ;  /* 0x0000006d04937836 */ /* 0x000fe40000000000 */
[----:B------:R-:W-:-:S03]  /*7ae0*/  IMAD.HI.U32 R0, R2, R51, RZ ;  /* 0x0000003302007227 */ /* 0x000fc600078e00ff */
[----:B------:R-:W-:Y:S01]  /*7af0*/  IABS R63, R147 ;  /* 0x00000093003f7213 */ /* 0x000fe20000000000 */
[----:B------:R-:W-:Y:S01]  /*7b00*/  @!P4 IMAD.IADD R43, R43, 0x1, -R5 ;  /* 0x000000012b2bc824 */ /* 0x000fe200078e0a05 */
[----:B------:R-:W-:Y:S01]  /*7b10*/  ISETP.GE.AND P4, PT, R149, RZ, PT ;  /* 0x000000ff9500720c */ /* 0x000fe20003f86270 */
[----:B------:R-:W-:Y:S02]  /*7b20*/  IMAD.MOV R9, RZ, RZ, -R9 ;  /* 0x000000ffff097224 */ /* 0x000fe400078e0a09 */
[----:B------:R-:W-:Y:S02]  /*7b30*/  VIADD R149, R4, 0x6c ;  /* 0x0000006c04957836 */ /* 0x000fe40000000000 */
[----:B------:R-:W-:Y:S01]  /*7b40*/  @!P2 IMAD.IADD R47, R47, 0x1, -R5 ;  /* 0x000000012f2fa824 */ /* 0x000fe200078e0a05 */
[----:B------:R-:W-:Y:S01]  /*7b50*/  ISETP.GT.U32.AND P2, PT, R5, R43, PT ;  /* 0x0000002b0500720c */ /* 0x000fe20003f44070 */
[----:B------:R-:W-:Y:S01]  /*7b60*/  IMAD.MOV R0, RZ, RZ, -R0 ;  /* 0x000000ffff007224 */ /* 0x000fe200078e0a00 */
[----:B------:R-:W-:Y:S01]  /*7b70*/  IABS R67, R149 ;  /* 0x0000009500437213 */ /* 0x000fe20000000000 */
[----:B------:R-:W-:-:S04]  /*7b80*/  IMAD.HI.U32 R3, R2, R59, RZ ;  /* 0x0000003b02037227 */ /* 0x000fc800078e00ff */
[----:B------:R-:W-:Y:S02]  /*7b90*/  @!P1 IMAD.IADD R40, R40, 0x1, -R5 ;  /* 0x0000000128289824 */ /* 0x000fe400078e0a05 */
[C---:B------:R-:W-:Y:S02]  /*7ba0*/  IMAD R55, R5.reuse, R9, R55 ;  /* 0x0000000905377224 */ /* 0x040fe400078e0237 */
[----:B------:R-:W-:Y:S01]  /*7bb0*/  @!P0 IMAD.MOV R36, RZ, RZ, -R36 ;  /* 0x000000ffff248224 */ /* 0x000fe200078e0a24 */
[C---:B------:R-:W-:Y:S01]  /*7bc0*/  ISETP.GT.U32.AND P0, PT, R5.reuse, R47, PT ;  /* 0x0000002f0500720c */ /* 0x040fe20003f04070 */
[C---:B------:R-:W-:Y:S02]  /*7bd0*/  IMAD R51, R5.reuse, R0, R51 ;  /* 0x0000000005337224 */ /* 0x040fe400078e0233 */
[----:B------:R-:W-:Y:S02]  /*7be0*/  IMAD.MOV R3, RZ, RZ, -R3 ;  /* 0x000000ffff037224 */ /* 0x000fe400078e0a03 */
[----:B------:R-:W-:Y:S01]  /*7bf0*/  IMAD.HI.U32 R0, R2, R63, RZ ;  /* 0x0000003f02007227 */ /* 0x000fe200078e00ff */
[----:B------:R-:W-:-:S03]  /*7c00*/  ISETP.GT.U32.AND P1, PT, R5, R51, PT ;  /* 0x000000330500720c */ /* 0x000fc60003f24070 */
[----:B------:R-:W-:Y:S01]  /*7c10*/  @!P3 IMAD.MOV R40, RZ, RZ, -R40 ;  /* 0x000000ffff28b224 */ /* 0x000fe200078e0a28 */
[C---:B------:R-:W-:Y:S01]  /*7c20*/  ISETP.GT.U32.AND P3, PT, R5.reuse, R55, PT ;  /* 0x000000370500720c */ /* 0x040fe20003f64070 */
[----:B------:R-:W-:Y:S02]  /*7c30*/  IMAD R59, R5, R3, R59 ;  /* 0x00000003053b7224 */ /* 0x000fe400078e023b */
[----:B------:R-:W-:Y:S02]  /*7c40*/  IMAD.MOV R0, RZ, RZ, -R0 ;  /* 0x000000ffff007224 */ /* 0x000fe400078e0a00 */
[----:B------:R-:W-:-:S04]  /*7c50*/  IMAD.HI.U32 R3, R2, R67, RZ ;  /* 0x0000004302037227 */ /* 0x000fc800078e00ff */
[----:B------:R-:W-:Y:S02]  /*7c60*/  IMAD R63, R5, R0, R63 ;  /* 0x00000000053f7224 */ /* 0x000fe400078e023f */
[----:B------:R-:W-:Y:S02]  /*7c70*/  IMAD.MOV R3, RZ, RZ, -R3 ;  /* 0x000000ffff037224 */ /* 0x000fe400078e0a03 */
[----:B------:R-:W-:Y:S01]  /*7c80*/  @!P0 IMAD.IADD R47, R47, 0x1, -R5 ;  /* 0x000000012f2f8824 */ /* 0x000fe200078e0a05 */
[C---:B------:R-:W-:Y:S01]  /*7c90*/  ISETP.GT.U32.AND P0, PT, R5.reuse, R63, PT ;  /* 0x0000003f0500720c */ /* 0x040fe20003f04070 */
[----:B------:R-:W-:Y:S02]  /*7ca0*/  IMAD R67, R5, R3, R67 ;  /* 0x0000000305437224 */ /* 0x000fe400078e0243 */
[--C-:B------:R-:W-:Y:S02]  /*7cb0*/  @!P3 IMAD.IADD R55, R55, 0x1, -R5.reuse ;  /* 0x000000013737b824 */ /* 0x100fe400078e0a05 */
[--C-:B------:R-:W-:Y:S01]  /*7cc0*/  @!P2 IMAD.IADD R43, R43, 0x1, -R5.reuse ;  /* 0x000000012b2ba824 */ /* 0x100fe200078e0a05 */
[----:B------:R-:W-:Y:S01]  /*7cd0*/  ISETP.GT.U32.AND P3, PT, R5, R67, PT ;  /* 0x000000430500720c */ /* 0x000fe20003f64070 */
[----:B------:R-:W-:Y:S01]  /*7ce0*/  @!P1 IMAD.IADD R51, R51, 0x1, -R5 ;  /* 0x0000000133339824 */ /* 0x000fe200078e0a05 */
[----:B------:R-:W-:Y:S01]  /*7cf0*/  ISETP.GT.U32.AND P2, PT, R5, R59, PT ;  /* 0x0000003b0500720c */ /* 0x000fe20003f44070 */
[----:B------:R-:W-:-:S02]  /*7d00*/  VIADD R145, R4, 0x6a ;  /* 0x0000006a04917836 */ /* 0x000fc40000000000 */
[----:B------:R-:W-:Y:S01]  /*7d10*/  VIADD R143, R4, 0x6b ;  /* 0x0000006b048f7836 */ /* 0x000fe20000000000 */
[----:B------:R-:W-:Y:S01]  /*7d20*/  ISETP.GT.U32.AND P1, PT, R5, R51, PT ;  /* 0x000000330500720c */ /* 0x000fe20003f24070 */
[----:B------:R-:W-:Y:S01]  /*7d30*/  @!P0 IMAD.IADD R63, R63, 0x1, -R5 ;  /* 0x000000013f3f8824 */ /* 0x000fe200078e0a05 */
[----:B------:R-:W-:Y:S01]  /*7d40*/  IABS R0, R145 ;  /* 0x0000009100007213 */ /* 0x000fe20000000000 */
[----:B------:R-:W-:Y:S01]  /*7d50*/  @!P5 IMAD.MOV R43, RZ, RZ, -R43 ;  /* 0x000000ffff2bd224 */ /* 0x000fe200078e0a2b */
[----:B------:R-:W-:Y:S01]  /*7d60*/  IABS R71, R143 ;  /* 0x0000008f00477213 */ /* 0x000fe20000000000 */
[----:B------:R-:W-:Y:S01]  /*7d70*/  @!P6 IMAD.MOV R47, RZ, RZ, -R47 ;  /* 0x000000ffff2fe224 */ /* 0x000fe200078e0a2f */
[----:B------:R-:W-:Y:S01]  /*7d80*/  ISETP.GT.U32.AND P5, PT, R5, R55, PT ;  /* 0x000000370500720c */ /* 0x000fe20003fa4070 */
[----:B------:R-:W-:Y:S01]  /*7d90*/  @!P3 IMAD.IADD R67, R67, 0x1, -R5 ;  /* 0x000000014343b824 */ /* 0x000fe200078e0a05 */
[----:B------:R-:W-:Y:S01]  /*7da0*/  ISETP.GT.U32.AND P3, PT, R5, R63, PT ;  /* 0x0000003f0500720c */ /* 0x000fe20003f64070 */
[----:B------:R-:W-:-:S03]  /*7db0*/  IMAD.HI.U32 R3, R2, R0, RZ ;  /* 0x0000000002037227 */ /* 0x000fc600078e00ff */
[----:B------:R-:W-:Y:S01]  /*7dc0*/  ISETP.GT.U32.AND P6, PT, R5, R67, PT ;  /* 0x000000430500720c */ /* 0x000fe20003fc4070 */
[----:B------:R-:W-:Y:S01]  /*7dd0*/  @!P2 IMAD.IADD R59, R59, 0x1, -R5 ;  /* 0x000000013b3ba824 */ /* 0x000fe200078e0a05 */
[----:B------:R-:W-:Y:S01]  /*7de0*/  ISETP.GE.AND P2, PT, R151, RZ, PT ;  /* 0x000000ff9700720c */ /* 0x000fe20003f46270 */
[----:B------:R-:W-:Y:S02]  /*7df0*/  IMAD.MOV R3, RZ, RZ, -R3 ;  /* 0x000000ffff037224 */ /* 0x000fe400078e0a03 */
[----:B------:R-:W-:Y:S01]  /*7e00*/  @!P1 IMAD.IADD R51, R51, 0x1, -R5 ;  /* 0x0000000133339824 */ /* 0x000fe200078e0a05 */
[----:B------:R-:W-:Y:S01]  /*7e10*/  ISETP.GT.U32.AND P0, PT, R5, R59, PT ;  /* 0x0000003b0500720c */ /* 0x000fe20003f04070 */
[----:B------:R-:W-:Y:S01]  /*7e20*/  IMAD.HI.U32 R9, R2, R71, RZ ;  /* 0x0000004702097227 */ /* 0x000fe200078e00ff */
[----:B------:R-:W-:-:S03]  /*7e30*/  ISETP.GE.AND P1, PT, R141, RZ, PT ;  /* 0x000000ff8d00720c */ /* 0x000fc60003f26270 */
[----:B------:R-:W-:Y:S02]  /*7e40*/  IMAD R0, R5, R3, R0 ;  /* 0x0000000305007224 */ /* 0x000fe400078e0200 */
[----:B------:R-:W-:Y:S01]  /*7e50*/  @!P4 IMAD.MOV R51, RZ, RZ, -R51 ;  /* 0x000000ffff33c224 */ /* 0x000fe200078e0a33 */
[----:B------:R-:W-:Y:S01]  /*7e60*/  ISETP.GE.AND P4, PT, R147, RZ, PT ;  /* 0x000000ff9300720c */ /* 0x000fe20003f86270 */
[----:B------:R-:W-:Y:S02]  /*7e70*/  IMAD.MOV R9, RZ, RZ, -R9 ;  /* 0x000000ffff097224 */ /* 0x000fe400078e0a09 */
[C---:B------:R-:W-:Y:S02]  /*7e80*/  VIADD R151, R4.reuse, 0x69 ;  /* 0x0000006904977836 */ /* 0x040fe40000000000 */
[----:B------:R-:W-:Y:S01]  /*7e90*/  @!P3 IMAD.IADD R63, R63, 0x1, -R5 ;  /* 0x000000013f3fb824 */ /* 0x000fe200078e0a05 */
[----:B------:R-:W-:Y:S01]  /*7ea0*/  ISETP.GT.U32.AND P3, PT, R5, R0, PT ;  /* 0x000000000500720c */ /* 0x000fe20003f64070 */
[----:B------:R-:W-:-:S02]  /*7eb0*/  VIADD R147, R4, 0x68 ;  /* 0x0000006804937836 */ /* 0x000fc40000000000 */
[----:B------:R-:W-:Y:S01]  /*7ec0*/  IMAD R71, R5, R9, R71 ;  /* 0x0000000905477224 */ /* 0x000fe200078e0247 */
[----:B------:R-:W-:Y:S01]  /*7ed0*/  IABS R9, R151 ;  /* 0x0000009700097213 */ /* 0x000fe20000000000 */
[--C-:B------:R-:W-:Y:S01]  /*7ee0*/  @!P0 IMAD.IADD R59, R59, 0x1, -R5.reuse ;  /* 0x000000013b3b8824 */ /* 0x100fe200078e0a05 */
[----:B------:R-:W-:Y:S01]  /*7ef0*/  IABS R83, R147 ;  /* 0x0000009300537213 */ /* 0x000fe20000000000 */
[----:B------:R-:W-:Y:S01]  /*7f00*/  @!P5 IMAD.IADD R55, R55, 0x1, -R5 ;  /* 0x000000013737d824 */ /* 0x000fe200078e0a05 */
[----:B------:R-:W-:Y:S01]  /*7f10*/  ISETP.GE.AND P0, PT, R149, RZ, PT ;  /* 0x000000ff9500720c */ /* 0x000fe20003f06270 */
[----:B------:R-:W-:Y:S01]  /*7f20*/  IMAD.MOV.U32 R79, RZ, RZ, R9 ;  /* 0x000000ffff4f7224 */ /* 0x000fe200078e0009 */
[----:B------:R-:W-:Y:S01]  /*7f30*/  ISETP.GT.U32.AND P5, PT, R5, R71, PT ;  /* 0x000000470500720c */ /* 0x000fe20003fa4070 */
[----:B------:R-:W-:Y:S02]  /*7f40*/  VIADD R149, R4, 0x67 ;  /* 0x0000006704957836 */ /* 0x000fe40000000000 */
[----:B------:R-:W-:-:S03]  /*7f50*/  IMAD.HI.U32 R9, R2, R83, RZ ;  /* 0x0000005302097227 */ /* 0x000fc600078e00ff */
[----:B------:R-:W-:Y:S01]  /*7f60*/  IABS R3, R149 ;  /* 0x0000009500037213 */ /* 0x000fe20000000000 */
[----:B------:R-:W-:Y:S02]  /*7f70*/  @!P3 IMAD.IADD R0, R0, 0x1, -R5 ;  /* 0x000000010000b824 */ /* 0x000fe400078e0a05 */
[----:B------:R-:W-:Y:S02]  /*7f80*/  IMAD.MOV R9, RZ, RZ, -R9 ;  /* 0x000000ffff097224 */ /* 0x000fe400078e0a09 */
[----:B------:R-:W-:Y:S01]  /*7f90*/  @!P2 IMAD.MOV R59, RZ, RZ, -R59 ;  /* 0x000000ffff3ba224 */ /* 0x000fe200078e0a3b */
[C---:B------:R-:W-:Y:S01]  /*7fa0*/  ISETP.GT.U32.AND P2, PT, R5.reuse, R0, PT ;  /* 0x000000000500720c */ /* 0x040fe20003f44070 */
[----:B------:R-:W-:Y:S02]  /*7fb0*/  IMAD R83, R5, R9, R83 ;  /* 0x0000000905537224 */ /* 0x000fe400078e0253 */
[----:B------:R-:W-:-:S04]  /*7fc0*/  IMAD.HI.U32 R9, R2, R3, RZ ;  /* 0x0000000302097227 */ /* 0x000fc800078e00ff */
[----:B------:R-:W-:-:S04]  /*7fd0*/  IMAD.HI.U32 R11, R2, R79, RZ ;  /* 0x0000004f020b7227 */ /* 0x000fc800078e00ff */
[----:B------:R-:W-:Y:S02]  /*7fe0*/  IMAD.MOV R9, RZ, RZ, -R9 ;  /* 0x000000ffff097224 */ /* 0x000fe400078e0a09 */
[----:B------:R-:W-:Y:S02]  /*7ff0*/  IMAD.MOV R11, RZ, RZ, -R11 ;  /* 0x000000ffff0b7224 */ /* 0x000fe400078e0a0b */
[----:B------:R-:W-:Y:S02]  /*8000*/  IMAD R3, R5, R9, R3 ;  /* 0x0000000905037224 */ /* 0x000fe400078e0203 */
[----:B------:R-:W-:Y:S01]  /*8010*/  @!P6 IMAD.IADD R67, R67, 0x1, -R5 ;  /* 0x000000014343e824 */ /* 0x000fe200078e0a05 */
[----:B------:R-:W-:Y:S01]  /*8020*/  ISETP.GE.AND P6, PT, R143, RZ, PT ;  /* 0x000000ff8f00720c */ /* 0x000fe20003fc6270 */
[C---:B------:R-:W-:Y:S02]  /*8030*/  IMAD R79, R5.reuse, R11, R79 ;  /* 0x0000000b054f7224 */ /* 0x040fe400078e024f */
[----:B------:R-:W-:Y:S01]  /*8040*/  @!P2 IMAD.IADD R0, R0, 0x1, -R5 ;  /* 0x000000010000a824 */ /* 0x000fe200078e0a05 */
[C---:B------:R-:W-:Y:S01]  /*8050*/  ISETP.GT.U32.AND P2, PT, R5.reuse, R3, PT ;  /* 0x000000030500720c */ /* 0x040fe20003f44070 */
[----:B------:R-:W-:Y:S01]  /*8060*/  @!P0 IMAD.MOV R67, RZ, RZ, -R67 ;  /* 0x000000ffff438224 */ /* 0x000fe200078e0a43 */
[----:B------:R-:W-:Y:S01]  /*8070*/  ISETP.GT.U32.AND P3, PT, R5, R79, PT ;  /* 0x0000004f0500720c */ /* 0x000fe20003f64070 */
[----:B------:R-:W-:Y:S01]  /*8080*/  @!P5 IMAD.IADD R71, R71, 0x1, -R5 ;  /* 0x000000014747d824 */ /* 0x000fe200078e0a05 */
[----:B------:R-:W-:Y:S01]  /*8090*/  ISETP.GT.U32.AND P0, PT, R5, R83, PT ;  /* 0x000000530500720c */ /* 0x000fe20003f04070 */
[----:B------:R-:W-:Y:S01]  /*80a0*/  @!P1 IMAD.MOV R55, RZ, RZ, -R55 ;  /* 0x000000ffff379224 */ /* 0x000fe200078e0a37 */
[----:B------:R-:W-:Y:S01]  /*80b0*/  ISETP.GE.AND P5, PT, R145, RZ, PT ;  /* 0x000000ff9100720c */ /* 0x000fe20003fa6270 */
[----:B------:R-:W-:Y:S01]  /*80c0*/  @!P4 IMAD.MOV R63, RZ, RZ, -R63 ;  /* 0x000000ffff3fc224 */ /* 0x000fe200078e0a3f */
[----:B------:R-:W-:Y:S01]  /*80d0*/  ISETP.GT.U32.AND P1, PT, R5, R71, PT ;  /* 0x000000470500720c */ /* 0x000fe20003f24070 */
[----:B------:R-:W-:Y:S01]  /*80e0*/  IMAD.MOV.U32 R75, RZ, RZ, R0 ;  /* 0x000000ffff4b7224 */ /* 0x000fe200078e0000 */
[----:B------:R-:W-:Y:S01]  /*80f0*/  ISETP.GE.AND P4, PT, R151, RZ, PT ;  /* 0x000000ff9700720c */ /* 0x000fe20003f86270 */
[----:B------:R-:W-:-:S02]  /*8100*/  VIADD R151, R4, 0x66 ;  /* 0x0000006604977836 */ /* 0x000fc40000000000 */
[--C-:B------:R-:W-:Y:S02]  /*8110*/  @!P2 IMAD.IADD R3, R3, 0x1, -R5.reuse ;  /* 0x000000010303a824 */ /* 0x100fe400078e0a05 */
[--C-:B------:R-:W-:Y:S01]  /*8120*/  @!P3 IMAD.IADD R79, R79, 0x1, -R5.reuse ;  /* 0x000000014f4fb824 */ /* 0x100fe200078e0a05 */
[----:B------:R-:W-:Y:S01]  /*8130*/  IABS R9, R151 ;  /* 0x0000009700097213 */ /* 0x000fe20000000000 */
[----:B------:R-:W-:Y:S01]  /*8140*/  @!P0 IMAD.IADD R83, R83, 0x1, -R5 ;  /* 0x0000000153538824 */ /* 0x000fe200078e0a05 */
[----:B------:R-:W-:Y:S01]  /*8150*/  ISETP.GE.AND P3, PT, R149, RZ, PT ;  /* 0x000000ff9500720c */ /* 0x000fe20003f66270 */
[----:B------:R-:W-:Y:S01]  /*8160*/  VIADD R149, R4, 0x64 ;  /* 0x0000006404957836 */ /* 0x000fe20000000000 */
[C---:B------:R-:W-:Y:S01]  /*8170*/  ISETP.GT.U32.AND P2, PT, R5.reuse, R3, PT ;  /* 0x000000030500720c */ /* 0x040fe20003f44070 */
[----:B------:R-:W-:Y:S01]  /*8180*/  @!P5 IMAD.MOV R75, RZ, RZ, -R75 ;  /* 0x000000ffff4bd224 */ /* 0x000fe200078e0a4b */
[----:B------:R-:W-:Y:S01]  /*8190*/  ISETP.GT.U32.AND P5, PT, R5, R83, PT ;  /* 0x000000530500720c */ /* 0x000fe20003fa4070 */
[----:B------:R-:W-:Y:S01]  /*81a0*/  IMAD.HI.U32 R91, R2, R9, RZ ;  /* 0x00000009025b7227 */ /* 0x000fe200078e00ff */
[----:B------:R-:W-:-:S02]  /*81b0*/  IABS R99, R149 ;  /* 0x0000009500637213 */ /* 0x000fc40000000000 */
[----:B------:R-:W-:Y:S01]  /*81c0*/  ISETP.GE.AND P0, PT, R151, RZ, PT ;  /* 0x000000ff9700720c */ /* 0x000fe20003f06270 */
[----:B------:R-:W-:Y:S01]  /*81d0*/  @!P1 IMAD.IADD R71, R71, 0x1, -R5 ;  /* 0x0000000147479824 */ /* 0x000fe200078e0a05 */
[----:B------:R-:W-:Y:S01]  /*81e0*/  ISETP.GE.AND P1, PT, R147, RZ, PT ;  /* 0x000000ff9300720c */ /* 0x000fe20003f26270 */
[----:B------:R-:W-:Y:S02]  /*81f0*/  VIADD R147, R4, 0x65 ;  /* 0x0000006504937836 */ /* 0x000fe40000000000 */
[----:B------:R-:W-:Y:S02]  /*8200*/  IMAD.MOV R91, RZ, RZ, -R91 ;  /* 0x000000ffff5b7224 */ /* 0x000fe400078e0a5b */
[----:B------:R-:W-:Y:S01]  /*8210*/  IMAD.HI.U32 R0, R2, R99, RZ ;  /* 0x0000006302007227 */ /* 0x000fe200078e00ff */
[----:B------:R-:W-:-:S03]  /*8220*/  IABS R95, R147 ;  /* 0x00000093005f7213 */ /* 0x000fc60000000000 */
[----:B------:R-:W-:Y:S02]  /*8230*/  IMAD R91, R5, R91, R9 ;  /* 0x0000005b055b7224 */ /* 0x000fe400078e0209 */
[----:B------:R-:W-:Y:S02]  /*8240*/  IMAD.MOV R0, RZ, RZ, -R0 ;  /* 0x000000ffff007224 */ /* 0x000fe400078e0a00 */
[--C-:B------:R-:W-:Y:S01]  /*8250*/  @!P2 IMAD.IADD R3, R3, 0x1, -R5.reuse ;  /* 0x000000010303a824 */ /* 0x100fe200078e0a05 */
[----:B------:R-:W-:Y:S01]  /*8260*/  ISETP.GE.AND P2, PT, R149, RZ, PT ;  /* 0x000000ff9500720c */ /* 0x000fe20003f46270 */
[----:B------:R-:W-:Y:S01]  /*8270*/  @!P5 IMAD.IADD R83, R83, 0x1, -R5 ;  /* 0x000000015353d824 */ /* 0x000fe200078e0a05 */
[C---:B------:R-:W-:Y:S01]  /*8280*/  ISETP.GT.U32.AND P5, PT, R5.reuse, R91, PT ;  /* 0x0000005b0500720c */ /* 0x040fe20003fa4070 */
[----:B------:R-:W-:Y:S01]  /*8290*/  @!P6 IMAD.MOV R71, RZ, RZ, -R71 ;  /* 0x000000ffff47e224 */ /* 0x000fe200078e0a47 */
[----:B------:R-:W-:Y:S01]  /*82a0*/  ISETP.GT.U32.AND P6, PT, R5, R79, PT ;  /* 0x0000004f0500720c */ /* 0x000fe20003fc4070 */
[----:B------:R-:W-:-:S04]  /*82b0*/  IMAD.HI.U32 R9, R2, R95, RZ ;  /* 0x0000005f02097227 */ /* 0x000fc800078e00ff */
[C---:B------:R-:W-:Y:S02]  /*82c0*/  IMAD R99, R5.reuse, R0, R99 ;  /* 0x0000000005637224 */ /* 0x040fe400078e0263 */
[----:B------:R-:W-:Y:S02]  /*82d0*/  IMAD.MOV.U32 R87, RZ, RZ, R3 ;  /* 0x000000ffff577224 */ /* 0x000fe400078e0003 */
[----:B------:R-:W-:Y:S02]  /*82e0*/  IMAD.MOV R9, RZ, RZ, -R9 ;  /* 0x000000ffff097224 */ /* 0x000fe400078e0a09 */
[----:B------:R-:W-:Y:S01]  /*82f0*/  @!P3 IMAD.MOV R87, RZ, RZ, -R87 ;  /* 0x000000ffff57b224 */ /* 0x000fe200078e0a57 */
[----:B------:R-:W-:Y:S01]  /*8300*/  ISETP.GT.U32.AND P3, PT, R5, R99, PT ;  /* 0x000000630500720c */ /* 0x000fe20003f64070 */
[C---:B------:R-:W-:Y:S02]  /*8310*/  VIADD R143, R4.reuse, 0x62 ;  /* 0x00000062048f7836 */ /* 0x040fe40000000000 */
[----:B------:R-:W-:-:S02]  /*8320*/  VIADD R151, R4, 0x63 ;  /* 0x0000006304977836 */ /* 0x000fc40000000000 */
[----:B------:R-:W-:Y:S01]  /*8330*/  IMAD R95, R5, R9, R95 ;  /* 0x00000009055f7224 */ /* 0x000fe200078e025f */
[----:B------:R-:W-:Y:S01]  /*8340*/  IABS R106, R143 ;  /* 0x0000008f006a7213 */ /* 0x000fe20000000000 */
[----:B------:R-:W-:Y:S01]  /*8350*/  @!P5 IMAD.IADD R91, R91, 0x1, -R5 ;  /* 0x000000015b5bd824 */ /* 0x000fe200078e0a05 */
[----:B------:R-:W-:Y:S01]  /*8360*/  IABS R103, R151 ;  /* 0x0000009700677213 */ /* 0x000fe20000000000 */
[----:B------:R-:W-:Y:S01]  /*8370*/  @!P1 IMAD.MOV R83, RZ, RZ, -R83 ;  /* 0x000000ffff539224 */ /* 0x000fe200078e0a53 */
[----:B------:R-:W-:Y:S01]  /*8380*/  ISETP.GT.U32.AND P5, PT, R5, R95, PT ;  /* 0x0000005f0500720c */ /* 0x000fe20003fa4070 */
[C---:B------:R-:W-:Y:S01]  /*8390*/  VIADD R145, R4.reuse, 0x61 ;  /* 0x0000006104917836 */ /* 0x040fe20000000000 */
[----:B------:R-:W-:Y:S01]  /*83a0*/  ISETP.GE.AND P1, PT, R151, RZ, PT ;  /* 0x000000ff9700720c */ /* 0x000fe20003f26270 */
[----:B------:R-:W-:Y:S01]  /*83b0*/  @!P6 IMAD.IADD R79, R79, 0x1, -R5 ;  /* 0x000000014f4fe824 */ /* 0x000fe200078e0a05 */
[----:B------:R-:W-:Y:S01]  /*83c0*/  ISETP.GE.AND P6, PT, R147, RZ, PT ;  /* 0x000000ff9300720c */ /* 0x000fe20003fc6270 */
[----:B------:R-:W-:Y:S01]  /*83d0*/  VIADD R151, R4, 0x60 ;  /* 0x0000006004977836 */ /* 0x000fe20000000000 */
[----:B------:R-:W-:Y:S01]  /*83e0*/  IABS R110, R145 ;  /* 0x00000091006e7213 */ /* 0x000fe20000000000 */
[----:B------:R-:W-:-:S03]  /*83f0*/  IMAD.HI.U32 R9, R2, R106, RZ ;  /* 0x0000006a02097227 */ /* 0x000fc600078e00ff */
[----:B------:R-:W-:Y:S01]  /*8400*/  IABS R114, R151 ;  /* 0x0000009700727213 */ /* 0x000fe20000000000 */
[----:B------:R-:W-:Y:S01]  /*8410*/  @!P4 IMAD.MOV R79, RZ, RZ, -R79 ;  /* 0x000000ffff4fc224 */ /* 0x000fe200078e0a4f */
[----:B------:R-:W-:Y:S01]  /*8420*/  ISETP.GT.U32.AND P4, PT, R5, R91, PT ;  /* 0x0000005b0500720c */ /* 0x000fe20003f84070 */
[----:B------:R-:W-:Y:S02]  /*8430*/  @!P3 IMAD.IADD R99, R99, 0x1, -R5 ;  /* 0x000000016363b824 */ /* 0x000fe400078e0a05 */
[----:B------:R-:W-:Y:S02]  /*8440*/  IMAD.MOV R9, RZ, RZ, -R9 ;  /* 0x000000ffff097224 */ /* 0x000fe400078e0a09 */
[----:B------:R-:W-:Y:S01]  /*8450*/  IMAD.HI.U32 R3, R2, R110, RZ ;  /* 0x0000006e02037227 */ /* 0x000fe200078e00ff */
[----:B------:R-:W-:-:S03]  /*8460*/  ISETP.GT.U32.AND P3, PT, R5, R99, PT ;  /* 0x000000630500720c */ /* 0x000fc60003f64070 */
[----:B------:R-:W-:Y:S02]  /*8470*/  IMAD R106, R5, R9, R106 ;  /* 0x00000009056a7224 */ /* 0x000fe400078e026a */
[----:B------:R-:W-:-:S04]  /*8480*/  IMAD.HI.U32 R9, R2, R114, RZ ;  /* 0x0000007202097227 */ /* 0x000fc800078e00ff */
[----:B------:R-:W-:Y:S02]  /*8490*/  @!P5 IMAD.IADD R95, R95, 0x1, -R5 ;  /* 0x000000015f5fd824 */ /* 0x000fe400078e0a05 */
[----:B------:R-:W-:Y:S02]  /*84a0*/  IMAD.MOV R11, RZ, RZ, -R3 ;  /* 0x000000ffff0b7224 */ /* 0x000fe400078e0a03 */
[----:B------:R-:W-:Y:S01]  /*84b0*/  IMAD.MOV R3, RZ, RZ, -R9 ;  /* 0x000000ffff037224 */ /* 0x000fe200078e0a09 */
[----:B------:R-:W-:Y:S01]  /*84c0*/  ISETP.GT.U32.AND P5, PT, R5, R95, PT ;  /* 0x0000005f0500720c */ /* 0x000fe20003fa4070 */
[----:B------:R-:W-:Y:S02]  /*84d0*/  @!P4 IMAD.IADD R91, R91, 0x1, -R5 ;  /* 0x000000015b5bc824 */ /* 0x000fe400078e0a05 */
[----:B------:R-:W-:Y:S02]  /*84e0*/  IMAD R114, R5, R3, R114 ;  /* 0x0000000305727224 */ /* 0x000fe400078e0272 */
[----:B------:R-:W-:-:S04]  /*84f0*/  IMAD.HI.U32 R0, R2, R103, RZ ;  /* 0x0000006702007227 */ /* 0x000fc800078e00ff */
[----:B------:R-:W-:Y:S01]  /*8500*/  @!P0 IMAD.MOV R91, RZ, RZ, -R91 ;  /* 0x000000ffff5b8224 */ /* 0x000fe200078e0a5b */
[----:B------:R-:W-:Y:S01]  /*8510*/  ISETP.GT.U32.AND P0, PT, R5, R106, PT ;  /* 0x0000006a0500720c */ /* 0x000fe20003f04070 */
[----:B------:R-:W-:Y:S01]  /*8520*/  @!P3 IMAD.IADD R99, R99, 0x1, -R5 ;  /* 0x000000016363b824 */ /* 0x000fe200078e0a05 */
[C---:B------:R-:W-:Y:S01]  /*8530*/  ISETP.GT.U32.AND P3, PT, R5.reuse, R114, PT ;  /* 0x000000720500720c */ /* 0x040fe20003f64070 */
[----:B------:R-:W-:Y:S02]  /*8540*/  IMAD.MOV R0, RZ, RZ, -R0 ;  /* 0x000000ffff007224 */ /* 0x000fe400078e0a00 */
[C---:B------:R-:W-:Y:S02]  /*8550*/  VIADD R147, R4.reuse, 0x5f ;  /* 0x0000005f04937836 */ /* 0x040fe40000000000 */
[C---:B------:R-:W-:Y:S02]  /*8560*/  IMAD R110, R5.reuse, R11, R110 ;  /* 0x0000000b056e7224 */ /* 0x040fe400078e026e */
[----:B------:R-:W-:Y:S01]  /*8570*/  IMAD R103, R5, R0, R103 ;  /* 0x0000000005677224 */ /* 0x000fe200078e0267 */
[----:B------:R-:W-:Y:S01]  /*8580*/  IABS R0, R147 ;  /* 0x0000009300007213 */ /* 0x000fe20000000000 */
[----:B------:R-:W-:Y:S01]  /*8590*/  @!P5 IMAD.IADD R95, R95, 0x1, -R5 ;  /* 0x000000015f5fd824 */ /* 0x000fe200078e0a05 */
[C---:B------:R-:W-:Y:S01]  /*85a0*/  ISETP.GT.U32.AND P5, PT, R5.reuse, R110, PT ;  /* 0x0000006e0500720c */ /* 0x040fe20003fa4070 */
[----:B------:R-:W-:Y:S01]  /*85b0*/  VIADD R149, R4, 0x5e ;  /* 0x0000005e04957836 */ /* 0x000fe20000000000 */
[----:B------:R-:W-:Y:S01]  /*85c0*/  ISETP.GT.U32.AND P4, PT, R5, R103, PT ;  /* 0x000000670500720c */ /* 0x000fe20003f84070 */
[----:B------:R-:W-:-:S03]  /*85d0*/  IMAD.HI.U32 R3, R2, R0, RZ ;  /* 0x0000000002037227 */ /* 0x000fc600078e00ff */
[----:B------:R-:W-:Y:S01]  /*85e0*/  IABS R122, R149 ;  /* 0x00000095007a7213 */ /* 0x000fe20000000000 */
[--C-:B------:R-:W-:Y:S02]  /*85f0*/  @!P0 IMAD.IADD R106, R106, 0x1, -R5.reuse ;  /* 0x000000016a6a8824 */ /* 0x100fe400078e0a05 */
[----:B------:R-:W-:Y:S02]  /*8600*/  @!P3 IMAD.IADD R114, R114, 0x1, -R5 ;  /* 0x000000017272b824 */ /* 0x000fe400078e0a05 */
[----:B------:R-:W-:Y:S01]  /*8610*/  IMAD.MOV R3, RZ, RZ, -R3 ;  /* 0x000000ffff037224 */ /* 0x000fe200078e0a03 */
[C---:B------:R-:W-:Y:S01]  /*8620*/  ISETP.GT.U32.AND P0, PT, R5.reuse, R106, PT ;  /* 0x0000006a0500720c */ /* 0x040fe20003f04070 */
[----:B------:R-:W-:Y:S01]  /*8630*/  @!P2 IMAD.MOV R99, RZ, RZ, -R99 ;  /* 0x000000ffff63a224 */ /* 0x000fe200078e0a63 */
[C---:B------:R-:W-:Y:S01]  /*8640*/  ISETP.GT.U32.AND P2, PT, R5.reuse, R114, PT ;  /* 0x000000720500720c */ /* 0x040fe20003f44070 */
[----:B------:R-:W-:Y:S02]  /*8650*/  IMAD R118, R5, R3, R0 ;  /* 0x0000000305767224 */ /* 0x000fe400078e0200 */
[----:B------:R-:W-:-:S04]  /*8660*/  IMAD.HI.U32 R3, R2, R122, RZ ;  /* 0x0000007a02037227 */ /* 0x000fc800078e00ff */
[----:B------:R-:W-:Y:S01]  /*8670*/  @!P5 IMAD.IADD R110, R110, 0x1, -R5 ;  /* 0x000000016e6ed824 */ /* 0x000fe200078e0a05 */
[----:B------:R-:W-:Y:S01]  /*8680*/  ISETP.GE.AND P5, PT, R151, RZ, PT ;  /* 0x000000ff9700720c */ /* 0x000fe20003fa6270 */
[----:B------:R-:W-:Y:S02]  /*8690*/  IMAD.MOV R3, RZ, RZ, -R3 ;  /* 0x000000ffff037224 */ /* 0x000fe400078e0a03 */
[--C-:B------:R-:W-:Y:S01]  /*86a0*/  @!P0 IMAD.IADD R106, R106, 0x1, -R5.reuse ;  /* 0x000000016a6a8824 */ /* 0x100fe200078e0a05 */
[C---:B------:R-:W-:Y:S01]  /*86b0*/  ISETP.GT.U32.AND P3, PT, R5.reuse, R110, PT ;  /* 0x0000006e0500720c */ /* 0x040fe20003f64070 */
[C---:B------:R-:W-:Y:S01]  /*86c0*/  IMAD R122, R5.reuse, R3, R122 ;  /* 0x00000003057a7224 */ /* 0x040fe200078e027a */
[C---:B------:R-:W-:Y:S01]  /*86d0*/  ISETP.GT.U32.AND P0, PT, R5.reuse, R118, PT ;  /* 0x000000760500720c */ /* 0x040fe20003f04070 */
[--C-:B------:R-:W-:Y:S02]  /*86e0*/  @!P2 IMAD.IADD R114, R114, 0x1, -R5.reuse ;  /* 0x000000017272a824 */ /* 0x100fe400078e0a05 */
[----:B------:R-:W-:Y:S01]  /*86f0*/  VIADD R151, R4, 0x5d ;  /* 0x0000005d04977836 */ /* 0x000fe20000000000 */
[----:B------:R-:W-:Y:S01]  /*8700*/  ISETP.GT.U32.AND P2, PT, R5, R122, PT ;  /* 0x0000007a0500720c */ /* 0x000fe20003f44070 */
[----:B------:R-:W-:-:S02]  /*8710*/  @!P4 IMAD.IADD R103, R103, 0x1, -R5 ;  /* 0x000000016767c824 */ /* 0x000fc400078e0a05 */
[----:B------:R-:W-:Y:S01]  /*8720*/  @!P6 IMAD.MOV R95, RZ, RZ, -R95 ;  /* 0x000000ffff5fe224 */ /* 0x000fe200078e0a5f */
[----:B------:R-:W-:Y:S01]  /*8730*/  IABS R0, R151 ;  /* 0x0000009700007213 */ /* 0x000fe20000000000 */
[----:B------:R-:W-:Y:S01]  /*8740*/  @!P5 IMAD.MOV R114, RZ, RZ, -R114 ;  /* 0x000000ffff72d224 */ /* 0x000fe200078e0a72 */
[----:B------:R-:W-:Y:S01]  /*8750*/  ISETP.GT.U32.AND P4, PT, R5, R103, PT ;  /* 0x000000670500720c */ /* 0x000fe20003f84070 */
[----:B------:R-:W-:Y:S01]  /*8760*/  @!P3 IMAD.IADD R110, R110, 0x1, -R5 ;  /* 0x000000016e6eb824 */ /* 0x000fe200078e0a05 */
[----:B------:R-:W-:Y:S01]  /*8770*/  ISETP.GE.AND P3, PT, R151, RZ, PT ;  /* 0x000000ff9700720c */ /* 0x000fe20003f66270 */
[----:B------:R-:W-:Y:S01]  /*8780*/  VIADD R151, R4, 0x5c ;  /* 0x0000005c04977836 */ /* 0x000fe20000000000 */
[----:B------:R-:W-:Y:S01]  /*8790*/  ISETP.GE.AND P6, PT, R143, RZ, PT ;  /* 0x000000ff8f00720c */ /* 0x000fe20003fc6270 */
[----:B------:R-:W-:-:S03]  /*87a0*/  IMAD.HI.U32 R3, R2, R0, RZ ;  /* 0x0000000002037227 */ /* 0x000fc600078e00ff */
[----:B------:R-:W-:Y:S01]  /*87b0*/  IABS R130, R151 ;  /* 0x0000009700827213 */ /* 0x000fe20000000000 */
[--C-:B------:R-:W-:Y:S02]  /*87c0*/  @!P0 IMAD.IADD R118, R118, 0x1, -R5.reuse ;  /* 0x0000000176768824 */ /* 0x100fe400078e0a05 */
[----:B------:R-:W-:Y:S02]  /*87d0*/  @!P2 IMAD.IADD R122, R122, 0x1, -R5 ;  /* 0x000000017a7aa824 */ /* 0x000fe400078e0a05 */
[----:B------:R-:W-:Y:S01]  /*87e0*/  IMAD.MOV R3, RZ, RZ, -R3 ;  /* 0x000000ffff037224 */ /* 0x000fe200078e0a03 */
[----:B------:R-:W-:Y:S01]  /*87f0*/  ISETP.GT.U32.AND P0, PT, R5, R118, PT ;  /* 0x000000760500720c */ /* 0x000fe20003f04070 */
[----:B------:R-:W-:Y:S01]  /*8800*/  @!P4 IMAD.IADD R103, R103, 0x1, -R5 ;  /* 0x000000016767c824 */ /* 0x000fe200078e0a05 */
[C---:B------:R-:W-:Y:S01]  /*8810*/  ISETP.GT.U32.AND P2, PT, R5.reuse, R122, PT ;  /* 0x0000007a0500720c */ /* 0x040fe20003f44070 */
[----:B------:R-:W-:Y:S01]  /*8820*/  IMAD R126, R5, R3, R0 ;  /* 0x00000003057e7224 */ /* 0x000fe200078e0200 */
[----:B------:R-:W-:Y:S01]  /*8830*/  ISETP.GE.AND P4, PT, R145, RZ, PT ;  /* 0x000000ff9100720c */ /* 0x000fe20003f86270 */
[----:B------:R-:W-:-:S04]  /*8840*/  IMAD.HI.U32 R0, R2, R130, RZ ;  /* 0x0000008202007227 */ /* 0x000fc800078e00ff */
[----:B------:R-:W-:Y:S02]  /*8850*/  IMAD.MOV R0, RZ, RZ, -R0 ;  /* 0x000000ffff007224 */ /* 0x000fe400078e0a00 */
[----:B------:R-:W-:Y:S01]  /*8860*/  @!P1 IMAD.MOV R103, RZ, RZ, -R103 ;  /* 0x000000ffff679224 */ /* 0x000fe200078e0a67 */
[----:B------:R-:W-:Y:S01]  /*8870*/  ISETP.GE.AND P1, PT, R147, RZ, PT ;  /* 0x000000ff9300720c */ /* 0x000fe20003f26270 */
[C---:B------:R-:W-:Y:S02]  /*8880*/  IMAD R130, R5.reuse, R0, R130 ;  /* 0x0000000005827224 */ /* 0x040fe400078e0282 */
[--C-:B------:R-:W-:Y:S01]  /*8890*/  @!P0 IMAD.IADD R118, R118, 0x1, -R5.reuse ;  /* 0x0000000176768824 */ /* 0x100fe200078e0a05 */
[C---:B------:R-:W-:Y:S01]  /*88a0*/  ISETP.GT.U32.AND P0, PT, R5.reuse, R126, PT ;  /* 0x0000007e0500720c */ /* 0x040fe20003f04070 */
[----:B------:R-:W-:Y:S01]  /*88b0*/  @!P2 IMAD.IADD R122, R122, 0x1, -R5 ;  /* 0x000000017a7aa824 */ /* 0x000fe200078e0a05 */
[----:B------:R-:W-:Y:S01]  /*88c0*/  ISETP.GT.U32.AND P2, PT, R5, R130, PT ;  /* 0x000000820500720c */ /* 0x000fe20003f44070 */
[----:B------:R-:W-:-:S02]  /*88d0*/  VIADD R147, R4, 0x59 ;  /* 0x0000005904937836 */ /* 0x000fc40000000000 */
[----:B------:R-:W-:Y:S01]  /*88e0*/  @!P4 IMAD.MOV R110, RZ, RZ, -R110 ;  /* 0x000000ffff6ec224 */ /* 0x000fe200078e0a6e */
[----:B------:R-:W-:Y:S01]  /*88f0*/  ISETP.GE.AND P4, PT, R151, RZ, PT ;  /* 0x000000ff9700720c */ /* 0x000fe20003f86270 */
[----:B------:R-:W-:Y:S01]  /*8900*/  @!P6 IMAD.MOV R106, RZ, RZ, -R106 ;  /* 0x000000ffff6ae224 */ /* 0x000fe200078e0a6a */
[----:B------:R-:W-:Y:S01]  /*8910*/  IABS R141, R147 ;  /* 0x00000093008d7213 */ /* 0x000fe20000000000 */
[C---:B------:R-:W-:Y:S01]  /*8920*/  VIADD R151, R4.reuse, 0x5b ;  /* 0x0000005b04977836 */ /* 0x040fe20000000000 */
[----:B------:R-:W-:Y:S01]  /*8930*/  ISETP.GE.AND P6, PT, R149, RZ, PT ;  /* 0x000000ff9500720c */ /* 0x000fe20003fc6270 */
[----:B------:R-:W-:Y:S02]  /*8940*/  VIADD R143, R4, 0x58 ;  /* 0x00000058048f7836 */ /* 0x000fe40000000000 */
[----:B------:R-:W-:Y:S01]  /*8950*/  IMAD.HI.U32 R3, R2, R141, RZ ;  /* 0x0000008d02037227 */ /* 0x000fe200078e00ff */
[----:B------:R-:W-:Y:S02]  /*8960*/  IABS R134, R151 ;  /* 0x0000009700867213 */ /* 0x000fe40000000000 */
[----:B------:R-:W-:Y:S01]  /*8970*/  IABS R145, R143 ;  /* 0x0000008f00917213 */ /* 0x000fe20000000000 */
[--C-:B------:R-:W-:Y:S01]  /*8980*/  @!P0 IMAD.IADD R126, R126, 0x1, -R5.reuse ;  /* 0x000000017e7e8824 */ /* 0x100fe200078e0a05 */
[----:B------:R-:W-:Y:S01]  /*8990*/  ISETP.GE.AND P5, PT, R151, RZ, PT ;  /* 0x000000ff9700720c */ /* 0x000fe20003fa6270 */
[----:B------:R-:W-:-:S02]  /*89a0*/  @!P2 IMAD.IADD R130, R130, 0x1, -R5 ;  /* 0x000000018282a824 */ /* 0x000fc400078e0a05 */
[----:B------:R-:W-:Y:S01]  /*89b0*/  IMAD.MOV R3, RZ, RZ, -R3 ;  /* 0x000000ffff037224 */ /* 0x000fe200078e0a03 */
[C---:B------:R-:W-:Y:S01]  /*89c0*/  ISETP.GT.U32.AND P0, PT, R5.reuse, R126, PT ;  /* 0x0000007e0500720c */ /* 0x040fe20003f04070 */
[----:B------:R-:W-:Y:S01]  /*89d0*/  IMAD.HI.U32 R11, R2, R134, RZ ;  /* 0x00000086020b7227 */ /* 0x000fe200078e00ff */
[----:B------:R-:W-:-:S03]  /*89e0*/  ISETP.GT.U32.AND P2, PT, R5, R130, PT ;  /* 0x000000820500720c */ /* 0x000fc60003f44070 */
[----:B------:R-:W-:-:S04]  /*89f0*/  IMAD.HI.U32 R0, R2, R145, RZ ;  /* 0x0000009102007227 */ /* 0x000fc800078e00ff */
[----:B------:R-:W-:Y:S02]  /*8a00*/  IMAD R141, R5, R3, R141 ;  /* 0x00000003058d7224 */ /* 0x000fe400078e028d */
[----:B------:R-:W-:-:S04]  /*8a10*/  IMAD.HI.U32 R9, R2, R137, RZ ;  /* 0x0000008902097227 */ /* 0x000fc800078e00ff */
[----:B------:R-:W-:Y:S02]  /*8a20*/  IMAD.MOV R11, RZ, RZ, -R11 ;  /* 0x000000ffff0b7224 */ /* 0x000fe400078e0a0b */
[----:B------:R-:W-:Y:S02]  /*8a30*/  IMAD.MOV R0, RZ, RZ, -R0 ;  /* 0x000000ffff007224 */ /* 0x000fe400078e0a00 */
[----:B------:R-:W-:Y:S01]  /*8a40*/  @!P6 IMAD.MOV R122, RZ, RZ, -R122 ;  /* 0x000000ffff7ae224 */ /* 0x000fe200078e0a7a */
[C---:B------:R-:W-:Y:S01]  /*8a50*/  ISETP.GT.U32.AND P6, PT, R5.reuse, R141, PT ;  /* 0x0000008d0500720c */ /* 0x040fe20003fc4070 */
[----:B------:R-:W-:Y:S02]  /*8a60*/  VIADD R151, R4, 0x57 ;  /* 0x0000005704977836 */ /* 0x000fe40000000000 */
[----:B------:R-:W-:Y:S02]  /*8a70*/  IMAD.MOV R9, RZ, RZ, -R9 ;  /* 0x000000ffff097224 */ /* 0x000fe400078e0a09 */
[C---:B------:R-:W-:Y:S01]  /*8a80*/  IMAD R134, R5.reuse, R11, R134 ;  /* 0x0000000b05867224 */ /* 0x040fe200078e0286 */
[----:B------:R-:W-:Y:S01]  /*8a90*/  IABS R149, R151 ;  /* 0x0000009700957213 */ /* 0x000fe20000000000 */
[----:B------:R-:W-:-:S02]  /*8aa0*/  IMAD R145, R5, R0, R145 ;  /* 0x0000000005917224 */ /* 0x000fc400078e0291 */
[C---:B------:R-:W-:Y:S02]  /*8ab0*/  IMAD R137, R5.reuse, R9, R137 ;  /* 0x0000000905897224 */ /* 0x040fe400078e0289 */
[--C-:B------:R-:W-:Y:S01]  /*8ac0*/  @!P0 IMAD.IADD R126, R126, 0x1, -R5.reuse ;  /* 0x000000017e7e8824 */ /* 0x100fe200078e0a05 */
[C---:B------:R-:W-:Y:S01]  /*8ad0*/  ISETP.GT.U32.AND P0, PT, R5.reuse, R134, PT ;  /* 0x000000860500720c */ /* 0x040fe20003f04070 */
[----:B------:R-:W-:Y:S01]  /*8ae0*/  @!P2 IMAD.IADD R130, R130, 0x1, -R5 ;  /* 0x000000018282a824 */ /* 0x000fe200078e0a05 */
[----:B------:R-:W-:Y:S01]  /*8af0*/  ISETP.GT.U32.AND P2, PT, R5, R145, PT ;  /* 0x000000910500720c */ /* 0x000fe20003f44070 */
[----:B------:R-:W-:-:S04]  /*8b00*/  IMAD.HI.U32 R0, R2, R149, RZ ;  /* 0x0000009502007227 */ /* 0x000fc800078e00ff */
[----:B------:R-:W-:Y:S01]  /*8b10*/  @!P1 IMAD.MOV R118, RZ, RZ, -R118 ;  /* 0x000000ffff769224 */ /* 0x000fe200078e0a76 */
[----:B------:R-:W-:Y:S01]  /*8b20*/  ISETP.GT.U32.AND P1, PT, R5, R137, PT ;  /* 0x000000890500720c */ /* 0x000fe20003f24070 */
[----:B------:R-:W-:Y:S02]  /*8b30*/  @!P6 IMAD.IADD R141, R141, 0x1, -R5 ;  /* 0x000000018d8de824 */ /* 0x000fe400078e0a05 */
[----:B------:R-:W-:Y:S02]  /*8b40*/  IMAD.MOV R0, RZ, RZ, -R0 ;  /* 0x000000ffff007224 */ /* 0x000fe400078e0a00 */
[----:B------:R-:W-:Y:S01]  /*8b50*/  @!P4 IMAD.MOV R130, RZ, RZ, -R130 ;  /* 0x000000ffff82c224 */ /* 0x000fe200078e0a82 */
[C---:B------:R-:W-:Y:S01]  /*8b60*/  ISETP.GT.U32.AND P4, PT, R5.reuse, R141, PT ;  /* 0x0000008d0500720c */ /* 0x040fe20003f84070 */
[----:B------:R-:W-:Y:S02]  /*8b70*/  IMAD R149, R5, R0, R149 ;  /* 0x0000000005957224 */ /* 0x000fe400078e0295 */
[----:B------:R-:W-:-:S04]  /*8b80*/  IMAD.HI.U32 R0, R2, R153, RZ ;  /* 0x0000009902007227 */ /* 0x000fc800078e00ff */
[--C-:B------:R-:W-:Y:S01]  /*8b90*/  @!P0 IMAD.IADD R134, R134, 0x1, -R5.reuse ;  /* 0x0000000186868824 */ /* 0x100fe200078e0a05 */
[----:B------:R-:W-:Y:S01]  /*8ba0*/  ISETP.GE.AND P0, PT, R147, RZ, PT ;  /* 0x000000ff9300720c */ /* 0x000fe20003f06270 */
[--C-:B------:R-:W-:Y:S02]  /*8bb0*/  @!P2 IMAD.IADD R145, R145, 0x1, -R5.reuse ;  /* 0x000000019191a824 */ /* 0x100fe400078e0a05 */
[----:B------:R-:W-:Y:S02]  /*8bc0*/  IMAD.MOV R0, RZ, RZ, -R0 ;  /* 0x000000ffff007224 */ /* 0x000fe400078e0a00 */
[----:B------:R-:W-:Y:S01]  /*8bd0*/  @!P1 IMAD.IADD R137, R137, 0x1, -R5 ;  /* 0x0000000189899824 */ /* 0x000fe200078e0a05 */
[C---:B------:R-:W-:Y:S01]  /*8be0*/  ISETP.GT.U32.AND P1, PT, R5.reuse, R134, PT ;  /* 0x000000860500720c */ /* 0x040fe20003f24070 */
[C---:B------:R-:W-:Y:S01]  /*8bf0*/  IMAD R153, R5.reuse, R0, R153 ;  /* 0x0000000005997224 */ /* 0x040fe200078e0299 */
[----:B------:R-:W-:Y:S01]  /*8c00*/  ISETP.GT.U32.AND P2, PT, R5, R145, PT ;  /* 0x000000910500720c */ /* 0x000fe20003f44070 */
[----:B------:R-:W-:Y:S01]  /*8c10*/  @!P4 IMAD.IADD R141, R141, 0x1, -R5 ;  /* 0x000000018d8dc824 */ /* 0x000fe200078e0a05 */
[C---:B------:R-:W-:Y:S01]  /*8c20*/  ISETP.GT.U32.AND P6, PT, R5.reuse, R137, PT ;  /* 0x000000890500720c */ /* 0x040fe20003fc4070 */
[C---:B------:R-:W-:Y:S01]  /*8c30*/  VIADD R147, R4.reuse, 0x54 ;  /* 0x0000005404937836 */ /* 0x040fe20000000000 */
[----:B------:R-:W-:Y:S01]  /*8c40*/  ISETP.GT.U32.AND P4, PT, R5, R153, PT ;  /* 0x000000990500720c */ /* 0x000fe20003f84070 */
[----:B------:R-:W-:Y:S01]  /*8c50*/  @!P3 IMAD.MOV R126, RZ, RZ, -R126 ;  /* 0x000000ffff7eb224 */ /* 0x000fe200078e0a7e */
[----:B------:R-:W-:Y:S01]  /*8c60*/  ISETP.GE.AND P3, PT, R139, RZ, PT ;  /* 0x000000ff8b00720c */ /* 0x000fe20003f66270 */
[----:B------:R-:W-:Y:S01]  /*8c70*/  VIADD R139, R4, 0x55 ;  /* 0x00000055048b7836 */ /* 0x000fe20000000000 */
[----:B------:R-:W-:Y:S01]  /*8c80*/  IABS R161, R147 ;  /* 0x0000009300a17213 */ /* 0x000fe20000000000 */
[----:B------:R-:W-:-:S02]  /*8c90*/  @!P0 IMAD.MOV R141, RZ, RZ, -R141 ;  /* 0x000000ffff8d8224 */ /* 0x000fc400078e0a8d */
[--C-:B------:R-:W-:Y:S01]  /*8ca0*/  @!P1 IMAD.IADD R134, R134, 0x1, -R5.reuse ;  /* 0x0000000186869824 */ /* 0x100fe200078e0a05 */
[----:B------:R-:W-:Y:S01]  /*8cb0*/  ISETP.GT.U32.AND P1, PT, R5, R149, PT ;  /* 0x000000950500720c */ /* 0x000fe20003f24070 */
[----:B------:R-:W-:Y:S01]  /*8cc0*/  @!P2 IMAD.IADD R145, R145, 0x1, -R5 ;  /* 0x000000019191a824 */ /* 0x000fe200078e0a05 */
[----:B------:R-:W-:Y:S01]  /*8cd0*/  ISETP.GE.AND P2, PT, R151, RZ, PT ;  /* 0x000000ff9700720c */ /* 0x000fe20003f46270 */
[----:B------:R-:W-:Y:S01]  /*8ce0*/  VIADD R151, R4, 0x53 ;  /* 0x0000005304977836 */ /* 0x000fe20000000000 */
[----:B------:R-:W-:Y:S01]  /*8cf0*/  IABS R157, R139 ;  /* 0x0000008b009d7213 */ /* 0x000fe20000000000 */
[----:B------:R-:W-:-:S03]  /*8d00*/  IMAD.HI.U32 R0, R2, R161, RZ ;  /* 0x000000a102007227 */ /* 0x000fc600078e00ff */
[----:B------:R-:W-:Y:S01]  /*8d10*/  IABS R165, R151 ;  /* 0x0000009700a57213 */ /* 0x000fe20000000000 */
[----:B------:R-:W-:Y:S02]  /*8d20*/  @!P4 IMAD.IADD R153, R153, 0x1, -R5 ;  /* 0x000000019999c824 */ /* 0x000fe400078e0a05 */
[----:B------:R-:W-:Y:S02]  /*8d30*/  IMAD.MOV R0, RZ, RZ, -R0 ;  /* 0x000000ffff007224 */ /* 0x000fe400078e0a00 */
[----:B------:R-:W-:Y:S01]  /*8d40*/  @!P5 IMAD.MOV R134, RZ, RZ, -R134 ;  /* 0x000000ffff86d224 */ /* 0x000fe200078e0a86 */
[C---:B------:R-:W-:Y:S01]  /*8d50*/  ISETP.GT.U32.AND P5, PT, R5.reuse, R153, PT ;  /* 0x000000990500720c */ /* 0x040fe20003fa4070 */
[----:B------:R-:W-:Y:S02]  /*8d60*/  IMAD R161, R5, R0, R161 ;  /* 0x0000000005a17224 */ /* 0x000fe400078e02a1 */
[----:B------:R-:W-:-:S03]  /*8d70*/  IMAD.HI.U32 R0, R2, R165, RZ ;  /* 0x000000a502007227 */ /* 0x000fc600078e00ff */
[----:B------:R-:W-:Y:S01]  /*8d80*/  ISETP.GT.U32.AND P0, PT, R5, R161, PT ;  /* 0x000000a10500720c */ /* 0x000fe20003f04070 */
[----:B------:R-:W-:Y:S01]  /*8d90*/  @!P1 IMAD.IADD R149, R149, 0x1, -R5 ;  /* 0x0000000195959824 */ /* 0x000fe200078e0a05 */
[----:B------:R-:W-:Y:S01]  /*8da0*/  ISETP.GE.AND P1, PT, R132, RZ, PT ;  /* 0x000000ff8400720c */ /* 0x000fe20003f26270 */
[----:B------:R-:W-:-:S03]  /*8db0*/  IMAD.HI.U32 R3, R2, R157, RZ ;  /* 0x0000009d02037227 */ /* 0x000fc600078e00ff */
[C---:B------:R-:W-:Y:S01]  /*8dc0*/  ISETP.GT.U32.AND P4, PT, R5.reuse, R149, PT ;  /* 0x000000950500720c */ /* 0x040fe20003f84070 */
[----:B------:R-:W-:Y:S02]  /*8dd0*/  IMAD.MOV R0, RZ, RZ, -R0 ;  /* 0x000000ffff007224 */ /* 0x000fe400078e0a00 */
[----:B------:R-:W-:Y:S02]  /*8de0*/  IMAD.MOV R3, RZ, RZ, -R3 ;  /* 0x000000ffff037224 */ /* 0x000fe400078e0a03 */
[----:B------:R-:W-:Y:S02]  /*8df0*/  IMAD R165, R5, R0, R165 ;  /* 0x0000000005a57224 */ /* 0x000fe400078e02a5 */
[----:B------:R-:W-:Y:S01]  /*8e00*/  @!P6 IMAD.IADD R137, R137, 0x1, -R5 ;  /* 0x000000018989e824 */ /* 0x000fe200078e0a05 */
[----:B------:R-:W-:Y:S01]  /*8e10*/  ISETP.GE.AND P6, PT, R143, RZ, PT ;  /* 0x000000ff8f00720c */ /* 0x000fe20003fc6270 */
[----:B------:R-:W-:Y:S02]  /*8e20*/  IMAD R157, R5, R3, R157 ;  /* 0x00000003059d7224 */ /* 0x000fe400078e029d */
[----:B------:R-:W-:Y:S01]  /*8e30*/  @!P5 IMAD.IADD R153, R153, 0x1, -R5 ;  /* 0x000000019999d824 */ /* 0x000fe200078e0a05 */
[----:B------:R-:W-:Y:S01]  /*8e40*/  ISETP.GT.U32.AND P5, PT, R5, R165, PT ;  /* 0x000000a50500720c */ /* 0x000fe20003fa4070 */
[----:B------:R-:W-:-:S02]  /*8e50*/  VIADD R143, R4, 0x52 ;  /* 0x00000052048f7836 */ /* 0x000fc40000000000 */
[----:B------:R-:W-:Y:S01]  /*8e60*/  @!P3 IMAD.MOV R137, RZ, RZ, -R137 ;  /* 0x000000ffff89b224 */ /* 0x000fe200078e0a89 */
[----:B------:R-:W-:Y:S01]  /*8e70*/  ISETP.GT.U32.AND P3, PT, R5, R157, PT ;  /* 0x0000009d0500720c */ /* 0x000fe20003f64070 */
[--C-:B------:R-:W-:Y:S01]  /*8e80*/  @!P4 IMAD.IADD R149, R149, 0x1, -R5.reuse ;  /* 0x000000019595c824 */ /* 0x100fe200078e0a05 */
[----:B------:R-:W-:Y:S01]  /*8e90*/  IABS R168, R143 ;  /* 0x0000008f00a87213 */ /* 0x000fe20000000000 */
[----:B------:R-:W-:Y:S01]  /*8ea0*/  @!P0 IMAD.IADD R161, R161, 0x1, -R5 ;  /* 0x00000001a1a18824 */ /* 0x000fe200078e0a05 */
[----:B------:R-:W-:Y:S01]  /*8eb0*/  ISETP.GE.AND P4, PT, R147, RZ, PT ;  /* 0x000000ff9300720c */ /* 0x000fe20003f86270 */
[----:B------:R-:W-:Y:S02]  /*8ec0*/  VIADD R147, R4, 0x51 ;  /* 0x0000005104937836 */ /* 0x000fe40000000000 */
[----:B------:R-:W-:-:S03]  /*8ed0*/  IMAD.HI.U32 R0, R2, R168, RZ ;  /* 0x000000a802007227 */ /* 0x000fc600078e00ff */
[----:B------:R-:W-:Y:S01]  /*8ee0*/  IABS R172, R147 ;  /* 0x0000009300ac7213 */ /* 0x000fe20000000000 */
[--C-:B------:R-:W-:Y:S02]  /*8ef0*/  @!P5 IMAD.IADD R165, R165, 0x1, -R5.reuse ;  /* 0x00000001a5a5d824 */ /* 0x100fe400078e0a05 */
[----:B------:R-:W-:Y:S02]  /*8f00*/  IMAD.MOV R0, RZ, RZ, -R0 ;  /* 0x000000ffff007224 */ /* 0x000fe400078e0a00 */
[----:B------:R-:W-:Y:S01]  /*8f10*/  @!P3 IMAD.IADD R157, R157, 0x1, -R5 ;  /* 0x000000019d9db824 */ /* 0x000fe200078e0a05 */
[----:B------:R-:W-:Y:S01]  /*8f20*/  ISETP.GE.AND P3, PT, R151, RZ, PT ;  /* 0x000000ff9700720c */ /* 0x000fe20003f66270 */
[C---:B------:R-:W-:Y:S01]  /*8f30*/  IMAD R168, R5.reuse, R0, R168 ;  /* 0x0000000005a87224 */ /* 0x040fe200078e02a8 */
[C---:B------:R-:W-:Y:S01]  /*8f40*/  ISETP.GT.U32.AND P5, PT, R5.reuse, R165, PT ;  /* 0x000000a50500720c */ /* 0x040fe20003fa4070 */
[----:B------:R-:W-:Y:S01]  /*8f50*/  VIADD R151, R4, 0x50 ;  /* 0x0000005004977836 */ /* 0x000fe20000000000 */
[----:B------:R-:W-:Y:S01]  /*8f60*/  ISETP.GT.U32.AND P0, PT, R5, R157, PT ;  /* 0x0000009d0500720c */ /* 0x000fe20003f04070 */
[----:B------:R-:W-:-:S03]  /*8f70*/  IMAD.HI.U32 R0, R2, R172, RZ ;  /* 0x000000ac02007227 */ /* 0x000fc600078e00ff */
[----:B------:R-:W-:Y:S01]  /*8f80*/  IABS R176, R151 ;  /* 0x0000009700b07213 */ /* 0x000fe20000000000 */
[----:B------:R-:W-:Y:S01]  /*8f90*/  @!P2 IMAD.MOV R149, RZ, RZ, -R149 ;  /* 0x000000ffff95a224 */ /* 0x000fe200078e0a95 */
[----:B------:R-:W-:Y:S01]  /*8fa0*/  ISETP.GT.U32.AND P2, PT, R5, R161, PT ;  /* 0x000000a10500720c */ /* 0x000fe20003f44070 */
[----:B------:R-:W-:Y:S02]  /*8fb0*/  IMAD.MOV R3, RZ, RZ, -R0 ;  /* 0x000000ffff037224 */ /* 0x000fe400078e0a00 */
[----:B------:R-:W-:-:S04]  /*8fc0*/  IMAD.HI.U32 R0, R2, R176, RZ ;  /* 0x000000b002007227 */ /* 0x000fc800078e00ff */
[----:B------:R-:W-:Y:S02]  /*8fd0*/  IMAD R172, R5, R3, R172 ;  /* 0x0000000305ac7224 */ /* 0x000fe400078e02ac */
[--C-:B------:R-:W-:Y:S02]  /*8fe0*/  @!P5 IMAD.IADD R165, R165, 0x1, -R5.reuse ;  /* 0x00000001a5a5d824 */ /* 0x100fe400078e0a05 */
[----:B------:R-:W-:Y:S01]  /*8ff0*/  IMAD.MOV R0, RZ, RZ, -R0 ;  /* 0x000000ffff007224 */ /* 0x000fe200078e0a00 */
[----:B------:R-:W-:Y:S01]  /*9000*/  ISETP.GT.U32.AND P5, PT, R5, R172, PT ;  /* 0x000000ac0500720c */ /* 0x000fe20003fa4070 */
[----:B------:R-:W-:Y:S01]  /*9010*/  @!P2 IMAD.IADD R161, R161, 0x1, -R5 ;  /* 0x00000001a1a1a824 */ /* 0x000fe200078e0a05 */
[----:B------:R-:W-:Y:S01]  /*9020*/  ISETP.GE.AND P2, PT, R147, RZ, PT ;  /* 0x000000ff9300720c */ /* 0x000fe20003f46270 */
[C---:B------:R-:W-:Y:S02]  /*9030*/  IMAD R176, R5.reuse, R0, R176 ;  /* 0x0000000005b07224 */ /* 0x040fe400078e02b0 */
[----:B------:R-:W-:Y:S01]  /*9040*/  @!P1 IMAD.MOV R153, RZ, RZ, -R153 ;  /* 0x000000ffff999224 */ /* 0x000fe200078e0a99 */
[----:B------:R-:W-:Y:S01]  /*9050*/  ISETP.GT.U32.AND P1, PT, R5, R168, PT ;  /* 0x000000a80500720c */ /* 0x000fe20003f24070 */
[----:B------:R-:W-:Y:S01]  /*9060*/  @!P0 IMAD.IADD R157, R157, 0x1, -R5 ;  /* 0x000000019d9d8824 */ /* 0x000fe200078e0a05 */
[----:B------:R-:W-:Y:S01]  /*9070*/  ISETP.GE.AND P0, PT, R143, RZ, PT ;  /* 0x000000ff8f00720c */ /* 0x000fe20003f06270 */
[----:B------:R-:W-:-:S02]  /*9080*/  VIADD R143, R4, 0x4f ;  /* 0x0000004f048f7836 */ /* 0x000fc40000000000 */
[----:B------:R-:W-:Y:S01]  /*9090*/  @!P4 IMAD.MOV R161, RZ, RZ, -R161 ;  /* 0x000000ffffa1c224 */ /* 0x000fe200078e0aa1 */
[C---:B------:R-:W-:Y:S01]  /*90a0*/  ISETP.GT.U32.AND P4, PT, R5.reuse, R176, PT ;  /* 0x000000b00500720c */ /* 0x040fe20003f84070 */
[----:B------:R-:W-:Y:S01]  /*90b0*/  @!P5 IMAD.IADD R172, R172, 0x1, -R5 ;  /* 0x00000001acacd824 */ /* 0x000fe200078e0a05 */
[----:B------:R-:W-:Y:S01]  /*90c0*/  IABS R3, R143 ;  /* 0x0000008f00037213 */ /* 0x000fe20000000000 */
[----:B------:R-:W-:Y:S02]  /*90d0*/  VIADD R147, R4, 0x4e ;  /* 0x0000004e04937836 */ /* 0x000fe40000000000 */
[----:B------:R-:W-:Y:S01]  /*90e0*/  @!P6 IMAD.MOV R145, RZ, RZ, -R145 ;  /* 0x000000ffff91e224 */ /* 0x000fe200078e0a91 */
[----:B------:R-:W-:Y:S01]  /*90f0*/  ISETP.GT.U32.AND P5, PT, R5, R172, PT ;  /* 0x000000ac0500720c */ /* 0x000fe20003fa4070 */
[----:B------:R-:W-:Y:S01]  /*9100*/  IMAD.HI.U32 R0, R2, R3, RZ ;  /* 0x0000000302007227 */ /* 0x000fe200078e00ff */
[----:B------:R-:W-:Y:S02]  /*9110*/  IABS R184, R147 ;  /* 0x0000009300b87213 */ /* 0x000fe40000000000 */
[----:B------:R-:W-:Y:S01]  /*9120*/  ISETP.GE.AND P6, PT, R139, RZ, PT ;  /* 0x000000ff8b00720c */ /* 0x000fe20003fc6270 */
[----:B------:R-:W-:Y:S01]  /*9130*/  @!P1 IMAD.IADD R168, R168, 0x1, -R5 ;  /* 0x00000001a8a89824 */ /* 0x000fe200078e0a05 */
[----:B------:R-:W-:Y:S01]  /*9140*/  ISETP.GE.AND P1, PT, R151, RZ, PT ;  /* 0x000000ff9700720c */ /* 0x000fe20003f26270 */
[----:B------:R-:W-:-:S02]  /*9150*/  VIADD R151, R4, 0x4d ;  /* 0x0000004d04977836 */ /* 0x000fc40000000000 */
[----:B------:R-:W-:Y:S02]  /*9160*/  IMAD.MOV R0, RZ, RZ, -R0 ;  /* 0x000000ffff007224 */ /* 0x000fe400078e0a00 */
[----:B------:R-:W-:Y:S01]  /*9170*/  @!P4 IMAD.IADD R176, R176, 0x1, -R5 ;  /* 0x00000001b0b0c824 */ /* 0x000fe200078e0a05 */
[----:B------:R-:W-:Y:S01]  /*9180*/  IABS R188, R151 ;  /* 0x0000009700bc7213 */ /* 0x000fe20000000000 */
[C---:B------:R-:W-:Y:S02]  /*9190*/  IMAD R180, R5.reuse, R0, R3 ;  /* 0x0000000005b47224 */ /* 0x040fe400078e0203 */
[----:B------:R-:W-:Y:S01]  /*91a0*/  IMAD.HI.U32 R3, R2, R184, RZ ;  /* 0x000000b802037227 */ /* 0x000fe200078e00ff */
[----:B------:R-:W-:-:S03]  /*91b0*/  ISETP.GT.U32.AND P4, PT, R5, R176, PT ;  /* 0x000000b00500720c */ /* 0x000fc60003f84070 */
[----:B------:R-:W-:Y:S01]  /*91c0*/  @!P5 IMAD.IADD R172, R172, 0x1, -R5 ;  /* 0x00000001acacd824 */ /* 0x000fe200078e0a05 */
[----:B------:R-:W-:Y:S01]  /*91d0*/  ISETP.GT.U32.AND P5, PT, R5, R180, PT ;  /* 0x000000b40500720c */ /* 0x000fe20003fa4070 */
[----:B------:R-:W-:-:S04]  /*91e0*/  IMAD.HI.U32 R0, R2, R188, RZ ;  /* 0x000000bc02007227 */ /* 0x000fc800078e00ff */
[----:B------:R-:W-:Y:S02]  /*91f0*/  IMAD.MOV R3, RZ, RZ, -R3 ;  /* 0x000000ffff037224 */ /* 0x000fe400078e0a03 */
[----:B------:R-:W-:Y:S02]  /*9200*/  IMAD.MOV R0, RZ, RZ, -R0 ;  /* 0x000000ffff007224 */ /* 0x000fe400078e0a00 */
[C---:B------:R-:W-:Y:S02]  /*9210*/  IMAD R184, R5.reuse, R3, R184 ;  /* 0x0000000305b87224 */ /* 0x040fe400078e02b8 */
[C---:B------:R-:W-:Y:S02]  /*9220*/  IMAD R188, R5.reuse, R0, R188 ;  /* 0x0000000005bc7224 */ /* 0x040fe400078e02bc */
[--C-:B------:R-:W-:Y:S01]  /*9230*/  @!P4 IMAD.IADD R176, R176, 0x1, -R5.reuse ;  /* 0x00000001b0b0c824 */ /* 0x100fe200078e0a05 */
[C---:B------:R-:W-:Y:S01]  /*9240*/  ISETP.GT.U32.AND P4, PT, R5.reuse, R184, PT ;  /* 0x000000b80500720c */ /* 0x040fe20003f84070 */
[----:B------:R-:W-:Y:S01]  /*9250*/  @!P5 IMAD.IADD R180, R180, 0x1, -R5 ;  /* 0x00000001b4b4d824 */ /* 0x000fe200078e0a05 */
[----:B------:R-:W-:Y:S01]  /*9260*/  ISETP.GT.U32.AND P5, PT, R5, R188, PT ;  /* 0x000000bc0500720c */ /* 0x000fe20003fa4070 */
[----:B------:R-:W-:Y:S01]  /*9270*/  @!P3 IMAD.MOV R165, RZ, RZ, -R165 ;  /* 0x000000ffffa5b224 */ /* 0x000fe200078e0aa5 */
[----:B------:R-:W-:Y:S01]  /*9280*/  ISETP.GE.AND P3, PT, R143, RZ, PT ;  /* 0x000000ff8f00720c */ /* 0x000fe20003f66270 */
[----:B------:R-:W-:-:S02]  /*9290*/  VIADD R143, R4, 0x4a ;  /* 0x0000004a048f7836 */ /* 0x000fc40000000000 */
[----:B------:R-:W-:Y:S01]  /*92a0*/  @!P6 IMAD.MOV R157, RZ, RZ, -R157 ;  /* 0x000000ffff9de224 */ /* 0x000fe200078e0a9d */
[----:B------:R-:W-:Y:S01]  /*92b0*/  ISETP.GT.U32.AND P6, PT, R5, R168, PT ;  /* 0x000000a80500720c */ /* 0x000fe20003fc4070 */
[----:B------:R-:W-:Y:S01]  /*92c0*/  VIADD R132, R4, 0x4b ;  /* 0x0000004b04847836 */ /* 0x000fe20000000000 */
[----:B------:R-:W-:Y:S01]  /*92d0*/  IABS R200, R143 ;  /* 0x0000008f00c87213 */ /* 0x000fe20000000000 */
[----:B------:R-:W-:-:S03]  /*92e0*/  IMAD.HI.U32 R9, R2, R192, RZ ;  /* 0x000000c002097227 */ /* 0x000fc600078e00ff */
[----:B------:R-:W-:Y:S01]  /*92f0*/  IABS R196, R132 ;  /* 0x0000008400c47213 */ /* 0x000fe20000000000 */
[--C-:B------:R-:W-:Y:S01]  /*9300*/  @!P4 IMAD.IADD R184, R184, 0x1, -R5.reuse ;  /* 0x00000001b8b8c824 */ /* 0x100fe200078e0a05 */
[C---:B------:R-:W-:Y:S01]  /*9310*/  ISETP.GT.U32.AND P4, PT, R5.reuse, R180, PT ;  /* 0x000000b40500720c */ /* 0x040fe20003f84070 */
[----:B------:R-:W-:Y:S02]  /*9320*/  @!P5 IMAD.IADD R188, R188, 0x1, -R5 ;  /* 0x00000001bcbcd824 */ /* 0x000fe400078e0a05 */
[----:B------:R-:W-:Y:S01]  /*9330*/  IMAD.HI.U32 R0, R2, R200, RZ ;  /* 0x000000c802007227 */ /* 0x000fe200078e00ff */
[----:B------:R-:W-:-:S03]  /*9340*/  ISETP.GT.U32.AND P5, PT, R5, R184, PT ;  /* 0x000000b80500720c */ /* 0x000fc60003fa4070 */
[----:B------:R-:W-:Y:S02]  /*9350*/  IMAD.MOV R0, RZ, RZ, -R0 ;  /* 0x000000ffff007224 */ /* 0x000fe400078e0a00 */
[----:B------:R-:W-:Y:S01]  /*9360*/  @!P6 IMAD.IADD R168, R168, 0x1, -R5 ;  /* 0x00000001a8a8e824 */ /* 0x000fe200078e0a05 */
[----:B------:R-:W-:Y:S01]  /*9370*/  ISETP.GE.AND P6, PT, R147, RZ, PT ;  /* 0x000000ff9300720c */ /* 0x000fe20003fc6270 */
[C---:B------:R-:W-:Y:S02]  /*9380*/  IMAD R200, R5.reuse, R0, R200 ;  /* 0x0000000005c87224 */ /* 0x040fe400078e02c8 */
[----:B------:R-:W-:Y:S02]  /*9390*/  IMAD.MOV R9, RZ, RZ, -R9 ;  /* 0x000000ffff097224 */ /* 0x000fe400078e0a09 */
[----:B------:R-:W-:Y:S02]  /*93a0*/  VIADD R147, R4, 0x48 ;  /* 0x0000004804937836 */ /* 0x000fe40000000000 */
[----:B------:R-:W-:Y:S01]  /*93b0*/  @!P5 IMAD.IADD R184, R184, 0x1, -R5 ;  /* 0x00000001b8b8d824 */ /* 0x000fe200078e0a05 */
[----:B------:R-:W-:Y:S01]  /*93c0*/  ISETP.GT.U32.AND P5, PT, R5, R200, PT ;  /* 0x000000c80500720c */ /* 0x000fe20003fa4070 */
[----:B------:R-:W-:Y:S01]  /*93d0*/  IMAD.HI.U32 R3, R2, R196, RZ ;  /* 0x000000c402037227 */ /* 0x000fe200078e00ff */
[----:B------:R-:W-:-:S03]  /*93e0*/  IABS R208, R147 ;  /* 0x0000009300d07213 */ /* 0x000fc60000000000 */
[C---:B------:R-:W-:Y:S02]  /*93f0*/  IMAD R192, R5.reuse, R9, R192 ;  /* 0x0000000905c07224 */ /* 0x040fe400078e02c0 */
[----:B------:R-:W-:Y:S02]  /*9400*/  IMAD.MOV R3, RZ, RZ, -R3 ;  /* 0x000000ffff037224 */ /* 0x000fe400078e0a03 */
[----:B------:R-:W-:Y:S01]  /*9410*/  @!P2 IMAD.MOV R172, RZ, RZ, -R172 ;  /* 0x000000ffffaca224 */ /* 0x000fe200078e0aac */
[----:B------:R-:W-:Y:S01]  /*9420*/  ISETP.GT.U32.AND P2, PT, R5, R192, PT ;  /* 0x000000c00500720c */ /* 0x000fe20003f44070 */
[----:B------:R-:W-:Y:S01]  /*9430*/  @!P4 IMAD.IADD R180, R180, 0x1, -R5 ;  /* 0x00000001b4b4c824 */ /* 0x000fe200078e0a05 */
[----:B------:R-:W-:Y:S01]  /*9440*/  ISETP.GE.AND P4, PT, R151, RZ, PT ;  /* 0x000000ff9700720c */ /* 0x000fe20003f86270 */
[----:B------:R-:W-:Y:S02]  /*9450*/  VIADD R139, R4, 0x49 ;  /* 0x00000049048b7836 */ /* 0x000fe40000000000 */
[----:B------:R-:W-:-:S02]  /*9460*/  IMAD R196, R5, R3, R196 ;  /* 0x0000000305c47224 */ /* 0x000fc400078e02c4 */
[----:B------:R-:W-:Y:S01]  /*9470*/  VIADD R151, R4, 0x47 ;  /* 0x0000004704977836 */ /* 0x000fe20000000000 */
[----:B------:R-:W-:Y:S01]  /*9480*/  IABS R204, R139 ;  /* 0x0000008b00cc7213 */ /* 0x000fe20000000000 */
[----:B------:R-:W-:-:S03]  /*9490*/  IMAD.HI.U32 R3, R2, R208, RZ ;  /* 0x000000d002037227 */ /* 0x000fc600078e00ff */
[----:B------:R-:W-:Y:S01]  /*94a0*/  IABS R212, R151 ;  /* 0x0000009700d47213 */ /* 0x000fe20000000000 */
[----:B------:R-:W-:Y:S01]  /*94b0*/  @!P0 IMAD.MOV R168, RZ, RZ, -R168 ;  /* 0x000000ffffa88224 */ /* 0x000fe200078e0aa8 */
[C---:B------:R-:W-:Y:S01]  /*94c0*/  ISETP.GT.U32.AND P0, PT, R5.reuse, R188, PT ;  /* 0x000000bc0500720c */ /* 0x040fe20003f04070 */
[----:B------:R-:W-:Y:S02]  /*94d0*/  @!P5 IMAD.IADD R200, R200, 0x1, -R5 ;  /* 0x00000001c8c8d824 */ /* 0x000fe400078e0a05 */
[----:B------:R-:W-:Y:S02]  /*94e0*/  IMAD.MOV R3, RZ, RZ, -R3 ;  /* 0x000000ffff037224 */ /* 0x000fe400078e0a03 */
[----:B------:R-:W-:Y:S01]  /*94f0*/  @!P6 IMAD.MOV R184, RZ, RZ, -R184 ;  /* 0x000000ffffb8e224 */ /* 0x000fe200078e0ab8 */
[C---:B------:R-:W-:Y:S01]  /*9500*/  ISETP.GT.U32.AND P6, PT, R5.reuse, R200, PT ;  /* 0x000000c80500720c */ /* 0x040fe20003fc4070 */
[----:B------:R-:W-:Y:S02]  /*9510*/  IMAD R208, R5, R3, R208 ;  /* 0x0000000305d07224 */ /* 0x000fe400078e02d0 */
[----:B------:R-:W-:-:S04]  /*9520*/  IMAD.HI.U32 R0, R2, R204, RZ ;  /* 0x000000cc02007227 */ /* 0x000fc800078e00ff */
[----:B------:R-:W-:-:S04]  /*9530*/  IMAD.HI.U32 R3, R2, R212, RZ ;  /* 0x000000d402037227 */ /* 0x000fc800078e00ff */
[----:B------:R-:W-:Y:S01]  /*9540*/  @!P2 IMAD.IADD R192, R192, 0x1, -R5 ;  /* 0x00000001c0c0a824 */ /* 0x000fe200078e0a05 */
[----:B------:R-:W-:Y:S01]  /*9550*/  ISETP.GE.AND P2, PT, R128, RZ, PT ;  /* 0x000000ff8000720c */ /* 0x000fe20003f46270 */
[----:B------:R-:W-:Y:S02]  /*9560*/  IMAD.MOV R0, RZ, RZ, -R0 ;  /* 0x000000ffff007224 */ /* 0x000fe400078e0a00 */
[----:B------:R-:W-:Y:S01]  /*9570*/  VIADD R128, R4, 0x46 ;  /* 0x0000004604807836 */ /* 0x000fe20000000000 */
[C---:B------:R-:W-:Y:S01]  /*9580*/  ISETP.GT.U32.AND P5, PT, R5.reuse, R192, PT ;  /* 0x000000c00500720c */ /* 0x040fe20003fa4070 */
[----:B------:R-:W-:Y:S02]  /*9590*/  IMAD.MOV R3, RZ, RZ, -R3 ;  /* 0x000000ffff037224 */ /* 0x000fe400078e0a03 */
[----:B------:R-:W-:Y:S01]  /*95a0*/  IMAD R204, R5, R0, R204 ;  /* 0x0000000005cc7224 */ /* 0x000fe200078e02cc */
[----:B------:R-:W-:Y:S01]  /*95b0*/  IABS R0, R128 ;  /* 0x0000008000007213 */ /* 0x000fe20000000000 */
[----:B------:R-:W-:-:S02]  /*95c0*/  @!P0 IMAD.IADD R188, R188, 0x1, -R5 ;  /* 0x00000001bcbc8824 */ /* 0x000fc400078e0a05 */
[C---:B------:R-:W-:Y:S01]  /*95d0*/  IMAD R212, R5.reuse, R3, R212 ;  /* 0x0000000305d47224 */ /* 0x040fe200078e02d4 */
[C---:B------:R-:W-:Y:S01]  /*95e0*/  ISETP.GT.U32.AND P0, PT, R5.reuse, R204, PT ;  /* 0x000000cc0500720c */ /* 0x040fe20003f04070 */
[----:B------:R-:W-:Y:S01]  /*95f0*/  @!P1 IMAD.MOV R176, RZ, RZ, -R176 ;  /* 0x000000ffffb09224 */ /* 0x000fe200078e0ab0 */
        /* <DEDUP_REMOVED lines=9> */
[----:B------:R-:W-:Y:S02]  /*9690*/  IMAD R216, R5, R3, R0 ;  /* 0x0000000305d87224 */ /* 0x000fe400078e0200 */
[--C-:B------:R-:W-:Y:S01]  /*96a0*/  @!P1 IMAD.IADD R196, R196, 0x1, -R5.reuse ;  /* 0x00000001c4c49824 */ /* 0x100fe200078e0a05 */
[----:B------:R-:W-:Y:S01]  /*96b0*/  ISETP.GE.AND P1, PT, R132, RZ, PT ;  /* 0x000000ff8400720c */ /* 0x000fe20003f26270 */
[--C-:B------:R-:W-:Y:S01]  /*96c0*/  @!P4 IMAD.IADD R208, R208, 0x1, -R5.reuse ;  /* 0x00000001d0d0c824 */ /* 0x100fe200078e0a05 */
[----:B------:R-:W-:Y:S01]  /*96d0*/  ISETP.GE.AND P4, PT, R151, RZ, PT ;  /* 0x000000ff9700720c */ /* 0x000fe20003f86270 */
[----:B------:R-:W-:Y:S01]  /*96e0*/  @!P6 IMAD.IADD R212, R212, 0x1, -R5 ;  /* 0x00000001d4d4e824 */ /* 0x000fe200078e0a05 */
[----:B------:R-:W-:Y:S01]  /*96f0*/  ISETP.GT.U32.AND P6, PT, R5, R216, PT ;  /* 0x000000d80500720c */ /* 0x000fe20003fc4070 */
[----:B------:R-:W-:-:S02]  /*9700*/  VIADD R143, R4, 0x45 ;  /* 0x00000045048f7836 */ /* 0x000fc40000000000 */
[----:B------:R-:W-:Y:S02]  /*9710*/  VIADD R151, R4, 0x44 ;  /* 0x0000004404977836 */ /* 0x000fe40000000000 */
[----:B------:R-:W-:Y:S01]  /*9720*/  @!P0 IMAD.IADD R204, R204, 0x1, -R5 ;  /* 0x00000001cccc8824 */ /* 0x000fe200078e0a05 */
[C---:B------:R-:W-:Y:S01]  /*9730*/  ISETP.GT.U32.AND P0, PT, R5.reuse, R196, PT ;  /* 0x000000c40500720c */ /* 0x040fe20003f04070 */
[----:B------:R-:W-:Y:S01]  /*9740*/  VIADD R132, R4, 0x43 ;  /* 0x0000004304847836 */ /* 0x000fe20000000000 */
[----:B------:R-:W-:Y:S01]  /*9750*/  IABS R220, R143 ;  /* 0x0000008f00dc7213 */ /* 0x000fe20000000000 */
[----:B------:R-:W-:Y:S01]  /*9760*/  @!P2 IMAD.MOV R192, RZ, RZ, -R192 ;  /* 0x000000ffffc0a224 */ /* 0x000fe200078e0ac0 */
[----:B------:R-:W-:Y:S01]  /*9770*/  IABS R15, R151 ;  /* 0x00000097000f7213 */ /* 0x000fe20000000000 */
[----:B------:R-:W-:Y:S01]  /*9780*/  @!P5 IMAD.MOV R200, RZ, RZ, -R200 ;  /* 0x000000ffffc8d224 */ /* 0x000fe200078e0ac8 */
[----:B------:R-:W-:Y:S01]  /*9790*/  IABS R3, R132 ;  /* 0x0000008400037213 */ /* 0x000fe20000000000 */
[----:B------:R-:W-:Y:S01]  /*97a0*/  IMAD.HI.U32 R9, R2, R220, RZ ;  /* 0x000000dc02097227 */ /* 0x000fe200078e00ff */
[----:B------:R-:W-:-:S03]  /*97b0*/  ISETP.GT.U32.AND P2, PT, R5, R208, PT ;  /* 0x000000d00500720c */ /* 0x000fc60003f44070 */
[----:B------:R-:W-:-:S04]  /*97c0*/  IMAD.HI.U32 R13, R2, R15, RZ ;  /* 0x0000000f020d7227 */ /* 0x000fc800078e00ff */
[----:B------:R-:W-:Y:S01]  /*97d0*/  @!P6 IMAD.IADD R216, R216, 0x1, -R5 ;  /* 0x00000001d8d8e824 */ /* 0x000fe200078e0a05 */
[----:B------:R-:W-:Y:S01]  /*97e0*/  ISETP.GT.U32.AND P6, PT, R5, R212, PT ;  /* 0x000000d40500720c */ /* 0x000fe20003fc4070 */
[----:B------:R-:W-:Y:S02]  /*97f0*/  IMAD.MOV R9, RZ, RZ, -R9 ;  /* 0x000000ffff097224 */ /* 0x000fe400078e0a09 */
[----:B------:R-:W-:-:S04]  /*9800*/  IMAD.HI.U32 R17, R2, R3, RZ ;  /* 0x0000000302117227 */ /* 0x000fc800078e00ff */
[----:B------:R-:W-:Y:S02]  /*9810*/  IMAD.MOV R13, RZ, RZ, -R13 ;  /* 0x000000ffff0d7224 */ /* 0x000fe400078e0a0d */
[----:B------:R-:W-:Y:S01]  /*9820*/  @!P0 IMAD.IADD R196, R196, 0x1, -R5 ;  /* 0x00000001c4c48824 */ /* 0x000fe200078e0a05 */
[----:B------:R-:W-:Y:S01]  /*9830*/  ISETP.GE.AND P0, PT, R139, RZ, PT ;  /* 0x000000ff8b00720c */ /* 0x000fe20003f06270 */
[----:B------:R-:W-:Y:S02]  /*9840*/  VIADD R139, R4, 0x42 ;  /* 0x00000042048b7836 */ /* 0x000fe40000000000 */
[C---:B------:R-:W-:Y:S02]  /*9850*/  IMAD R220, R5.reuse, R9, R220 ;  /* 0x0000000905dc7224 */ /* 0x040fe400078e02dc */
[----:B------:R-:W-:Y:S01]  /*9860*/  IMAD.MOV R17, RZ, RZ, -R17 ;  /* 0x000000ffff117224 */ /* 0x000fe200078e0a11 */
[----:B------:R-:W-:Y:S01]  /*9870*/  IABS R11, R139 ;  /* 0x0000008b000b7213 */ /* 0x000fe20000000000 */
[C---:B------:R-:W-:Y:S01]  /*9880*/  IMAD R13, R5.reuse, R13, R15 ;  /* 0x0000000d050d7224 */ /* 0x040fe200078e020f */
[C---:B------:R-:W-:Y:S01]  /*9890*/  ISETP.GT.U32.AND P5, PT, R5.reuse, R220, PT ;  /* 0x000000dc0500720c */ /* 0x040fe20003fa4070 */
[----:B------:R-:W-:-:S02]  /*98a0*/  IMAD R3, R5, R17, R3 ;  /* 0x0000001105037224 */ /* 0x000fc400078e0203 */
[--C-:B------:R-:W-:Y:S01]  /*98b0*/  @!P2 IMAD.IADD R208, R208, 0x1, -R5.reuse ;  /* 0x00000001d0d0a824 */ /* 0x100fe200078e0a05 */
[C---:B------:R-:W-:Y:S01]  /*98c0*/  ISETP.GT.U32.AND P2, PT, R5.reuse, R13, PT ;  /* 0x0000000d0500720c */ /* 0x040fe20003f44070 */
[----:B------:R-:W-:Y:S01]  /*98d0*/  @!P3 IMAD.MOV R180, RZ, RZ, -R180 ;  /* 0x000000ffffb4b224 */ /* 0x000fe200078e0ab4 */
[C---:B------:R-:W-:Y:S01]  /*98e0*/  ISETP.GT.U32.AND P3, PT, R5.reuse, R204, PT ;  /* 0x000000cc0500720c */ /* 0x040fe20003f64070 */
[----:B------:R-:W-:Y:S01]  /*98f0*/  @!P6 IMAD.IADD R212, R212, 0x1, -R5 ;  /* 0x00000001d4d4e824 */ /* 0x000fe200078e0a05 */
[----:B------:R-:W-:Y:S01]  /*9900*/  ISETP.GT.U32.AND P6, PT, R5, R3, PT ;  /* 0x000000030500720c */ /* 0x000fe20003fc4070 */
[----:B------:R-:W-:-:S04]  /*9910*/  IMAD.HI.U32 R9, R2, R11, RZ ;  /* 0x0000000b02097227 */ /* 0x000fc800078e00ff */
[----:B------:R-:W-:Y:S01]  /*9920*/  @!P1 IMAD.MOV R196, RZ, RZ, -R196 ;  /* 0x000000ffffc49224 */ /* 0x000fe200078e0ac4 */
[----:B------:R-:W-:Y:S01]  /*9930*/  ISETP.GT.U32.AND P1, PT, R5, R216, PT ;  /* 0x000000d80500720c */ /* 0x000fe20003f24070 */
[----:B------:R-:W-:Y:S02]  /*9940*/  IMAD.MOV R9, RZ, RZ, -R9 ;  /* 0x000000ffff097224 */ /* 0x000fe400078e0a09 */
[----:B------:R-:W-:Y:S01]  /*9950*/  @!P5 IMAD.IADD R220, R220, 0x1, -R5 ;  /* 0x00000001dcdcd824 */ /* 0x000fe200078e0a05 */
[----:B------:R-:W-:Y:S01]  /*9960*/  ISETP.GE.AND P5, PT, R151, RZ, PT ;  /* 0x000000ff9700720c */ /* 0x000fe20003fa6270 */
[----:B------:R-:W-:Y:S02]  /*9970*/  IMAD R11, R5, R9, R11 ;  /* 0x00000009050b7224 */ /* 0x000fe400078e020b */
[--C-:B------:R-:W-:Y:S01]  /*9980*/  @!P2 IMAD.IADD R13, R13, 0x1, -R5.reuse ;  /* 0x000000010d0da824 */ /* 0x100fe200078e0a05 */
[----:B------:R-:W-:Y:S01]  /*9990*/  ISETP.GT.U32.AND P2, PT, R5, R220, PT ;  /* 0x000000dc0500720c */ /* 0x000fe20003f44070 */
[----:B------:R-:W-:Y:S01]  /*99a0*/  @!P3 IMAD.IADD R204, R204, 0x1, -R5 ;  /* 0x00000001ccccb824 */ /* 0x000fe200078e0a05 */
[----:B------:R-:W-:Y:S01]  /*99b0*/  ISETP.GE.AND P3, PT, R147, RZ, PT ;  /* 0x000000ff9300720c */ /* 0x000fe20003f66270 */
[----:B------:R-:W-:-:S02]  /*99c0*/  VIADD R151, R4, 0x40 ;  /* 0x0000004004977836 */ /* 0x000fc40000000000 */
[--C-:B------:R-:W-:Y:S01]  /*99d0*/  @!P6 IMAD.IADD R3, R3, 0x1, -R5.reuse ;  /* 0x000000010303e824 */ /* 0x100fe200078e0a05 */
[C---:B------:R-:W-:Y:S01]  /*99e0*/  ISETP.GT.U32.AND P6, PT, R5.reuse, R13, PT ;  /* 0x0000000d0500720c */ /* 0x040fe20003fc4070 */
[----:B------:R-:W-:Y:S01]  /*99f0*/  @!P4 IMAD.MOV R212, RZ, RZ, -R212 ;  /* 0x000000ffffd4c224 */ /* 0x000fe200078e0ad4 */
[----:B------:R-:W-:Y:S01]  /*9a00*/  ISETP.GT.U32.AND P4, PT, R5, R11, PT ;  /* 0x0000000b0500720c */ /* 0x000fe20003f84070 */
[----:B------:R-:W-:Y:S01]  /*9a10*/  VIADD R147, R4, 0x41 ;  /* 0x0000004104937836 */ /* 0x000fe20000000000 */
[----:B------:R-:W-:Y:S01]  /*9a20*/  IABS R9, R151 ;  /* 0x0000009700097213 */ /* 0x000fe20000000000 */
[--C-:B------:R-:W-:Y:S01]  /*9a30*/  @!P1 IMAD.IADD R216, R216, 0x1, -R5.reuse ;  /* 0x00000001d8d89824 */ /* 0x100fe200078e0a05 */
[----:B------:R-:W-:Y:S01]  /*9a40*/  ISETP.GE.AND P1, PT, R143, RZ, PT ;  /* 0x000000ff8f00720c */ /* 0x000fe20003f26270 */
[----:B------:R-:W-:Y:S01]  /*9a50*/  @!P2 IMAD.IADD R220, R220, 0x1, -R5 ;  /* 0x00000001dcdca824 */ /* 0x000fe200078e0a05 */
[----:B------:R-:W-:Y:S01]  /*9a60*/  IABS R0, R147 ;  /* 0x0000009300007213 */ /* 0x000fe20000000000 */
[----:B------:R-:W-:-:S04]  /*9a70*/  IMAD.HI.U32 R17, R2, R9, RZ ;  /* 0x0000000902117227 */ /* 0x000fc800078e00ff */
[----:B------:R-:W-:Y:S01]  /*9a80*/  @!P3 IMAD.MOV R208, RZ, RZ, -R208 ;  /* 0x000000ffffd0b224 */ /* 0x000fe200078e0ad0 */
[----:B------:R-:W-:Y:S01]  /*9a90*/  ISETP.GT.U32.AND P3, PT, R5, R3, PT ;  /* 0x000000030500720c */ /* 0x000fe20003f64070 */
[----:B------:R-:W-:-:S04]  /*9aa0*/  IMAD.HI.U32 R15, R2, R0, RZ ;  /* 0x00000000020f7227 */ /* 0x000fc800078e00ff */
[----:B------:R-:W-:Y:S01]  /*9ab0*/  @!P6 IMAD.IADD R13, R13, 0x1, -R5 ;  /* 0x000000010d0de824 */ /* 0x000fe200078e0a05 */
[----:B------:R-:W-:Y:S01]  /*9ac0*/  ISETP.GE.AND P6, PT, R139, RZ, PT ;  /* 0x000000ff8b00720c */ /* 0x000fe20003fc6270 */
[----:B------:R-:W-:Y:S02]  /*9ad0*/  IMAD.MOV R17, RZ, RZ, -R17 ;  /* 0x000000ffff117224 */ /* 0x000fe400078e0a11 */
[----:B------:R-:W-:Y:S01]  /*9ae0*/  @!P4 IMAD.IADD R11, R11, 0x1, -R5 ;  /* 0x000000010b0bc824 */ /* 0x000fe200078e0a05 */
[----:B------:R-:W-:Y:S01]  /*9af0*/  ISETP.GE.AND P4, PT, R151, RZ, PT ;  /* 0x000000ff9700720c */ /* 0x000fe20003f86270 */
[----:B------:R-:W-:Y:S02]  /*9b00*/  IMAD.MOV R15, RZ, RZ, -R15 ;  /* 0x000000ffff0f7224 */ /* 0x000fe400078e0a0f */
[----:B------:R-:W-:Y:S02]  /*9b10*/  VIADD R143, R4, 0x3f ;  /* 0x0000003f048f7836 */ /* 0x000fe40000000000 */
[----:B------:R-:W-:-:S02]  /*9b20*/  IMAD R240, R5, R17, R9 ;  /* 0x0000001105f07224 */ /* 0x000fc400078e0209 */
        /* <DEDUP_REMOVED lines=8> */
[----:B------:R-:W-:Y:S01]  /*9bb0*/  @!P3 IMAD.IADD R3, R3, 0x1, -R5 ;  /* 0x000000010303b824 */ /* 0x000fe200078e0a05 */
[----:B------:R-:W-:Y:S01]  /*9bc0*/  ISETP.GE.AND P3, PT, R147, RZ, PT ;  /* 0x000000ff9300720c */ /* 0x000fe20003f66270 */
[----:B------:R-:W-:Y:S01]  /*9bd0*/  IMAD.HI.U32 R19, R2, R15, RZ ;  /* 0x0000000f02137227 */ /* 0x000fe200078e00ff */
[----:B------:R-:W-:-:S03]  /*9be0*/  ISETP.GT.U32.AND P2, PT, R5, R0, PT ;  /* 0x000000000500720c */ /* 0x000fc60003f44070 */
[C---:B------:R-:W-:Y:S02]  /*9bf0*/  VIADD R147, R4.reuse, 0x3e ;  /* 0x0000003e04937836 */ /* 0x040fe40000000000 */
[----:B------:R-:W-:Y:S02]  /*9c00*/  IMAD.MOV R19, RZ, RZ, -R19 ;  /* 0x000000ffff137224 */ /* 0x000fe400078e0a13 */
[----:B------:R-:W-:Y:S01]  /*9c10*/  @!P1 IMAD.IADD R11, R11, 0x1, -R5 ;  /* 0x000000010b0b9824 */ /* 0x000fe200078e0a05 */
[----:B------:R-:W-:Y:S01]  /*9c20*/  IABS R248, R147 ;  /* 0x0000009300f87213 */ /* 0x000fe20000000000 */
[----:B------:R-:W-:Y:S02]  /*9c30*/  VIADD R151, R4, 0x3d ;  /* 0x0000003d04977836 */ /* 0x000fe40000000000 */
[C---:B------:R-:W-:Y:S02]  /*9c40*/  IMAD R244, R5.reuse, R19, R15 ;  /* 0x0000001305f47224 */ /* 0x040fe400078e020f */
[----:B------:R-:W-:Y:S01]  /*9c50*/  IMAD.MOV.U32 R232, RZ, RZ, R11 ;  /* 0x000000ffffe87224 */ /* 0x000fe200078e000b */
[----:B------:R-:W-:Y:S01]  /*9c60*/  IABS R252, R151 ;  /* 0x0000009700fc7213 */ /* 0x000fe20000000000 */
[----:B------:R-:W-:Y:S01]  /*9c70*/  @!P5 IMAD.IADD R240, R240, 0x1, -R5 ;  /* 0x00000001f0f0d824 */ /* 0x000fe200078e0a05 */
[----:B------:R-:W-:Y:S01]  /*9c80*/  ISETP.GT.U32.AND P1, PT, R5, R244, PT ;  /* 0x000000f40500720c */ /* 0x000fe20003f24070 */
[----:B------:R-:W-:Y:S01]  /*9c90*/  IMAD.MOV.U32 R228, RZ, RZ, R3 ;  /* 0x000000ffffe47224 */ /* 0x000fe200078e0003 */
[----:B------:R-:W-:Y:S01]  /*9ca0*/  ISETP.GE.AND P5, PT, R151, RZ, PT ;  /* 0x000000ff9700720c */ /* 0x000fe20003fa6270 */
[----:B------:R-:W-:-:S04]  /*9cb0*/  IMAD.HI.U32 R3, R2, R248, RZ ;  /* 0x000000f802037227 */ /* 0x000fc800078e00ff */
[----:B------:R-:W-:Y:S01]  /*9cc0*/  @!P6 IMAD.MOV R232, RZ, RZ, -R232 ;  /* 0x000000ffffe8e224 */ /* 0x000fe200078e0ae8 */
[----:B------:R-:W-:Y:S01]  /*9cd0*/  ISETP.GT.U32.AND P6, PT, R5, R240, PT ;  /* 0x000000f00500720c */ /* 0x000fe20003fc4070 */
[----:B------:R-:W-:Y:S02]  /*9ce0*/  IMAD.MOV R3, RZ, RZ, -R3 ;  /* 0x000000ffff037224 */ /* 0x000fe400078e0a03 */
[----:B------:R-:W-:-:S04]  /*9cf0*/  IMAD.HI.U32 R9, R2, R252, RZ ;  /* 0x000000fc02097227 */ /* 0x000fc800078e00ff */
[C---:B------:R-:W-:Y:S01]  /*9d00*/  IMAD R248, R5.reuse, R3, R248 ;  /* 0x0000000305f87224 */ /* 0x040fe200078e02f8 */
[----:B------:R-:W-:Y:S01]  /*9d10*/  IABS R3, R116 ;  /* 0x0000007400037213 */ /* 0x000fe20000000000 */
[----:B------:R-:W-:Y:S02]  /*9d20*/  IMAD.MOV R9, RZ, RZ, -R9 ;  /* 0x000000ffff097224 */ /* 0x000fe400078e0a09 */
[----:B------:R-:W-:Y:S02]  /*9d30*/  @!P1 IMAD.IADD R244, R244, 0x1, -R5 ;  /* 0x00000001f4f49824 */ /* 0x000fe400078e0a05 */
[C---:B------:R-:W-:Y:S02]  /*9d40*/  IMAD R252, R5.reuse, R9, R252 ;  /* 0x0000000905fc7224 */ /* 0x040fe400078e02fc */
[----:B------:R-:W-:Y:S01]  /*9d50*/  IMAD.MOV.U32 R9, RZ, RZ, R3 ;  /* 0x000000ffff097224 */ /* 0x000fe200078e0003 */
[C---:B------:R-:W-:Y:S01]  /*9d60*/  ISETP.GT.U32.AND P1, PT, R5.reuse, R244, PT ;  /* 0x000000f40500720c */ /* 0x040fe20003f24070 */
[----:B------:R-:W-:Y:S01]  /*9d70*/  @!P6 IMAD.IADD R240, R240, 0x1, -R5 ;  /* 0x00000001f0f0e824 */ /* 0x000fe200078e0a05 */
[----:B------:R-:W-:Y:S01]  /*9d80*/  ISETP.GT.U32.AND P6, PT, R5, R248, PT ;  /* 0x000000f80500720c */ /* 0x000fe20003fc4070 */
[----:B------:R-:W-:-:S04]  /*9d90*/  IMAD.HI.U32 R3, R2, R9, RZ ;  /* 0x0000000902037227 */ /* 0x000fc800078e00ff */
[----:B------:R-:W-:Y:S02]  /*9da0*/  IMAD.MOV R3, RZ, RZ, -R3 ;  /* 0x000000ffff037224 */ /* 0x000fe400078e0a03 */
[----:B------:R-:W-:Y:S01]  /*9db0*/  @!P0 IMAD.MOV R204, RZ, RZ, -R204 ;  /* 0x000000ffffcc8224 */ /* 0x000fe200078e0acc */
[----:B------:R-:W-:Y:S01]  /*9dc0*/  ISETP.GE.AND P0, PT, R128, RZ, PT ;  /* 0x000000ff8000720c */ /* 0x000fe20003f06270 */
[C---:B------:R-:W-:Y:S02]  /*9dd0*/  IMAD R9, R5.reuse, R3, R9 ;  /* 0x0000000305097224 */ /* 0x040fe400078e0209 */
[--C-:B------:R-:W-:Y:S02]  /*9de0*/  @!P2 IMAD.IADD R0, R0, 0x1, -R5.reuse ;  /* 0x000000010000a824 */ /* 0x100fe400078e0a05 */
[--C-:B------:R-:W-:Y:S01]  /*9df0*/  @!P6 IMAD.IADD R248, R248, 0x1, -R5.reuse ;  /* 0x00000001f8f8e824 */ /* 0x100fe200078e0a05 */
[C---:B------:R-:W-:Y:S01]  /*9e00*/  ISETP.GT.U32.AND P6, PT, R5.reuse, R9, PT ;  /* 0x000000090500720c */ /* 0x040fe20003fc4070 */
[----:B------:R-:W-:Y:S01]  /*9e10*/  @!P1 IMAD.IADD R244, R244, 0x1, -R5 ;  /* 0x00000001f4f49824 */ /* 0x000fe200078e0a05 */
[C---:B------:R-:W-:Y:S01]  /*9e20*/  ISETP.GT.U32.AND P1, PT, R5.reuse, R252, PT ;  /* 0x000000fc0500720c */ /* 0x040fe20003f24070 */
[----:B------:R-:W-:Y:S01]  /*9e30*/  VIADD R151, R4, 0x3a ;  /* 0x0000003a04977836 */ /* 0x000fe20000000000 */
[----:B------:R-:W-:Y:S01]  /*9e40*/  ISETP.GT.U32.AND P2, PT, R5, R0, PT ;  /* 0x000000000500720c */ /* 0x000fe20003f44070 */
[----:B------:R-:W-:-:S03]  /*9e50*/  IMAD.HI.U32 R19, R2, R13, RZ ;  /* 0x0000000d02137227 */ /* 0x000fc600078e00ff */
[----:B------:R-:W-:Y:S01]  /*9e60*/  IABS R17, R151 ;  /* 0x0000009700117213 */ /* 0x000fe20000000000 */
[----:B------:R-:W-:Y:S02]  /*9e70*/  IMAD.MOV R19, RZ, RZ, -R19 ;  /* 0x000000ffff137224 */ /* 0x000fe400078e0a13 */
[----:B------:R-:W-:Y:S01]  /*9e80*/  @!P0 IMAD.MOV R216, RZ, RZ, -R216 ;  /* 0x000000ffffd88224 */ /* 0x000fe200078e0ad8 */
[----:B------:R-:W-:Y:S01]  /*9e90*/  ISETP.GE.AND P0, PT, R132, RZ, PT ;  /* 0x000000ff8400720c */ /* 0x000fe20003f06270 */
[----:B------:R-:W-:Y:S02]  /*9ea0*/  IMAD R13, R5, R19, R13 ;  /* 0x00000013050d7224 */ /* 0x000fe400078e020d */
[----:B------:R-:W-:Y:S01]  /*9eb0*/  @!P6 IMAD.IADD R9, R9, 0x1, -R5 ;  /* 0x000000010909e824 */ /* 0x000fe200078e0a05 */
[----:B------:R-:W-:Y:S01]  /*9ec0*/  ISETP.GT.U32.AND P6, PT, R5, R248, PT ;  /* 0x000000f80500720c */ /* 0x000fe20003fc4070 */
[----:B------:R-:W-:-:S04]  /*9ed0*/  IMAD.HI.U32 R15, R2, R17, RZ ;  /* 0x00000011020f7227 */ /* 0x000fc800078e00ff */
[----:B------:R-:W-:Y:S01]  /*9ee0*/  @!P1 IMAD.IADD R252, R252, 0x1, -R5 ;  /* 0x00000001fcfc9824 */ /* 0x000fe200078e0a05 */
[----:B------:R-:W-:Y:S01]  /*9ef0*/  ISETP.GT.U32.AND P1, PT, R5, R13, PT ;  /* 0x0000000d0500720c */ /* 0x000fe20003f24070 */
[----:B------:R-:W-:Y:S02]  /*9f00*/  IMAD.MOV R15, RZ, RZ, -R15 ;  /* 0x000000ffff0f7224 */ /* 0x000fe400078e0a0f */
[----:B------:R-:W-:Y:S02]  /*9f10*/  VIADD R132, R4, 0x37 ;  /* 0x0000003704847836 */ /* 0x000fe40000000000 */
[----:B------:R-:W-:Y:S01]  /*9f20*/  @!P2 IMAD.IADD R0, R0, 0x1, -R5 ;  /* 0x000000010000a824 */ /* 0x000fe200078e0a05 */
[----:B------:R-:W-:Y:S01]  /*9f30*/  ISETP.GE.AND P2, PT, R147, RZ, PT ;  /* 0x000000ff9300720c */ /* 0x000fe20003f46270 */
[----:B------:R-:W-:Y:S01]  /*9f40*/  IMAD R17, R5, R15, R17 ;  /* 0x0000000f05117224 */ /* 0x000fe200078e0211 */
[----:B------:R-:W-:Y:S01]  /*9f50*/  IABS R38, R132 ;  /* 0x0000008400267213 */ /* 0x000fe20000000000 */
[----:B------:R-:W-:-:S02]  /*9f60*/  IMAD.MOV.U32 R236, RZ, RZ, R0 ;  /* 0x000000ffffec7224 */ /* 0x000fc400078e0000 */
[----:B------:R-:W-:Y:S02]  /*9f70*/  VIADD R128, R4, 0x38 ;  /* 0x0000003804807836 */ /* 0x000fe40000000000 */
[----:B------:R-:W-:Y:S01]  /*9f80*/  @!P6 IMAD.IADD R248, R248, 0x1, -R5 ;  /* 0x00000001f8f8e824 */ /* 0x000fe200078e0a05 */
[C---:B------:R-:W-:Y:S01]  /*9f90*/  ISETP.GT.U32.AND P6, PT, R5.reuse, R17, PT ;  /* 0x000000110500720c */ /* 0x040fe20003fc4070 */
[----:B------:R-:W-:Y:S01]  /*9fa0*/  @!P3 IMAD.MOV R236, RZ, RZ, -R236 ;  /* 0x000000ffffecb224 */ /* 0x000fe200078e0aec */
[----:B------:R-:W-:Y:S01]  /*9fb0*/  ISETP.GT.U32.AND P3, PT, R5, R252, PT ;  /* 0x000000fc0500720c */ /* 0x000fe20003f64070 */
[----:B------:R-:W-:Y:S01]  /*9fc0*/  IMAD.HI.U32 R0, R2, R38, RZ ;  /* 0x0000002602007227 */ /* 0x000fe200078e00ff */
[----:B------:R-:W-:-:S03]  /*9fd0*/  IABS R30, R128 ;  /* 0x00000080001e7213 */ /* 0x000fc60000000000 */
[----:B------:R-:W-:-:S04]  /*9fe0*/  IMAD.HI.U32 R11, R2, R22, RZ ;  /* 0x00000016020b7227 */ /* 0x000fc800078e00ff */
[----:B------:R-:W-:Y:S01]  /*9ff0*/  @!P1 IMAD.IADD R13, R13, 0x1, -R5 ;  /* 0x000000010d0d9824 */ /* 0x000fe200078e0a05 */
[C---:B------:R-:W-:Y:S01]  /*a000*/  ISETP.GT.U32.AND P1, PT, R5.reuse, R9, PT ;  /* 0x000000090500720c */ /* 0x040fe20003f24070 */
[----:B------:R-:W-:Y:S02]  /*a010*/  IMAD.MOV R0, RZ, RZ, -R0 ;  /* 0x000000ffff007224 */ /* 0x000fe400078e0a00 */
[----:B------:R-:W-:Y:S02]  /*a020*/  IMAD.MOV R11, RZ, RZ, -R11 ;  /* 0x000000ffff0b7224 */ /* 0x000fe400078e0a0b */
[----:B------:R-:W-:Y:S01]  /*a030*/  @!P4 IMAD.MOV R240, RZ, RZ, -R240 ;  /* 0x000000fffff0c224 */ /* 0x000fe200078e0af0 */
[----:B------:R-:W-:Y:S01]  /*a040*/  ISETP.GT.U32.AND P4, PT, R5, R13, PT ;  /* 0x0000000d0500720c */ /* 0x000fe20003f84070 */
[----:B------:R-:W-:-:S04]  /*a050*/  IMAD.HI.U32 R3, R2, R30, RZ ;  /* 0x0000001e02037227 */ /* 0x000fc800078e00ff */
[C---:B------:R-:W-:Y:S02]  /*a060*/  IMAD R38, R5.reuse, R0, R38 ;  /* 0x0000000005267224 */ /* 0x040fe400078e0226 */
[----:B------:R-:W-:Y:S02]  /*a070*/  IMAD R22, R5, R11, R22 ;  /* 0x0000000b05167224 */ /* 0x000fe400078e0216 */
[----:B------:R-:W-:Y:S02]  /*a080*/  IMAD.MOV R3, RZ, RZ, -R3 ;  /* 0x000000ffff037224 */ /* 0x000fe400078e0a03 */
[----:B------:R-:W-:Y:S02]  /*a090*/  VIADD R139, R4, 0x36 ;  /* 0x00000036048b7836 */ /* 0x000fe40000000000 */
[--C-:B------:R-:W-:Y:S01]  /*a0a0*/  @!P6 IMAD.IADD R17, R17, 0x1, -R5.reuse ;  /* 0x000000011111e824 */ /* 0x100fe200078e0a05 */
[C---:B------:R-:W-:Y:S01]  /*a0b0*/  ISETP.GT.U32.AND P6, PT, R5.reuse, R38, PT ;  /* 0x000000260500720c */ /* 0x040fe20003fc4070 */
[----:B------:R-:W-:Y:S01]  /*a0c0*/  @!P3 IMAD.IADD R252, R252, 0x1, -R5 ;  /* 0x00000001fcfcb824 */ /* 0x000fe200078e0a05 */
[C---:B------:R-:W-:Y:S01]  /*a0d0*/  ISETP.GT.U32.AND P3, PT, R5.reuse, R22, PT ;  /* 0x000000160500720c */ /* 0x040fe20003f64070 */
[----:B------:R-:W-:Y:S01]  /*a0e0*/  IMAD R30, R5, R3, R30 ;  /* 0x00000003051e7224 */ /* 0x000fe200078e021e */
[----:B------:R-:W-:Y:S01]  /*a0f0*/  IABS R45, R139 ;  /* 0x0000008b002d7213 */ /* 0x000fe20000000000 */
[----:B------:R-:W-:Y:S01]  /*a100*/  @!P0 IMAD.MOV R228, RZ, RZ, -R228 ;  /* 0x000000ffffe48224 */ /* 0x000fe200078e0ae4 */
[----:B------:R-:W-:Y:S01]  /*a110*/  ISETP.GE.AND P0, PT, R143, RZ, PT ;  /* 0x000000ff8f00720c */ /* 0x000fe20003f06270 */
[----:B------:R-:W-:-:S02]  /*a120*/  VIADD R147, R4, 0x35 ;  /* 0x0000003504937836 */ /* 0x000fc40000000000 */
        /* <DEDUP_REMOVED lines=8> */
[----:B------:R-:W-:Y:S02]  /*a1b0*/  IMAD.MOV R11, RZ, RZ, -R11 ;  /* 0x000000ffff0b7224 */ /* 0x000fe400078e0a0b */
[--C-:B------:R-:W-:Y:S02]  /*a1c0*/  @!P6 IMAD.IADD R38, R38, 0x1, -R5.reuse ;  /* 0x000000012626e824 */ /* 0x100fe400078e0a05 */
[----:B------:R-:W-:Y:S01]  /*a1d0*/  @!P3 IMAD.IADD R22, R22, 0x1, -R5 ;  /* 0x000000011616b824 */ /* 0x000fe200078e0a05 */
[----:B------:R-:W-:Y:S01]  /*a1e0*/  ISETP.GE.AND P3, PT, R120, RZ, PT ;  /* 0x000000ff7800720c */ /* 0x000fe20003f66270 */
[----:B------:R-:W-:Y:S01]  /*a1f0*/  IMAD.HI.U32 R3, R2, R53, RZ ;  /* 0x0000003502037227 */ /* 0x000fe200078e00ff */
[----:B------:R-:W-:-:S03]  /*a200*/  ISETP.GT.U32.AND P6, PT, R5, R38, PT ;  /* 0x000000260500720c */ /* 0x000fc60003fc4070 */
[----:B------:R-:W-:Y:S02]  /*a210*/  IMAD R45, R5, R11, R45 ;  /* 0x0000000b052d7224 */ /* 0x000fe400078e022d */
[----:B------:R-:W-:-:S04]  /*a220*/  IMAD.HI.U32 R0, R2, R61, RZ ;  /* 0x0000003d02007227 */ /* 0x000fc800078e00ff */
[----:B------:R-:W-:Y:S02]  /*a230*/  IMAD.MOV R3, RZ, RZ, -R3 ;  /* 0x000000ffff037224 */ /* 0x000fe400078e0a03 */
[----:B------:R-:W-:Y:S01]  /*a240*/  @!P1 IMAD.IADD R30, R30, 0x1, -R5 ;  /* 0x000000011e1e9824 */ /* 0x000fe200078e0a05 */
[----:B------:R-:W-:Y:S01]  /*a250*/  ISETP.GE.AND P1, PT, R151, RZ, PT ;  /* 0x000000ff9700720c */ /* 0x000fe20003f26270 */
[----:B------:R-:W-:Y:S01]  /*a260*/  @!P0 IMAD.MOV R244, RZ, RZ, -R244 ;  /* 0x000000fffff48224 */ /* 0x000fe200078e0af4 */
[C---:B------:R-:W-:Y:S01]  /*a270*/  ISETP.GT.U32.AND P0, PT, R5.reuse, R17, PT ;  /* 0x000000110500720c */ /* 0x040fe20003f04070 */
[----:B------:R-:W-:Y:S01]  /*a280*/  @!P4 IMAD.MOV R9, RZ, RZ, -R9 ;  /* 0x000000ffff09c224 */ /* 0x000fe200078e0a09 */
[----:B------:R-:W-:Y:S01]  /*a290*/  ISETP.GT.U32.AND P4, PT, R5, R45, PT ;  /* 0x0000002d0500720c */ /* 0x000fe20003f84070 */
[----:B------:R-:W-:Y:S02]  /*a2a0*/  IMAD.MOV R0, RZ, RZ, -R0 ;  /* 0x000000ffff007224 */ /* 0x000fe400078e0a00 */
[----:B------:R-:W-:-:S02]  /*a2b0*/  VIADD R151, R4, 0x33 ;  /* 0x0000003304977836 */ /* 0x000fc40000000000 */
[C---:B------:R-:W-:Y:S02]  /*a2c0*/  IMAD R53, R5.reuse, R3, R53 ;  /* 0x0000000305357224 */ /* 0x040fe400078e0235 */
[C---:B------:R-:W-:Y:S01]  /*a2d0*/  IMAD R61, R5.reuse, R0, R61 ;  /* 0x00000000053d7224 */ /* 0x040fe200078e023d */
[----:B------:R-:W-:Y:S01]  /*a2e0*/  IABS R0, R151 ;  /* 0x0000009700007213 */ /* 0x000fe20000000000 */
[----:B------:R-:W-:Y:S01]  /*a2f0*/  @!P3 IMAD.MOV R13, RZ, RZ, -R13 ;  /* 0x000000ffff0db224 */ /* 0x000fe200078e0a0d */
[C---:B------:R-:W-:Y:S01]  /*a300*/  ISETP.GT.U32.AND P3, PT, R5.reuse, R53, PT ;  /* 0x000000350500720c */ /* 0x040fe20003f64070 */
[----:B------:R-:W-:Y:S01]  /*a310*/  @!P6 IMAD.IADD R38, R38, 0x1, -R5 ;  /* 0x000000012626e824 */ /* 0x000fe200078e0a05 */
[----:B------:R-:W-:Y:S01]  /*a320*/  ISETP.GE.AND P6, PT, R132, RZ, PT ;  /* 0x000000ff8400720c */ /* 0x000fe20003fc6270 */
[----:B------:R-:W-:Y:S01]  /*a330*/  @!P2 IMAD.MOV R248, RZ, RZ, -R248 ;  /* 0x000000fffff8a224 */ /* 0x000fe200078e0af8 */
[----:B------:R-:W-:Y:S01]  /*a340*/  ISETP.GT.U32.AND P2, PT, R5, R22, PT ;  /* 0x000000160500720c */ /* 0x000fe20003f44070 */
[----:B------:R-:W-:-:S04]  /*a350*/  IMAD.HI.U32 R3, R2, R0, RZ ;  /* 0x0000000002037227 */ /* 0x000fc800078e00ff */
[--C-:B------:R-:W-:Y:S01]  /*a360*/  @!P0 IMAD.IADD R17, R17, 0x1, -R5.reuse ;  /* 0x0000000111118824 */ /* 0x100fe200078e0a05 */
[----:B------:R-:W-:Y:S01]  /*a370*/  ISETP.GE.AND P0, PT, R124, RZ, PT ;  /* 0x000000ff7c00720c */ /* 0x000fe20003f06270 */
[----:B------:R-:W-:Y:S01]  /*a380*/  @!P4 IMAD.IADD R45, R45, 0x1, -R5 ;  /* 0x000000012d2dc824 */ /* 0x000fe200078e0a05 */
[----:B------:R-:W-:Y:S01]  /*a390*/  ISETP.GE.AND P4, PT, R139, RZ, PT ;  /* 0x000000ff8b00720c */ /* 0x000fe20003f86270 */
[----:B------:R-:W-:Y:S02]  /*a3a0*/  IMAD.MOV R3, RZ, RZ, -R3 ;  /* 0x000000ffff037224 */ /* 0x000fe400078e0a03 */
[----:B------:R-:W-:Y:S01]  /*a3b0*/  @!P1 IMAD.MOV R17, RZ, RZ, -R17 ;  /* 0x000000ffff119224 */ /* 0x000fe200078e0a11 */
[C---:B------:R-:W-:Y:S01]  /*a3c0*/  ISETP.GT.U32.AND P1, PT, R5.reuse, R45, PT ;  /* 0x0000002d0500720c */ /* 0x040fe20003f24070 */
[----:B------:R-:W-:Y:S02]  /*a3d0*/  IMAD R69, R5, R3, R0 ;  /* 0x0000000305457224 */ /* 0x000fe400078e0200 */
[----:B------:R-:W-:Y:S01]  /*a3e0*/  @!P3 IMAD.IADD R53, R53, 0x1, -R5 ;  /* 0x000000013535b824 */ /* 0x000fe200078e0a05 */
[----:B------:R-:W-:Y:S01]  /*a3f0*/  ISETP.GE.AND P3, PT, R147, RZ, PT ;  /* 0x000000ff9300720c */ /* 0x000fe20003f66270 */
[----:B------:R-:W-:-:S02]  /*a400*/  VIADD R147, R4, 0x32 ;  /* 0x0000003204937836 */ /* 0x000fc40000000000 */
[----:B------:R-:W-:Y:S01]  /*a410*/  @!P6 IMAD.MOV R38, RZ, RZ, -R38 ;  /* 0x000000ffff26e224 */ /* 0x000fe200078e0a26 */
[C---:B------:R-:W-:Y:S01]  /*a420*/  ISETP.GT.U32.AND P6, PT, R5.reuse, R69, PT ;  /* 0x000000450500720c */ /* 0x040fe20003fc4070 */
[--C-:B------:R-:W-:Y:S01]  /*a430*/  @!P2 IMAD.IADD R22, R22, 0x1, -R5.reuse ;  /* 0x000000011616a824 */ /* 0x100fe200078e0a05 */
[C---:B------:R-:W-:Y:S01]  /*a440*/  ISETP.GT.U32.AND P2, PT, R5.reuse, R61, PT ;  /* 0x0000003d0500720c */ /* 0x040fe20003f44070 */
[----:B------:R-:W-:Y:S01]  /*a450*/  @!P5 IMAD.MOV R252, RZ, RZ, -R252 ;  /* 0x000000fffffcd224 */ /* 0x000fe200078e0afc */
[----:B------:R-:W-:Y:S01]  /*a460*/  IABS R0, R147 ;  /* 0x0000009300007213 */ /* 0x000fe20000000000 */
[----:B------:R-:W-:Y:S01]  /*a470*/  @!P0 IMAD.MOV R22, RZ, RZ, -R22 ;  /* 0x000000ffff168224 */ /* 0x000fe200078e0a16 */
[----:B------:R-:W-:Y:S01]  /*a480*/  ISETP.GT.U32.AND P0, PT, R5, R53, PT ;  /* 0x000000350500720c */ /* 0x000fe20003f04070 */
[----:B------:R-:W-:Y:S01]  /*a490*/  @!P1 IMAD.IADD R45, R45, 0x1, -R5 ;  /* 0x000000012d2d9824 */ /* 0x000fe200078e0a05 */
[----:B------:R-:W-:Y:S01]  /*a4a0*/  ISETP.GE.AND P1, PT, R151, RZ, PT ;  /* 0x000000ff9700720c */ /* 0x000fe20003f26270 */
[----:B------:R-:W-:Y:S01]  /*a4b0*/  IMAD.HI.U32 R3, R2, R0, RZ ;  /* 0x0000000002037227 */ /* 0x000fe200078e00ff */
[----:B------:R-:W-:-:S03]  /*a4c0*/  ISETP.GT.U32.AND P5, PT, R5, R30, PT ;  /* 0x0000001e0500720c */ /* 0x000fc60003fa4070 */
[----:B------:R-:W-:Y:S02]  /*a4d0*/  VIADD R151, R4, 0x31 ;  /* 0x0000003104977836 */ /* 0x000fe40000000000 */
[----:B------:R-:W-:Y:S02]  /*a4e0*/  IMAD.MOV R77, RZ, RZ, -R3 ;  /* 0x000000ffff4d7224 */ /* 0x000fe400078e0a03 */
[--C-:B------:R-:W-:Y:S01]  /*a4f0*/  @!P6 IMAD.IADD R69, R69, 0x1, -R5.reuse ;  /* 0x000000014545e824 */ /* 0x100fe200078e0a05 */
[----:B------:R-:W-:Y:S01]  /*a500*/  IABS R3, R151 ;  /* 0x0000009700037213 */ /* 0x000fe20000000000 */
[--C-:B------:R-:W-:Y:S02]  /*a510*/  @!P2 IMAD.IADD R61, R61, 0x1, -R5.reuse ;  /* 0x000000013d3da824 */ /* 0x100fe400078e0a05 */
[C---:B------:R-:W-:Y:S01]  /*a520*/  IMAD R77, R5.reuse, R77, R0 ;  /* 0x0000004d054d7224 */ /* 0x040fe200078e0200 */
[----:B------:R-:W-:Y:S01]  /*a530*/  ISETP.GT.U32.AND P6, PT, R5, R69, PT ;  /* 0x000000450500720c */ /* 0x000fe20003fc4070 */
[----:B------:R-:W-:Y:S01]  /*a540*/  @!P0 IMAD.IADD R53, R53, 0x1, -R5 ;  /* 0x0000000135358824 */ /* 0x000fe200078e0a05 */
[----:B------:R-:W-:Y:S01]  /*a550*/  ISETP.GT.U32.AND P2, PT, R5, R61, PT ;  /* 0x0000003d0500720c */ /* 0x000fe20003f44070 */
[----:B------:R-:W-:Y:S01]  /*a560*/  IMAD.HI.U32 R0, R2, R3, RZ ;  /* 0x0000000302007227 */ /* 0x000fe200078e00ff */
[----:B------:R-:W-:-:S03]  /*a570*/  ISETP.GE.AND P0, PT, R147, RZ, PT ;  /* 0x000000ff9300720c */ /* 0x000fc60003f06270 */
[----:B------:R-:W-:Y:S01]  /*a580*/  @!P3 IMAD.MOV R53, RZ, RZ, -R53 ;  /* 0x000000ffff35b224 */ /* 0x000fe200078e0a35 */
[C---:B------:R-:W-:Y:S01]  /*a590*/  ISETP.GT.U32.AND P3, PT, R5.reuse, R77, PT ;  /* 0x0000004d0500720c */ /* 0x040fe20003f64070 */
[----:B------:R-:W-:Y:S02]  /*a5a0*/  IMAD.MOV R0, RZ, RZ, -R0 ;  /* 0x000000ffff007224 */ /* 0x000fe400078e0a00 */
[----:B------:R-:W-:Y:S01]  /*a5b0*/  @!P5 IMAD.IADD R30, R30, 0x1, -R5 ;  /* 0x000000011e1ed824 */ /* 0x000fe200078e0a05 */
[----:B------:R-:W-:Y:S01]  /*a5c0*/  ISETP.GE.AND P5, PT, R128, RZ, PT ;  /* 0x000000ff8000720c */ /* 0x000fe20003fa6270 */
[----:B------:R-:W-:Y:S02]  /*a5d0*/  IMAD R85, R5, R0, R3 ;  /* 0x0000000005557224 */ /* 0x000fe400078e0203 */
[--C-:B------:R-:W-:Y:S02]  /*a5e0*/  @!P6 IMAD.IADD R69, R69, 0x1, -R5.reuse ;  /* 0x000000014545e824 */ /* 0x100fe400078e0a05 */
[----:B------:R-:W-:Y:S01]  /*a5f0*/  @!P2 IMAD.IADD R61, R61, 0x1, -R5 ;  /* 0x000000013d3da824 */ /* 0x000fe200078e0a05 */
[----:B------:R-:W-:Y:S01]  /*a600*/  ISETP.GT.U32.AND P6, PT, R5, R85, PT ;  /* 0x000000550500720c */ /* 0x000fe20003fc4070 */
[C---:B------:R-:W-:Y:S01]  /*a610*/  VIADD R147, R4.reuse, 0x2f ;  /* 0x0000002f04937836 */ /* 0x040fe20000000000 */
[----:B------:R-:W-:Y:S01]  /*a620*/  ISETP.GE.AND P2, PT, R151, RZ, PT ;  /* 0x000000ff9700720c */ /* 0x000fe20003f46270 */
[----:B------:R-:W-:-:S02]  /*a630*/  VIADD R151, R4, 0x30 ;  /* 0x0000003004977836 */ /* 0x000fc40000000000 */
[----:B------:R-:W-:Y:S01]  /*a640*/  @!P3 IMAD.IADD R77, R77, 0x1, -R5 ;  /* 0x000000014d4db824 */ /* 0x000fe200078e0a05 */
[----:B------:R-:W-:Y:S01]  /*a650*/  IABS R101, R147 ;  /* 0x0000009300657213 */ /* 0x000fe20000000000 */
[----:B------:R-:W-:Y:S01]  /*a660*/  @!P4 IMAD.MOV R45, RZ, RZ, -R45 ;  /* 0x000000ffff2dc224 */ /* 0x000fe200078e0a2d */
[----:B------:R-:W-:Y:S01]  /*a670*/  ISETP.GE.AND P4, PT, R151, RZ, PT ;  /* 0x000000ff9700720c */ /* 0x000fe20003f86270 */
[----:B------:R-:W-:Y:S01]  /*a680*/  @!P5 IMAD.MOV R30, RZ, RZ, -R30 ;  /* 0x000000ffff1ed224 */ /* 0x000fe200078e0a1e */
[----:B------:R-:W-:Y:S01]  /*a690*/  IABS R93, R151 ;  /* 0x00000097005d7213 */ /* 0x000fe20000000000 */
[----:B------:R-:W-:Y:S01]  /*a6a0*/  VIADD R151, R4, 0x2e ;  /* 0x0000002e04977836 */ /* 0x000fe20000000000 */
[----:B------:R-:W-:Y:S01]  /*a6b0*/  ISETP.GT.U32.AND P3, PT, R5, R77, PT ;  /* 0x0000004d0500720c */ /* 0x000fe20003f64070 */
[----:B------:R-:W-:Y:S01]  /*a6c0*/  @!P6 IMAD.IADD R85, R85, 0x1, -R5 ;  /* 0x000000015555e824 */ /* 0x000fe200078e0a05 */
[----:B------:R-:W-:Y:S01]  /*a6d0*/  ISETP.GE.AND P5, PT, R143, RZ, PT ;  /* 0x000000ff8f00720c */ /* 0x000fe20003fa6270 */
[----:B------:R-:W-:Y:S01]  /*a6e0*/  IMAD.HI.U32 R3, R2, R101, RZ ;  /* 0x0000006502037227 */ /* 0x000fe200078e00ff */
[----:B------:R-:W-:-:S02]  /*a6f0*/  IABS R108, R151 ;  /* 0x00000097006c7213 */ /* 0x000fc40000000000 */
[----:B------:R-:W-:Y:S01]  /*a700*/  ISETP.GT.U32.AND P6, PT, R5, R85, PT ;  /* 0x000000550500720c */ /* 0x000fe20003fc4070 */
[----:B------:R-:W-:Y:S02]  /*a710*/  IMAD.MOV R3, RZ, RZ, -R3 ;  /* 0x000000ffff037224 */ /* 0x000fe400078e0a03 */
[----:B------:R-:W-:-:S04]  /*a720*/  IMAD.HI.U32 R0, R2, R108, RZ ;  /* 0x0000006c02007227 */ /* 0x000fc800078e00ff */
[----:B------:R-:W-:-:S04]  /*a730*/  IMAD.HI.U32 R11, R2, R93, RZ ;  /* 0x0000005d020b7227 */ /* 0x000fc800078e00ff */
[----:B------:R-:W-:Y:S02]  /*a740*/  IMAD.MOV R0, RZ, RZ, -R0 ;  /* 0x000000ffff007224 */ /* 0x000fe400078e0a00 */
[----:B------:R-:W-:Y:S02]  /*a750*/  IMAD R101, R5, R3, R101 ;  /* 0x0000000305657224 */ /* 0x000fe400078e0265 */
[----:B------:R-:W-:Y:S02]  /*a760*/  @!P3 IMAD.IADD R77, R77, 0x1, -R5 ;  /* 0x000000014d4db824 */ /* 0x000fe400078e0a05 */
[----:B------:R-:W-:Y:S02]  /*a770*/  IMAD.MOV R11, RZ, RZ, -R11 ;  /* 0x000000ffff0b7224 */ /* 0x000fe400078e0a0b */
[C---:B------:R-:W-:Y:S02]  /*a780*/  IMAD R108, R5.reuse, R0, R108 ;  /* 0x00000000056c7224 */ /* 0x040fe400078e026c */
[----:B------:R-:W-:Y:S01]  /*a790*/  @!P0 IMAD.MOV R77, RZ, RZ, -R77 ;  /* 0x000000ffff4d8224 */ /* 0x000fe200078e0a4d */
[----:B------:R-:W-:Y:S01]  /*a7a0*/  ISETP.GT.U32.AND P0, PT, R5, R101, PT ;  /* 0x000000650500720c */ /* 0x000fe20003f04070 */
[----:B------:R-:W-:Y:S01]  /*a7b0*/  @!P5 IMAD.MOV R61, RZ, RZ, -R61 ;  /* 0x000000ffff3dd224 */ /* 0x000fe200078e0a3d */
[----:B------:R-:W-:Y:S01]  /*a7c0*/  ISETP.GE.AND P5, PT, R147, RZ, PT ;  /* 0x000000ff9300720c */ /* 0x000fe20003fa6270 */
[----:B------:R-:W-:-:S02]  /*a7d0*/  IMAD R93, R5, R11, R93 ;  /* 0x0000000b055d7224 */ /* 0x000fc400078e025d */
[--C-:B------:R-:W-:Y:S01]  /*a7e0*/  @!P6 IMAD.IADD R85, R85, 0x1, -R5.reuse ;  /* 0x000000015555e824 */ /* 0x100fe200078e0a05 */
[C---:B------:R-:W-:Y:S01]  /*a7f0*/  ISETP.GT.U32.AND P6, PT, R5.reuse, R108, PT ;  /* 0x0000006c0500720c */ /* 0x040fe20003fc4070 */
[C---:B------:R-:W-:Y:S01]  /*a800*/  VIADD R147, R4.reuse, 0x2d ;  /* 0x0000002d04937836 */ /* 0x040fe20000000000 */
[----:B------:R-:W-:Y:S01]  /*a810*/  ISETP.GT.U32.AND P3, PT, R5, R93, PT ;  /* 0x0000005d0500720c */ /* 0x000fe20003f64070 */
[C---:B------:R-:W-:Y:S02]  /*a820*/  VIADD R128, R4.reuse, 0x2c ;  /* 0x0000002c04807836 */ /* 0x040fe40000000000 */
[----:B------:R-:W-:Y:S01]  /*a830*/  VIADD R143, R4, 0x2b ;  /* 0x0000002b048f7836 */ /* 0x000fe20000000000 */
[----:B------:R-:W-:Y:S01]  /*a840*/  IABS R116, R147 ;  /* 0x0000009300747213 */ /* 0x000fe20000000000 */
[----:B------:R-:W-:Y:S01]  /*a850*/  @!P0 IMAD.IADD R101, R101, 0x1, -R5 ;  /* 0x0000000165658824 */ /* 0x000fe200078e0a05 */
[----:B------:R-:W-:Y:S01]  /*a860*/  IABS R124, R128 ;  /* 0x00000080007c7213 */ /* 0x000fe20000000000 */
[----:B------:R-:W-:Y:S01]  /*a870*/  @!P1 IMAD.MOV R69, RZ, RZ, -R69 ;  /* 0x000000ffff459224 */ /* 0x000fe200078e0a45 */
[----:B------:R-:W-:Y:S01]  /*a880*/  IABS R132, R143 ;  /* 0x0000008f00847213 */ /* 0x000fe20000000000 */
[----:B------:R-:W-:Y:S01]  /*a890*/  IMAD.HI.U32 R3, R2, R116, RZ ;  /* 0x0000007402037227 */ /* 0x000fe200078e00ff */
[----:B------:R-:W-:-:S03]  /*a8a0*/  ISETP.GE.AND P1, PT, R151, RZ, PT ;  /* 0x000000ff9700720c */ /* 0x000fc60003f26270 */
[----:B------:R-:W-:Y:S01]  /*a8b0*/  @!P6 IMAD.IADD R108, R108, 0x1, -R5 ;  /* 0x000000016c6ce824 */ /* 0x000fe200078e0a05 */
[----:B------:R-:W-:Y:S01]  /*a8c0*/  ISETP.GT.U32.AND P6, PT, R5, R101, PT ;  /* 0x000000650500720c */ /* 0x000fe20003fc4070 */
[----:B------:R-:W-:-:S04]  /*a8d0*/  IMAD.HI.U32 R0, R2, R124, RZ ;  /* 0x0000007c02007227 */ /* 0x000fc800078e00ff */
[----:B------:R-:W-:Y:S02]  /*a8e0*/  IMAD.MOV R3, RZ, RZ, -R3 ;  /* 0x000000ffff037224 */ /* 0x000fe400078e0a03 */
[----:B------:R-:W-:Y:S01]  /*a8f0*/  @!P3 IMAD.IADD R93, R93, 0x1, -R5 ;  /* 0x000000015d5db824 */ /* 0x000fe200078e0a05 */
[----:B------:R-:W-:Y:S01]  /*a900*/  ISETP.GE.AND P3, PT, R147, RZ, PT ;  /* 0x000000ff9300720c */ /* 0x000fe20003f66270 */
[----:B------:R-:W-:Y:S01]  /*a910*/  IMAD.MOV R0, RZ, RZ, -R0 ;  /* 0x000000ffff007224 */ /* 0x000fe200078e0a00 */
[----:B------:R-:W-:Y:S01]  /*a920*/  IABS R147, R89 ;  /* 0x0000005900937213 */ /* 0x000fe20000000000 */
[C---:B------:R-:W-:Y:S01]  /*a930*/  IMAD R116, R5.reuse, R3, R116 ;  /* 0x0000000305747224 */ /* 0x040fe200078e0274 */
[----:B------:R-:W-:Y:S01]  /*a940*/  ISETP.GT.U32.AND P0, PT, R5, R93, PT ;  /* 0x0000005d0500720c */ /* 0x000fe20003f04070 */
[----:B------:R-:W-:-:S04]  /*a950*/  IMAD.HI.U32 R3, R2, R132, RZ ;  /* 0x0000008402037227 */ /* 0x000fc800078e00ff */
[C---:B------:R-:W-:Y:S02]  /*a960*/  IMAD R124, R5.reuse, R0, R124 ;  /* 0x00000000057c7224 */ /* 0x040fe400078e027c */
[----:B------:R-:W-:Y:S02]  /*a970*/  IMAD.MOV R3, RZ, RZ, -R3 ;  /* 0x000000ffff037224 */ /* 0x000fe400078e0a03 */
[----:B------:R-:W-:Y:S01]  /*a980*/  @!P2 IMAD.MOV R85, RZ, RZ, -R85 ;  /* 0x000000ffff55a224 */ /* 0x000fe200078e0a55 */
[----:B------:R-:W-:Y:S01]  /*a990*/  ISETP.GT.U32.AND P2, PT, R5, R108, PT ;  /* 0x0000006c0500720c */ /* 0x000fe20003f44070 */
[----:B------:R-:W-:Y:S02]  /*a9a0*/  VIADD R151, R4, 0x2a ;  /* 0x0000002a04977836 */ /* 0x000fe40000000000 */
[----:B------:R-:W-:Y:S01]  /*a9b0*/  @!P6 IMAD.IADD R101, R101, 0x1, -R5 ;  /* 0x000000016565e824 */ /* 0x000fe200078e0a05 */
[C---:B------:R-:W-:Y:S01]  /*a9c0*/  ISETP.GT.U32.AND P6, PT, R5.reuse, R124, PT ;  /* 0x0000007c0500720c */ /* 0x040fe20003fc4070 */
[----:B------:R-:W-:Y:S01]  /*a9d0*/  IMAD R132, R5, R3, R132 ;  /* 0x0000000305847224 */ /* 0x000fe200078e0284 */
[----:B------:R-:W-:Y:S01]  /*a9e0*/  IABS R139, R151 ;  /* 0x00000097008b7213 */ /* 0x000fe20000000000 */
[----:B------:R-:W-:-:S04]  /*a9f0*/  IMAD.HI.U32 R3, R2, R147, RZ ;  /* 0x0000009302037227 */ /* 0x000fc800078e00ff */
[----:B------:R-:W-:Y:S02]  /*aa00*/  IMAD.MOV R3, RZ, RZ, -R3 ;  /* 0x000000ffff037224 */ /* 0x000fe400078e0a03 */
[----:B------:R-:W-:Y:S01]  /*aa10*/  @!P0 IMAD.IADD R93, R93, 0x1, -R5 ;  /* 0x000000015d5d8824 */ /* 0x000fe200078e0a05 */
[----:B------:R-:W-:Y:S01]  /*aa20*/  ISETP.GT.U32.AND P0, PT, R5, R116, PT ;  /* 0x000000740500720c */ /* 0x000fe20003f04070 */
[----:B------:R-:W-:-:S04]  /*aa30*/  IMAD.HI.U32 R0, R2, R139, RZ ;  /* 0x0000008b02007227 */ /* 0x000fc800078e00ff */
[C---:B------:R-:W-:Y:S02]  /*aa40*/  IMAD R147, R5.reuse, R3, R147 ;  /* 0x0000000305937224 */ /* 0x040fe400078e0293 */
[--C-:B------:R-:W-:Y:S01]  /*aa50*/  @!P2 IMAD.IADD R108, R108, 0x1, -R5.reuse ;  /* 0x000000016c6ca824 */ /* 0x100fe200078e0a05 */
[C---:B------:R-:W-:Y:S01]  /*aa60*/  ISETP.GT.U32.AND P2, PT, R5.reuse, R132, PT ;  /* 0x000000840500720c */ /* 0x040fe20003f44070 */
[----:B------:R-:W-:Y:S02]  /*aa70*/  IMAD.MOV R0, RZ, RZ, -R0 ;  /* 0x000000ffff007224 */ /* 0x000fe400078e0a00 */
[----:B------:R-:W-:Y:S01]  /*aa80*/  @!P6 IMAD.IADD R124, R124, 0x1, -R5 ;  /* 0x000000017c7ce824 */ /* 0x000fe200078e0a05 */
[C---:B------:R-:W-:Y:S01]  /*aa90*/  ISETP.GT.U32.AND P6, PT, R5.reuse, R147, PT ;  /* 0x000000930500720c */ /* 0x040fe20003fc4070 */
[----:B------:R-:W-:Y:S02]  /*aaa0*/  IMAD R139, R5, R0, R139 ;  /* 0x00000000058b7224 */ /* 0x000fe400078e028b */
[----:B------:R-:W-:-:S02]  /*aab0*/  @!P0 IMAD.IADD R116, R116, 0x1, -R5 ;  /* 0x0000000174748824 */ /* 0x000fc400078e0a05 */
[----:B------:R-:W-:Y:S01]  /*aac0*/  VIADD R120, R4, 0x26 ;  /* 0x0000002604787836 */ /* 0x000fe20000000000 */
[----:B------:R-:W-:Y:S01]  /*aad0*/  ISETP.GT.U32.AND P0, PT, R5, R139, PT ;  /* 0x0000008b0500720c */ /* 0x000fe20003f04070 */
[----:B------:R-:W-:-:S03]  /*aae0*/  IMAD.HI.U32 R0, R2, R155, RZ ;  /* 0x0000009b02007227 */ /* 0x000fc600078e00ff */
[----:B------:R-:W-:Y:S01]  /*aaf0*/  IABS R170, R120 ;  /* 0x0000007800aa7213 */ /* 0x000fe20000000000 */
[----:B------:R-:W-:Y:S01]  /*ab00*/  @!P2 IMAD.IADD R132, R132, 0x1, -R5 ;  /* 0x000000018484a824 */ /* 0x000fe200078e0a05 */
[----:B------:R-:W-:Y:S01]  /*ab10*/  ISETP.GE.AND P2, PT, R128, RZ, PT ;  /* 0x000000ff8000720c */ /* 0x000fe20003f46270 */
[----:B------:R-:W-:Y:S01]  /*ab20*/  @!P4 IMAD.MOV R93, RZ, RZ, -R93 ;  /* 0x000000ffff5dc224 */ /* 0x000fe200078e0a5d */
[----:B------:R-:W-:Y:S01]  /*ab30*/  ISETP.GT.U32.AND P4, PT, R5, R116, PT ;  /* 0x000000740500720c */ /* 0x000fe20003f84070 */
[----:B------:R-:W-:Y:S02]  /*ab40*/  @!P6 IMAD.IADD R147, R147, 0x1, -R5 ;  /* 0x000000019393e824 */ /* 0x000fe400078e0a05 */
[----:B------:R-:W-:Y:S02]  /*ab50*/  IMAD.MOV R0, RZ, RZ, -R0 ;  /* 0x000000ffff007224 */ /* 0x000fe400078e0a00 */
[----:B------:R-:W-:Y:S01]  /*ab60*/  @!P5 IMAD.MOV R101, RZ, RZ, -R101 ;  /* 0x000000ffff65d224 */ /* 0x000fe200078e0a65 */
[C---:B------:R-:W-:Y:S01]  /*ab70*/  ISETP.GT.U32.AND P5, PT, R5.reuse, R132, PT ;  /* 0x000000840500720c */ /* 0x040fe20003fa4070 */
[----:B------:R-:W-:Y:S01]  /*ab80*/  @!P1 IMAD.MOV R108, RZ, RZ, -R108 ;  /* 0x000000ffff6c9224 */ /* 0x000fe200078e0a6c */
[----:B------:R-:W-:Y:S01]  /*ab90*/  ISETP.GT.U32.AND P1, PT, R5, R147, PT ;  /* 0x000000930500720c */ /* 0x000fe20003f24070 */
[----:B------:R-:W-:-:S04]  /*aba0*/  IMAD.HI.U32 R3, R2, R163, RZ ;  /* 0x000000a302037227 */ /* 0x000fc800078e00ff */
[----:B------:R-:W-:Y:S02]  /*abb0*/  IMAD R155, R5, R0, R155 ;  /* 0x00000000059b7224 */ /* 0x000fe400078e029b */
[----:B------:R-:W-:-:S04]  /*abc0*/  IMAD.HI.U32 R0, R2, R170, RZ ;  /* 0x000000aa02007227 */ /* 0x000fc800078e00ff */
[----:B------:R-:W-:Y:S01]  /*abd0*/  @!P0 IMAD.IADD R139, R139, 0x1, -R5 ;  /* 0x000000018b8b8824 */ /* 0x000fe200078e0a05 */
[C---:B------:R-:W-:Y:S01]  /*abe0*/  ISETP.GT.U32.AND P0, PT, R5.reuse, R124, PT ;  /* 0x0000007c0500720c */ /* 0x040fe20003f04070 */
[----:B------:R-:W-:Y:S02]  /*abf0*/  IMAD.MOV R3, RZ, RZ, -R3 ;  /* 0x000000ffff037224 */ /* 0x000fe400078e0a03 */
[----:B------:R-:W-:Y:S01]  /*ac00*/  IMAD.MOV R0, RZ, RZ, -R0 ;  /* 0x000000ffff007224 */ /* 0x000fe200078e0a00 */
[C---:B------:R-:W-:Y:S01]  /*ac10*/  ISETP.GT.U32.AND P6, PT, R5.reuse, R139, PT ;  /* 0x0000008b0500720c */ /* 0x040fe20003fc4070 */
[C---:B------:R-:W-:Y:S02]  /*ac20*/  IMAD R163, R5.reuse, R3, R163 ;  /* 0x0000000305a37224 */ /* 0x040fe400078e02a3 */
[----:B------:R-:W-:Y:S01]  /*ac30*/  @!P4 IMAD.IADD R116, R116, 0x1, -R5 ;  /* 0x000000017474c824 */ /* 0x000fe200078e0a05 */
[C---:B------:R-:W-:Y:S01]  /*ac40*/  ISETP.GT.U32.AND P4, PT, R5.reuse, R155, PT ;  /* 0x0000009b0500720c */ /* 0x040fe20003f84070 */
[----:B------:R-:W-:-:S02]  /*ac50*/  IMAD R170, R5, R0, R170 ;  /* 0x0000000005aa7224 */ /* 0x000fc400078e02aa */
[--C-:B------:R-:W-:Y:S01]  /*ac60*/  @!P5 IMAD.IADD R132, R132, 0x1, -R5.reuse ;  /* 0x000000018484d824 */ /* 0x100fe200078e0a05 */
[----:B------:R-:W-:Y:S01]  /*ac70*/  ISETP.GT.U32.AND P5, PT, R5, R163, PT ;  /* 0x000000a30500720c */ /* 0x000fe20003fa4070 */
[--C-:B------:R-:W-:Y:S01]  /*ac80*/  @!P1 IMAD.IADD R147, R147, 0x1, -R5.reuse ;  /* 0x0000000193939824 */ /* 0x100fe200078e0a05 */
[----:B------:R-:W-:Y:S01]  /*ac90*/  ISETP.GT.U32.AND P1, PT, R5, R170, PT ;  /* 0x000000aa0500720c */ /* 0x000fe20003f24070 */
[----:B------:R-:W-:Y:S02]  /*aca0*/  VIADD R128, R4, 0x25 ;  /* 0x0000002504807836 */ /* 0x000fe40000000000 */
[--C-:B------:R-:W-:Y:S01]  /*acb0*/  @!P0 IMAD.IADD R124, R124, 0x1, -R5.reuse ;  /* 0x000000017c7c8824 */ /* 0x100fe200078e0a05 */
[----:B------:R-:W-:Y:S01]  /*acc0*/  ISETP.GE.AND P0, PT, R143, RZ, PT ;  /* 0x000000ff8f00720c */ /* 0x000fe20003f06270 */
[----:B------:R-:W-:Y:S01]  /*acd0*/  VIADD R143, R4, 0x24 ;  /* 0x00000024048f7836 */ /* 0x000fe20000000000 */
[----:B------:R-:W-:Y:S01]  /*ace0*/  IABS R3, R128 ;  /* 0x0000008000037213 */ /* 0x000fe20000000000 */
[--C-:B------:R-:W-:Y:S01]  /*acf0*/  @!P6 IMAD.IADD R139, R139, 0x1, -R5.reuse ;  /* 0x000000018b8be824 */ /* 0x100fe200078e0a05 */
[----:B------:R-:W-:Y:S01]  /*ad00*/  ISETP.GE.AND P6, PT, R151, RZ, PT ;  /* 0x000000ff9700720c */ /* 0x000fe20003fc6270 */
[----:B------:R-:W-:Y:S01]  /*ad10*/  @!P4 IMAD.IADD R155, R155, 0x1, -R5 ;  /* 0x000000019b9bc824 */ /* 0x000fe200078e0a05 */
[----:B------:R-:W-:Y:S01]  /*ad20*/  IABS R0, R143 ;  /* 0x0000008f00007213 */ /* 0x000fe20000000000 */
[----:B------:R-:W-:Y:S01]  /*ad30*/  IMAD.HI.U32 R178, R2, R3, RZ ;  /* 0x0000000302b27227 */ /* 0x000fe200078e00ff */
[----:B------:R-:W-:-:S03]  /*ad40*/  ISETP.GE.AND P4, PT, R89, RZ, PT ;  /* 0x000000ff5900720c */ /* 0x000fc60003f86270 */
[----:B------:R-:W-:Y:S02]  /*ad50*/  VIADD R151, R4, 0x23 ;  /* 0x0000002304977836 */ /* 0x000fe40000000000 */
[--C-:B------:R-:W-:Y:S01]  /*ad60*/  @!P5 IMAD.IADD R163, R163, 0x1, -R5.reuse ;  /* 0x00000001a3a3d824 */ /* 0x100fe200078e0a05 */
[----:B------:R-:W-:Y:S01]  /*ad70*/  ISETP.GE.AND P5, PT, R97, RZ, PT ;  /* 0x000000ff6100720c */ /* 0x000fe20003fa6270 */
[----:B------:R-:W-:Y:S01]  /*ad80*/  @!P1 IMAD.IADD R170, R170, 0x1, -R5 ;  /* 0x00000001aaaa9824 */ /* 0x000fe200078e0a05 */
[----:B------:R-:W-:Y:S01]  /*ad90*/  ISETP.GT.U32.AND P1, PT, R5, R155, PT ;  /* 0x0000009b0500720c */ /* 0x000fe20003f24070 */
[----:B------:R-:W-:Y:S01]  /*ada0*/  IMAD.MOV R178, RZ, RZ, -R178 ;  /* 0x000000ffffb27224 */ /* 0x000fe200078e0ab2 */
[----:B------:R-:W-:Y:S01]  /*adb0*/  IABS R15, R151 ;  /* 0x00000097000f7213 */ /* 0x000fe20000000000 */
[----:B------:R-:W-:Y:S01]  /*adc0*/  IMAD.HI.U32 R11, R2, R0, RZ ;  /* 0x00000000020b7227 */ /* 0x000fe200078e00ff */
[----:B------:R-:W-:-:S03]  /*add0*/  IABS R97, R73 ;  /* 0x0000004900617213 */ /* 0x000fc60000000000 */
[----:B------:R-:W-:Y:S01]  /*ade0*/  @!P2 IMAD.MOV R124, RZ, RZ, -R124 ;  /* 0x000000ffff7ca224 */ /* 0x000fe200078e0a7c */
[C---:B------:R-:W-:Y:S01]  /*adf0*/  ISETP.GT.U32.AND P2, PT, R5.reuse, R163, PT ;  /* 0x000000a30500720c */ /* 0x040fe20003f44070 */
[C---:B------:R-:W-:Y:S02]  /*ae00*/  IMAD R178, R5.reuse, R178, R3 ;  /* 0x000000b205b27224 */ /* 0x040fe400078e0203 */
[----:B------:R-:W-:Y:S02]  /*ae10*/  IMAD.MOV R11, RZ, RZ, -R11 ;  /* 0x000000ffff0b7224 */ /* 0x000fe400078e0a0b */
[----:B------:R-:W-:Y:S02]  /*ae20*/  IMAD.MOV.U32 R3, RZ, RZ, R15 ;  /* 0x000000ffff037224 */ /* 0x000fe400078e000f */
[----:B------:R-:W-:Y:S01]  /*ae30*/  @!P0 IMAD.MOV R132, RZ, RZ, -R132 ;  /* 0x000000ffff848224 */ /* 0x000fe200078e0a84 */
[C---:B------:R-:W-:Y:S01]  /*ae40*/  ISETP.GT.U32.AND P0, PT, R5.reuse, R170, PT ;  /* 0x000000aa0500720c */ /* 0x040fe20003f04070 */
[----:B------:R-:W-:Y:S01]  /*ae50*/  @!P3 IMAD.MOV R116, RZ, RZ, -R116 ;  /* 0x000000ffff74b224 */ /* 0x000fe200078e0a74 */
[C---:B------:R-:W-:Y:S01]  /*ae60*/  ISETP.GT.U32.AND P3, PT, R5.reuse, R178, PT ;  /* 0x000000b20500720c */ /* 0x040fe20003f64070 */
[----:B------:R-:W-:Y:S01]  /*ae70*/  @!P6 IMAD.MOV R139, RZ, RZ, -R139 ;  /* 0x000000ffff8be224 */ /* 0x000fe200078e0a8b */
[----:B------:R-:W-:Y:S01]  /*ae80*/  ISETP.GE.AND P6, PT, R112, RZ, PT ;  /* 0x000000ff7000720c */ /* 0x000fe20003fc6270 */
[----:B------:R-:W-:-:S02]  /*ae90*/  IMAD R0, R5, R11, R0 ;  /* 0x0000000b05007224 */ /* 0x000fc400078e0200 */
[----:B------:R-:W-:-:S04]  /*aea0*/  IMAD.HI.U32 R11, R2, R3, RZ ;  /* 0x00000003020b7227 */ /* 0x000fc800078e00ff */
[----:B------:R-:W-:Y:S01]  /*aeb0*/  @!P1 IMAD.IADD R155, R155, 0x1, -R5 ;  /* 0x000000019b9b9824 */ /* 0x000fe200078e0a05 */
[----:B------:R-:W-:Y:S01]  /*aec0*/  ISETP.GT.U32.AND P1, PT, R5, R0, PT ;  /* 0x000000000500720c */ /* 0x000fe20003f24070 */
[----:B------:R-:W-:Y:S02]  /*aed0*/  IMAD.MOV R11, RZ, RZ, -R11 ;  /* 0x000000ffff0b7224 */ /* 0x000fe400078e0a0b */
[----:B------:R-:W-:Y:S01]  /*aee0*/  @!P2 IMAD.IADD R163, R163, 0x1, -R5 ;  /* 0x00000001a3a3a824 */ /* 0x000fe200078e0a05 */
[----:B------:R-:W-:Y:S01]  /*aef0*/  ISETP.GE.AND P2, PT, R128, RZ, PT ;  /* 0x000000ff8000720c */ /* 0x000fe20003f46270 */
[----:B------:R-:W-:Y:S02]  /*af00*/  VIADD R128, R4, 0x22 ;  /* 0x0000002204807836 */ /* 0x000fe40000000000 */
[----:B------:R-:W-:Y:S02]  /*af10*/  IMAD R3, R5, R11, R3 ;  /* 0x0000000b05037224 */ /* 0x000fe400078e0203 */
[--C-:B------:R-:W-:Y:S01]  /*af20*/  @!P0 IMAD.IADD R170, R170, 0x1, -R5.reuse ;  /* 0x00000001aaaa8824 */ /* 0x100fe200078e0a05 */
[----:B------:R-:W-:Y:S01]  /*af30*/  ISETP.GE.AND P0, PT, R143, RZ, PT ;  /* 0x000000ff8f00720c */ /* 0x000fe20003f06270 */
[----:B------:R-:W-:Y:S01]  /*af40*/  VIADD R143, R4, 0x21 ;  /* 0x00000021048f7836 */ /* 0x000fe20000000000 */
[----:B------:R-:W-:Y:S01]  /*af50*/  IABS R202, R128 ;  /* 0x0000008000ca7213 */ /* 0x000fe20000000000 */
[----:B------:R-:W-:Y:S01]  /*af60*/  @!P3 IMAD.IADD R178, R178, 0x1, -R5 ;  /* 0x00000001b2b2b824 */ /* 0x000fe200078e0a05 */
[----:B------:R-:W-:Y:S01]  /*af70*/  ISETP.GE.AND P3, PT, R151, RZ, PT ;  /* 0x000000ff9700720c */ /* 0x000fe20003f66270 */
[----:B------:R-:W-:Y:S01]  /*af80*/  @!P6 IMAD.MOV R163, RZ, RZ, -R163 ;  /* 0x000000ffffa3e224 */ /* 0x000fe200078e0aa3 */
[C---:B------:R-:W-:Y:S01]  /*af90*/  ISETP.GT.U32.AND P6, PT, R5.reuse, R3, PT ;  /* 0x000000030500720c */ /* 0x040fe20003fc4070 */
[----:B------:R-:W-:Y:S01]  /*afa0*/  @!P1 IMAD.IADD R0, R0, 0x1, -R5 ;  /* 0x0000000100009824 */ /* 0x000fe200078e0a05 */
[----:B------:R-:W-:Y:S01]  /*afb0*/  IABS R210, R143 ;  /* 0x0000008f00d27213 */ /* 0x000fe20000000000 */
[----:B------:R-:W-:Y:S01]  /*afc0*/  @!P5 IMAD.MOV R155, RZ, RZ, -R155 ;  /* 0x000000ffff9bd224 */ /* 0x000fe200078e0a9b */
[C---:B------:R-:W-:Y:S01]  /*afd0*/  ISETP.GT.U32.AND P5, PT, R5.reuse, R178, PT ;  /* 0x000000b20500720c */ /* 0x040fe20003fa4070 */
[----:B------:R-:W-:Y:S01]  /*afe0*/  IMAD.HI.U32 R15, R2, R202, RZ ;  /* 0x000000ca020f7227 */ /* 0x000fe200078e00ff */
[----:B------:R-:W-:-:S03]  /*aff0*/  ISETP.GT.U32.AND P1, PT, R5, R0, PT ;  /* 0x000000000500720c */ /* 0x000fc60003f24070 */
[----:B------:R-:W-:Y:S02]  /*b000*/  IMAD.MOV R15, RZ, RZ, -R15 ;  /* 0x000000ffff0f7224 */ /* 0x000fe400078e0a0f */
[----:B------:R-:W-:Y:S02]  /*b010*/  VIADD R151, R4, 0x20 ;  /* 0x0000002004977836 */ /* 0x000fe40000000000 */
[----:B------:R-:W-:-:S03]  /*b020*/  IMAD.HI.U32 R11, R2, R210, RZ ;  /* 0x000000d2020b7227 */ /* 0x000fc600078e00ff */
[----:B------:R-:W-:Y:S01]  /*b030*/  IABS R218, R151 ;  /* 0x0000009700da7213 */ /* 0x000fe20000000000 */
[----:B------:R-:W-:Y:S02]  /*b040*/  IMAD R202, R5, R15, R202 ;  /* 0x0000000f05ca7224 */ /* 0x000fe400078e02ca */
[----:B------:R-:W-:Y:S02]  /*b050*/  IMAD.MOV R15, RZ, RZ, -R11 ;  /* 0x000000ffff0f7224 */ /* 0x000fe400078e0a0b */
[--C-:B------:R-:W-:Y:S02]  /*b060*/  @!P6 IMAD.IADD R3, R3, 0x1, -R5.reuse ;  /* 0x000000010303e824 */ /* 0x100fe400078e0a05 */
[----:B------:R-:W-:Y:S01]  /*b070*/  @!P5 IMAD.IADD R178, R178, 0x1, -R5 ;  /* 0x00000001b2b2d824 */ /* 0x000fe200078e0a05 */
[----:B------:R-:W-:Y:S01]  /*b080*/  ISETP.GE.AND P5, PT, R143, RZ, PT ;  /* 0x000000ff8f00720c */ /* 0x000fe20003fa6270 */
[C---:B------:R-:W-:Y:S01]  /*b090*/  IMAD R210, R5.reuse, R15, R210 ;  /* 0x0000000f05d27224 */ /* 0x040fe200078e02d2 */
[----:B------:R-:W-:Y:S01]  /*b0a0*/  ISETP.GT.U32.AND P6, PT, R5, R3, PT ;  /* 0x000000030500720c */ /* 0x000fe20003fc4070 */
[----:B------:R-:W-:-:S04]  /*b0b0*/  IMAD.HI.U32 R11, R2, R218, RZ ;  /* 0x000000da020b7227 */ /* 0x000fc800078e00ff */
[----:B------:R-:W-:Y:S01]  /*b0c0*/  @!P1 IMAD.IADD R0, R0, 0x1, -R5 ;  /* 0x0000000100009824 */ /* 0x000fe200078e0a05 */
[C---:B------:R-:W-:Y:S01]  /*b0d0*/  ISETP.GT.U32.AND P1, PT, R5.reuse, R202, PT ;  /* 0x000000ca0500720c */ /* 0x040fe20003f24070 */
[----:B------:R-:W-:Y:S01]  /*b0e0*/  @!P2 IMAD.MOV R178, RZ, RZ, -R178 ;  /* 0x000000ffffb2a224 */ /* 0x000fe200078e0ab2 */
[C---:B------:R-:W-:Y:S01]  /*b0f0*/  ISETP.GT.U32.AND P2, PT, R5.reuse, R210, PT ;  /* 0x000000d20500720c */ /* 0x040fe20003f44070 */
[----:B------:R-:W-:Y:S02]  /*b100*/  IMAD.MOV R11, RZ, RZ, -R11 ;  /* 0x000000ffff0b7224 */ /* 0x000fe400078e0a0b */
[----:B------:R-:W-:Y:S01]  /*b110*/  @!P4 IMAD.MOV R147, RZ, RZ, -R147 ;  /* 0x000000ffff93c224 */ /* 0x000fe200078e0a93 */
[----:B------:R-:W-:Y:S01]  /*b120*/  ISETP.GE.AND P4, PT, R120, RZ, PT ;  /* 0x000000ff7800720c */ /* 0x000fe20003f86270 */
[----:B------:R-:W-:Y:S02]  /*b130*/  IMAD R218, R5, R11, R218 ;  /* 0x0000000b05da7224 */ /* 0x000fe400078e02da */
[----:B------:R-:W-:-:S02]  /*b140*/  IMAD.MOV.U32 R186, RZ, RZ, R0 ;  /* 0x000000ffffba7224 */ /* 0x000fc400078e0000 */
[C---:B------:R-:W-:Y:S02]  /*b150*/  VIADD R143, R4.reuse, 0x1f ;  /* 0x0000001f048f7836 */ /* 0x040fe40000000000 */
[--C-:B------:R-:W-:Y:S01]  /*b160*/  @!P6 IMAD.IADD R3, R3, 0x1, -R5.reuse ;  /* 0x000000010303e824 */ /* 0x100fe200078e0a05 */
[----:B------:R-:W-:Y:S01]  /*b170*/  ISETP.GT.U32.AND P6, PT, R5, R218, PT ;  /* 0x000000da0500720c */ /* 0x000fe20003fc4070 */
[----:B------:R-:W-:Y:S01]  /*b180*/  @!P0 IMAD.MOV R186, RZ, RZ, -R186 ;  /* 0x000000ffffba8224 */ /* 0x000fe200078e0aba */
[----:B------:R-:W-:Y:S01]  /*b190*/  ISETP.GE.AND P0, PT, R151, RZ, PT ;  /* 0x000000ff9700720c */ /* 0x000fe20003f06270 */
[----:B------:R-:W-:Y:S01]  /*b1a0*/  VIADD R151, R4, 0x1e ;  /* 0x0000001e04977836 */ /* 0x000fe20000000000 */
[----:B------:R-:W-:Y:S01]  /*b1b0*/  IABS R226, R143 ;  /* 0x0000008f00e27213 */ /* 0x000fe20000000000 */
[--C-:B------:R-:W-:Y:S02]  /*b1c0*/  @!P1 IMAD.IADD R202, R202, 0x1, -R5.reuse ;  /* 0x00000001caca9824 */ /* 0x100fe400078e0a05 */
[----:B------:R-:W-:Y:S01]  /*b1d0*/  @!P2 IMAD.IADD R210, R210, 0x1, -R5 ;  /* 0x00000001d2d2a824 */ /* 0x000fe200078e0a05 */
[----:B------:R-:W-:Y:S01]  /*b1e0*/  IABS R234, R151 ;  /* 0x0000009700ea7213 */ /* 0x000fe20000000000 */
[----:B------:R-:W-:Y:S01]  /*b1f0*/  @!P4 IMAD.MOV R170, RZ, RZ, -R170 ;  /* 0x000000ffffaac224 */ /* 0x000fe200078e0aaa */
[----:B------:R-:W-:Y:S01]  /*b200*/  ISETP.GE.AND P4, PT, R128, RZ, PT ;  /* 0x000000ff8000720c */ /* 0x000fe20003f86270 */
[----:B------:R-:W-:Y:S01]  /*b210*/  IMAD.MOV.U32 R194, RZ, RZ, R3 ;  /* 0x000000ffffc27224 */ /* 0x000fe200078e0003 */
[C---:B------:R-:W-:Y:S01]  /*b220*/  ISETP.GT.U32.AND P1, PT, R5.reuse, R202, PT ;  /* 0x000000ca0500720c */ /* 0x040fe20003f24070 */
[----:B------:R-:W-:Y:S01]  /*b230*/  VIADD R128, R4, 0x1d ;  /* 0x0000001d04807836 */ /* 0x000fe20000000000 */
[----:B------:R-:W-:Y:S01]  /*b240*/  ISETP.GT.U32.AND P2, PT, R5, R210, PT ;  /* 0x000000d20500720c */ /* 0x000fe20003f44070 */
[----:B------:R-:W-:-:S03]  /*b250*/  IMAD.HI.U32 R3, R2, R226, RZ ;  /* 0x000000e202037227 */ /* 0x000fc600078e00ff */
[----:B------:R-:W-:Y:S01]  /*b260*/  IABS R242, R128 ;  /* 0x0000008000f27213 */ /* 0x000fe20000000000 */
[----:B------:R-:W-:-:S04]  /*b270*/  IMAD.HI.U32 R11, R2, R234, RZ ;  /* 0x000000ea020b7227 */ /* 0x000fc800078e00ff */
[----:B------:R-:W-:Y:S02]  /*b280*/  IMAD.MOV R3, RZ, RZ, -R3 ;  /* 0x000000ffff037224 */ /* 0x000fe400078e0a03 */
[----:B------:R-:W-:Y:S02]  /*b290*/  @!P6 IMAD.IADD R218, R218, 0x1, -R5 ;  /* 0x00000001dadae824 */ /* 0x000fe400078e0a05 */
[----:B------:R-:W-:Y:S02]  /*b2a0*/  IMAD.MOV R11, RZ, RZ, -R11 ;  /* 0x000000ffff0b7224 */ /* 0x000fe400078e0a0b */
[C---:B------:R-:W-:Y:S01]  /*b2b0*/  IMAD R226, R5.reuse, R3, R226 ;  /* 0x0000000305e27224 */ /* 0x040fe200078e02e2 */
[----:B------:R-:W-:Y:S01]  /*b2c0*/  ISETP.GT.U32.AND P6, PT, R5, R218, PT ;  /* 0x000000da0500720c */ /* 0x000fe20003fc4070 */
[----:B------:R-:W-:-:S04]  /*b2d0*/  IMAD.HI.U32 R0, R2, R242, RZ ;  /* 0x000000f202007227 */ /* 0x000fc800078e00ff */
[--C-:B------:R-:W-:Y:S01]  /*b2e0*/  @!P1 IMAD.IADD R202, R202, 0x1, -R5.reuse ;  /* 0x00000001caca9824 */ /* 0x100fe200078e0a05 */
[----:B------:R-:W-:Y:S01]  /*b2f0*/  ISETP.GE.AND P1, PT, R151, RZ, PT ;  /* 0x000000ff9700720c */ /* 0x000fe20003f26270 */
[----:B------:R-:W-:Y:S01]  /*b300*/  @!P2 IMAD.IADD R210, R210, 0x1, -R5 ;  /* 0x00000001d2d2a824 */ /* 0x000fe200078e0a05 */
[C---:B------:R-:W-:Y:S01]  /*b310*/  ISETP.GT.U32.AND P2, PT, R5.reuse, R226, PT ;  /* 0x000000e20500720c */ /* 0x040fe20003f44070 */
[C---:B------:R-:W-:Y:S02]  /*b320*/  IMAD R234, R5.reuse, R11, R234 ;  /* 0x0000000b05ea7224 */ /* 0x040fe400078e02ea */
[----:B------:R-:W-:Y:S02]  /*b330*/  IMAD.MOV R0, RZ, RZ, -R0 ;  /* 0x000000ffff007224 */ /* 0x000fe400078e0a00 */
[----:B------:R-:W-:Y:S01]  /*b340*/  @!P4 IMAD.MOV R202, RZ, RZ, -R202 ;  /* 0x000000ffffcac224 */ /* 0x000fe200078e0aca */
[C---:B------:R-:W-:Y:S01]  /*b350*/  ISETP.GT.U32.AND P4, PT, R5.reuse, R234, PT ;  /* 0x000000ea0500720c */ /* 0x040fe20003f84070 */
[----:B------:R-:W-:-:S02]  /*b360*/  IMAD R242, R5, R0, R242 ;  /* 0x0000000005f27224 */ /* 0x000fc400078e02f2 */
[----:B------:R-:W-:Y:S01]  /*b370*/  @!P3 IMAD.MOV R194, RZ, RZ, -R194 ;  /* 0x000000ffffc2b224 */ /* 0x000fe200078e0ac2 */
[----:B------:R-:W-:Y:S01]  /*b380*/  ISETP.GE.AND P3, PT, R143, RZ, PT ;  /* 0x000000ff8f00720c */ /* 0x000fe20003f66270 */
[----:B------:R-:W-:Y:S02]  /*b390*/  VIADD R143, R4, 0x1c ;  /* 0x0000001c048f7836 */ /* 0x000fe40000000000 */
[--C-:B------:R-:W-:Y:S01]  /*b3a0*/  @!P6 IMAD.IADD R218, R218, 0x1, -R5.reuse ;  /* 0x00000001dadae824 */ /* 0x100fe200078e0a05 */
[----:B------:R-:W-:Y:S01]  /*b3b0*/  ISETP.GT.U32.AND P6, PT, R5, R242, PT ;  /* 0x000000f20500720c */ /* 0x000fe20003fc4070 */
[--C-:B------:R-:W-:Y:S01]  /*b3c0*/  @!P2 IMAD.IADD R226, R226, 0x1, -R5.reuse ;  /* 0x00000001e2e2a824 */ /* 0x100fe200078e0a05 */
[----:B------:R-:W-:Y:S01]  /*b3d0*/  IABS R250, R143 ;  /* 0x0000008f00fa7213 */ /* 0x000fe20000000000 */
[----:B------:R-:W-:Y:S01]  /*b3e0*/  VIADD R151, R4, 0x1b ;  /* 0x0000001b04977836 */ /* 0x000fe20000000000 */
[----:B------:R-:W-:Y:S01]  /*b3f0*/  ISETP.GE.AND P2, PT, R143, RZ, PT ;  /* 0x000000ff8f00720c */ /* 0x000fe20003f46270 */
[----:B------:R-:W-:Y:S01]  /*b400*/  @!P4 IMAD.IADD R234, R234, 0x1, -R5 ;  /* 0x00000001eaeac824 */ /* 0x000fe200078e0a05 */
[----:B------:R-:W-:Y:S01]  /*b410*/  ISETP.GT.U32.AND P4, PT, R5, R226, PT ;  /* 0x000000e20500720c */ /* 0x000fe20003f84070 */
[----:B------:R-:W-:Y:S01]  /*b420*/  IMAD.HI.U32 R3, R2, R250, RZ ;  /* 0x000000fa02037227 */ /* 0x000fe200078e00ff */
[----:B------:R-:W-:-:S03]  /*b430*/  IABS R11, R151 ;  /* 0x00000097000b7213 */ /* 0x000fc60000000000 */
[----:B------:R-:W-:Y:S02]  /*b440*/  IMAD.MOV R3, RZ, RZ, -R3 ;  /* 0x000000ffff037224 */ /* 0x000fe400078e0a03 */
[----:B------:R-:W-:Y:S01]  /*b450*/  @!P6 IMAD.IADD R242, R242, 0x1, -R5 ;  /* 0x00000001f2f2e824 */ /* 0x000fe200078e0a05 */
[----:B------:R-:W-:Y:S01]  /*b460*/  ISETP.GT.U32.AND P6, PT, R5, R234, PT ;  /* 0x000000ea0500720c */ /* 0x000fe20003fc4070 */
[----:B------:R-:W-:-:S04]  /*b470*/  IMAD.HI.U32 R0, R2, R11, RZ ;  /* 0x0000000b02007227 */ /* 0x000fc800078e00ff */
[C---:B------:R-:W-:Y:S02]  /*b480*/  IMAD R250, R5.reuse, R3, R250 ;  /* 0x0000000305fa7224 */ /* 0x040fe400078e02fa */
[----:B------:R-:W-:Y:S02]  /*b490*/  IMAD.MOV R0, RZ, RZ, -R0 ;  /* 0x000000ffff007224 */ /* 0x000fe400078e0a00 */
[----:B------:R-:W-:Y:S01]  /*b4a0*/  @!P5 IMAD.MOV R210, RZ, RZ, -R210 ;  /* 0x000000ffffd2d224 */ /* 0x000fe200078e0ad2 */
[----:B------:R-:W-:Y:S01]  /*b4b0*/  ISETP.GE.AND P5, PT, R128, RZ, PT ;  /* 0x000000ff8000720c */ /* 0x000fe20003fa6270 */
[----:B------:R-:W-:Y:S01]  /*b4c0*/  @!P4 IMAD.IADD R226, R226, 0x1, -R5 ;  /* 0x00000001e2e2c824 */ /* 0x000fe200078e0a05 */
[----:B------:R-:W-:Y:S01]  /*b4d0*/  ISETP.GT.U32.AND P4, PT, R5, R250, PT ;  /* 0x000000fa0500720c */ /* 0x000fe20003f84070 */
[C---:B------:R-:W-:Y:S02]  /*b4e0*/  VIADD R112, R4.reuse, 0x1a ;  /* 0x0000001a04707836 */ /* 0x040fe40000000000 */
[----:B------:R-:W-:-:S02]  /*b4f0*/  VIADD R128, R4, 0x18 ;  /* 0x0000001804807836 */ /* 0x000fc40000000000 */
[C---:B------:R-:W-:Y:S01]  /*b500*/  IMAD R11, R5.reuse, R0, R11 ;  /* 0x00000000050b7224 */ /* 0x040fe200078e020b */
[----:B------:R-:W-:Y:S01]  /*b510*/  IABS R19, R112 ;  /* 0x0000007000137213 */ /* 0x000fe20000000000 */
[----:B------:R-:W-:Y:S01]  /*b520*/  @!P0 IMAD.MOV R218, RZ, RZ, -R218 ;  /* 0x000000ffffda8224 */ /* 0x000fe200078e0ada */
[C---:B------:R-:W-:Y:S01]  /*b530*/  ISETP.GT.U32.AND P0, PT, R5.reuse, R242, PT ;  /* 0x000000f20500720c */ /* 0x040fe20003f04070 */
[----:B------:R-:W-:Y:S01]  /*b540*/  @!P6 IMAD.IADD R234, R234, 0x1, -R5 ;  /* 0x00000001eaeae824 */ /* 0x000fe200078e0a05 */
[----:B------:R-:W-:Y:S01]  /*b550*/  IABS R49, R128 ;  /* 0x0000008000317213 */ /* 0x000fe20000000000 */
[----:B------:R-:W-:Y:S01]  /*b560*/  VIADD R120, R4, 0x19 ;  /* 0x0000001904787836 */ /* 0x000fe20000000000 */
[----:B------:R-:W-:Y:S01]  /*b570*/  ISETP.GT.U32.AND P6, PT, R5, R11, PT ;  /* 0x0000000b0500720c */ /* 0x000fe20003fc4070 */
[----:B------:R-:W-:-:S03]  /*b580*/  IMAD.HI.U32 R0, R2, R19, RZ ;  /* 0x0000001302007227 */ /* 0x000fc600078e00ff */
[----:B------:R-:W-:Y:S01]  /*b590*/  IABS R34, R120 ;  /* 0x0000007800227213 */ /* 0x000fe20000000000 */
[----:B------:R-:W-:-:S04]  /*b5a0*/  IMAD.HI.U32 R3, R2, R49, RZ ;  /* 0x0000003102037227 */ /* 0x000fc800078e00ff */
[----:B------:R-:W-:Y:S02]  /*b5b0*/  @!P4 IMAD.IADD R250, R250, 0x1, -R5 ;  /* 0x00000001fafac824 */ /* 0x000fe400078e0a05 */
[----:B------:R-:W-:Y:S02]  /*b5c0*/  IMAD.MOV R0, RZ, RZ, -R0 ;  /* 0x000000ffff007224 */ /* 0x000fe400078e0a00 */
[----:B------:R-:W-:Y:S02]  /*b5d0*/  IMAD.MOV R3, RZ, RZ, -R3 ;  /* 0x000000ffff037224 */ /* 0x000fe400078e0a03 */
[----:B------:R-:W-:Y:S01]  /*b5e0*/  @!P3 IMAD.MOV R226, RZ, RZ, -R226 ;  /* 0x000000ffffe2b224 */ /* 0x000fe200078e0ae2 */
[C---:B------:R-:W-:Y:S01]  /*b5f0*/  ISETP.GT.U32.AND P3, PT, R5.reuse, R250, PT ;  /* 0x000000fa0500720c */ /* 0x040fe20003f64070 */
[----:B------:R-:W-:Y:S02]  /*b600*/  IMAD R19, R5, R0, R19 ;  /* 0x0000000005137224 */ /* 0x000fe400078e0213 */
[----:B------:R-:W-:Y:S01]  /*b610*/  @!P0 IMAD.IADD R242, R242, 0x1, -R5 ;  /* 0x00000001f2f28824 */ /* 0x000fe200078e0a05 */
[----:B------:R-:W-:Y:S01]  /*b620*/  ISETP.GE.AND P0, PT, R151, RZ, PT ;  /* 0x000000ff9700720c */ /* 0x000fe20003f06270 */
[----:B------:R-:W-:Y:S01]  /*b630*/  IMAD.HI.U32 R0, R2, R34, RZ ;  /* 0x0000002202007227 */ /* 0x000fe200078e00ff */
[----:B------:R-:W-:-:S03]  /*b640*/  ISETP.GT.U32.AND P4, PT, R5, R19, PT ;  /* 0x000000130500720c */ /* 0x000fc60003f84070 */
[----:B------:R-:W-:Y:S01]  /*b650*/  @!P6 IMAD.IADD R11, R11, 0x1, -R5 ;  /* 0x000000010b0be824 */ /* 0x000fe200078e0a05 */
[----:B------:R-:W-:Y:S01]  /*b660*/  ISETP.GE.AND P6, PT, R112, RZ, PT ;  /* 0x000000ff7000720c */ /* 0x000fe20003fc6270 */
[C---:B------:R-:W-:Y:S02]  /*b670*/  IMAD R49, R5.reuse, R3, R49 ;  /* 0x0000000305317224 */ /* 0x040fe400078e0231 */
[----:B------:R-:W-:Y:S02]  /*b680*/  IMAD.MOV R0, RZ, RZ, -R0 ;  /* 0x000000ffff007224 */ /* 0x000fe400078e0a00 */
[----:B------:R-:W-:Y:S01]  /*b690*/  @!P1 IMAD.MOV R234, RZ, RZ, -R234 ;  /* 0x000000ffffea9224 */ /* 0x000fe200078e0aea */
[C---:B------:R-:W-:Y:S01]  /*b6a0*/  ISETP.GT.U32.AND P1, PT, R5.reuse, R11, PT ;  /* 0x0000000b0500720c */ /* 0x040fe20003f24070 */
[----:B------:R-:W-:Y:S01]  /*b6b0*/  @!P5 IMAD.MOV R242, RZ, RZ, -R242 ;  /* 0x000000fffff2d224 */ /* 0x000fe200078e0af2 */
[C---:B------:R-:W-:Y:S01]  /*b6c0*/  ISETP.GT.U32.AND P5, PT, R5.reuse, R49, PT ;  /* 0x000000310500720c */ /* 0x040fe20003fa4070 */
[----:B------:R-:W-:-:S02]  /*b6d0*/  IMAD R34, R5, R0, R34 ;  /* 0x0000000005227224 */ /* 0x000fc400078e0222 */
[--C-:B------:R-:W-:Y:S02]  /*b6e0*/  @!P3 IMAD.IADD R250, R250, 0x1, -R5.reuse ;  /* 0x00000001fafab824 */ /* 0x100fe400078e0a05 */
[C---:B------:R-:W-:Y:S01]  /*b6f0*/  VIADD R143, R4.reuse, 0x17 ;  /* 0x00000017048f7836 */ /* 0x040fe20000000000 */
[----:B------:R-:W-:Y:S01]  /*b700*/  ISETP.GT.U32.AND P3, PT, R5, R34, PT ;  /* 0x000000220500720c */ /* 0x000fe20003f64070 */
[----:B------:R-:W-:Y:S02]  /*b710*/  VIADD R151, R4, 0x16 ;  /* 0x0000001604977836 */ /* 0x000fe40000000000 */
[----:B------:R-:W-:Y:S01]  /*b720*/  IMAD.HI.U32 R15, R2, R97, RZ ;  /* 0x00000061020f7227 */ /* 0x000fe200078e00ff */
[----:B------:R-:W-:Y:S02]  /*b730*/  IABS R65, R143 ;  /* 0x0000008f00417213 */ /* 0x000fe40000000000 */
[----:B------:R-:W-:Y:S01]  /*b740*/  IABS R81, R151 ;  /* 0x0000009700517213 */ /* 0x000fe20000000000 */
[----:B------:R-:W-:-:S02]  /*b750*/  @!P1 IMAD.IADD R11, R11, 0x1, -R5 ;  /* 0x000000010b0b9824 */ /* 0x000fc400078e0a05 */
[----:B------:R-:W-:Y:S02]  /*b760*/  @!P5 IMAD.IADD R49, R49, 0x1, -R5 ;  /* 0x000000013131d824 */ /* 0x000fe400078e0a05 */
[----:B------:R-:W-:Y:S02]  /*b770*/  @!P0 IMAD.MOV R11, RZ, RZ, -R11 ;  /* 0x000000ffff0b8224 */ /* 0x000fe400078e0a0b */
[----:B------:R-:W-:Y:S01]  /*b780*/  IMAD.HI.U32 R0, R2, R65, RZ ;  /* 0x0000004102007227 */ /* 0x000fe200078e00ff */
[----:B------:R-:W-:-:S03]  /*b790*/  ISETP.GT.U32.AND P0, PT, R5, R49, PT ;  /* 0x000000310500720c */ /* 0x000fc60003f04070 */
[--C-:B------:R-:W-:Y:S01]  /*b7a0*/  @!P3 IMAD.IADD R34, R34, 0x1, -R5.reuse ;  /* 0x000000012222b824 */ /* 0x100fe200078e0a05 */
[----:B------:R-:W-:Y:S01]  /*b7b0*/  ISETP.GE.AND P3, PT, R143, RZ, PT ;  /* 0x000000ff8f00720c */ /* 0x000fe20003f66270 */
[----:B------:R-:W-:Y:S02]  /*b7c0*/  @!P4 IMAD.IADD R19, R19, 0x1, -R5 ;  /* 0x000000011313c824 */ /* 0x000fe400078e0a05 */
[----:B------:R-:W-:Y:S01]  /*b7d0*/  IMAD.MOV R0, RZ, RZ, -R0 ;  /* 0x000000ffff007224 */ /* 0x000fe200078e0a00 */
[C---:B------:R-:W-:Y:S01]  /*b7e0*/  ISETP.GT.U32.AND P5, PT, R5.reuse, R34, PT ;  /* 0x000000220500720c */ /* 0x040fe20003fa4070 */
[----:B------:R-:W-:Y:S01]  /*b7f0*/  IMAD.MOV R15, RZ, RZ, -R15 ;  /* 0x000000ffff0f7224 */ /* 0x000fe200078e0a0f */
[C---:B------:R-:W-:Y:S01]  /*b800*/  ISETP.GT.U32.AND P4, PT, R5.reuse, R19, PT ;  /* 0x000000130500720c */ /* 0x040fe20003f84070 */
[C---:B------:R-:W-:Y:S02]  /*b810*/  IMAD R65, R5.reuse, R0, R65 ;  /* 0x0000000005417224 */ /* 0x040fe400078e0241 */
[----:B------:R-:W-:-:S02]  /*b820*/  IMAD R97, R5, R15, R97 ;  /* 0x0000000f05617224 */ /* 0x000fc400078e0261 */
[----:B------:R-:W-:Y:S01]  /*b830*/  IMAD.HI.U32 R0, R2, R81, RZ ;  /* 0x0000005102007227 */ /* 0x000fe200078e00ff */
[----:B------:R-:W-:-:S03]  /*b840*/  ISETP.GT.U32.AND P1, PT, R5, R65, PT ;  /* 0x000000410500720c */ /* 0x000fc60003f24070 */
[----:B------:R-:W-:Y:S01]  /*b850*/  @!P2 IMAD.MOV R250, RZ, RZ, -R250 ;  /* 0x000000fffffaa224 */ /* 0x000fe200078e0afa */
[----:B------:R-:W-:Y:S01]  /*b860*/  ISETP.GE.AND P2, PT, R120, RZ, PT ;  /* 0x000000ff7800720c */ /* 0x000fe20003f46270 */
[----:B------:R-:W-:Y:S01]  /*b870*/  @!P0 IMAD.IADD R49, R49, 0x1, -R5 ;  /* 0x0000000131318824 */ /* 0x000fe200078e0a05 */
[C---:B------:R-:W-:Y:S01]  /*b880*/  ISETP.GT.U32.AND P0, PT, R5.reuse, R97, PT ;  /* 0x000000610500720c */ /* 0x040fe20003f04070 */
[----:B------:R-:W-:Y:S02]  /*b890*/  IMAD.MOV R0, RZ, RZ, -R0 ;  /* 0x000000ffff007224 */ /* 0x000fe400078e0a00 */
[C---:B------:R-:W-:Y:S02]  /*b8a0*/  VIADD R120, R4.reuse, 0x13 ;  /* 0x0000001304787836 */ /* 0x040fe40000000000 */
[----:B------:R-:W-:Y:S02]  /*b8b0*/  VIADD R89, R4, 0x14 ;  /* 0x0000001404597836 */ /* 0x000fe40000000000 */
[----:B------:R-:W-:Y:S01]  /*b8c0*/  IMAD R81, R5, R0, R81 ;  /* 0x0000000005517224 */ /* 0x000fe200078e0251 */
[----:B------:R-:W-:Y:S01]  /*b8d0*/  IABS R0, R120 ;  /* 0x0000007800007213 */ /* 0x000fe20000000000 */
[--C-:B------:R-:W-:Y:S01]  /*b8e0*/  @!P5 IMAD.IADD R34, R34, 0x1, -R5.reuse ;  /* 0x000000012222d824 */ /* 0x100fe200078e0a05 */
[----:B------:R-:W-:Y:S01]  /*b8f0*/  IABS R3, R89 ;  /* 0x0000005900037213 */ /* 0x000fe20000000000 */
[----:B------:R-:W-:Y:S01]  /*b900*/  @!P4 IMAD.IADD R19, R19, 0x1, -R5 ;  /* 0x000000011313c824 */ /* 0x000fe200078e0a05 */
[----:B------:R-:W-:Y:S01]  /*b910*/  ISETP.GE.AND P5, PT, R151, RZ, PT ;  /* 0x000000ff9700720c */ /* 0x000fe20003fa6270 */
[----:B------:R-:W-:Y:S01]  /*b920*/  VIADD R151, R4, 0x12 ;  /* 0x0000001204977836 */ /* 0x000fe20000000000 */
[----:B------:R-:W-:Y:S01]  /*b930*/  ISETP.GE.AND P4, PT, R128, RZ, PT ;  /* 0x000000ff8000720c */ /* 0x000fe20003f86270 */
        /* <DEDUP_REMOVED lines=9> */
[----:B------:R-:W-:-:S04]  /*b9d0*/  IMAD.HI.U32 R0, R2, R143, RZ ;  /* 0x0000008f02007227 */ /* 0x000fc800078e00ff */
[----:B------:R-:W-:Y:S01]  /*b9e0*/  @!P6 IMAD.MOV R19, RZ, RZ, -R19 ;  /* 0x000000ffff13e224 */ /* 0x000fe200078e0a13 */
[C---:B------:R-:W-:Y:S01]  /*b9f0*/  ISETP.GT.U32.AND P6, PT, R5.reuse, R81, PT ;  /* 0x000000510500720c */ /* 0x040fe20003fc4070 */
[----:B------:R-:W-:Y:S02]  /*ba00*/  IMAD R112, R5, R112, R3 ;  /* 0x0000007005707224 */ /* 0x000fe400078e0203 */
[----:B------:R-:W-:Y:S02]  /*ba10*/  IMAD.MOV R0, RZ, RZ, -R0 ;  /* 0x000000ffff007224 */ /* 0x000fe400078e0a00 */
[----:B------:R-:W-:Y:S01]  /*ba20*/  @!P1 IMAD.IADD R65, R65, 0x1, -R5 ;  /* 0x0000000141419824 */ /* 0x000fe200078e0a05 */
[C---:B------:R-:W-:Y:S01]  /*ba30*/  ISETP.GT.U32.AND P0, PT, R5.reuse, R112, PT ;  /* 0x000000700500720c */ /* 0x040fe20003f04070 */
[----:B------:R-:W-:Y:S02]  /*ba40*/  IMAD R143, R5, R0, R143 ;  /* 0x00000000058f7224 */ /* 0x000fe400078e028f */
[----:B------:R-:W-:Y:S01]  /*ba50*/  @!P2 IMAD.IADD R97, R97, 0x1, -R5 ;  /* 0x000000016161a824 */ /* 0x000fe200078e0a05 */
[C---:B------:R-:W-:Y:S01]  /*ba60*/  ISETP.GT.U32.AND P1, PT, R5.reuse, R65, PT ;  /* 0x000000410500720c */ /* 0x040fe20003f24070 */
[----:B------:R-:W-:Y:S01]  /*ba70*/  @!P4 IMAD.MOV R49, RZ, RZ, -R49 ;  /* 0x000000ffff31c224 */ /* 0x000fe200078e0a31 */
[----:B------:R-:W-:Y:S01]  /*ba80*/  ISETP.GT.U32.AND P2, PT, R5, R143, PT ;  /* 0x0000008f0500720c */ /* 0x000fe20003f44070 */
[----:B------:R-:W-:Y:S01]  /*ba90*/  @!P6 IMAD.IADD R81, R81, 0x1, -R5 ;  /* 0x000000015151e824 */ /* 0x000fe200078e0a05 */
[----:B------:R-:W-:Y:S01]  /*baa0*/  ISETP.GT.U32.AND P4, PT, R5, R128, PT ;  /* 0x000000800500720c */ /* 0x000fe20003f84070 */
[----:B0-----:R-:W-:-:S02]  /*bab0*/  VIADD R7, R4, 0xb ;  /* 0x0000000b04077836 */ /* 0x001fc40000000000 */
[----:B-1----:R-:W-:Y:S01]  /*bac0*/  VIADD R27, R4, 0x5 ;  /* 0x00000005041b7836 */ /* 0x002fe20000000000 */
[----:B------:R-:W-:Y:S01]  /*bad0*/  ISETP.GT.U32.AND P6, PT, R5, R81, PT ;  /* 0x000000510500720c */ /* 0x000fe20003fc4070 */
[--C-:B------:R-:W-:Y:S01]  /*bae0*/  @!P0 IMAD.IADD R112, R112, 0x1, -R5.reuse ;  /* 0x0000000170708824 */ /* 0x100fe200078e0a05 */
[----:B------:R-:W-:Y:S01]  /*baf0*/  ISETP.GE.AND P0, PT, R151, RZ, PT ;  /* 0x000000ff9700720c */ /* 0x000fe20003f06270 */
[C---:B------:R-:W-:Y:S01]  /*bb00*/  VIADD R151, R4.reuse, 0x10 ;  /* 0x0000001004977836 */ /* 0x040fe20000000000 */
[----:B------:R-:W-:Y:S01]  /*bb10*/  IABS R182, R27 ;  /* 0x0000001b00b67213 */ /* 0x000fe20000000000 */
[--C-:B------:R-:W-:Y:S01]  /*bb20*/  @!P1 IMAD.IADD R65, R65, 0x1, -R5.reuse ;  /* 0x0000000141419824 */ /* 0x100fe200078e0a05 */
[----:B------:R-:W-:Y:S01]  /*bb30*/  ISETP.GE.AND P1, PT, R73, RZ, PT ;  /* 0x000000ff4900720c */ /* 0x000fe20003f26270 */
[----:B------:R-:W-:Y:S01]  /*bb40*/  @!P2 IMAD.IADD R143, R143, 0x1, -R5 ;  /* 0x000000018f8fa824 */ /* 0x000fe200078e0a05 */
[----:B------:R-:W-:Y:S01]  /*bb50*/  IABS R174, R151 ;  /* 0x0000009700ae7213 */ /* 0x000fe20000000000 */
[----:B------:R-:W-:Y:S01]  /*bb60*/  @!P3 IMAD.MOV R65, RZ, RZ, -R65 ;  /* 0x000000ffff41b224 */ /* 0x000fe200078e0a41 */
[----:B------:R-:W-:Y:S01]  /*bb70*/  ISETP.GE.AND P3, PT, R89, RZ, PT ;  /* 0x000000ff5900720c */ /* 0x000fe20003f66270 */
[----:B------:R-:W-:Y:S01]  /*bb80*/  VIADD R89, R4, 0x11 ;  /* 0x0000001104597836 */ /* 0x000fe20000000000 */
[----:B------:R-:W-:Y:S01]  /*bb90*/  ISETP.GT.U32.AND P2, PT, R5, R143, PT ;  /* 0x0000008f0500720c */ /* 0x000fe20003f44070 */
[----:B------:R-:W-:-:S03]  /*bba0*/  IMAD.HI.U32 R3, R2, R174, RZ ;  /* 0x000000ae02037227 */ /* 0x000fc600078e00ff */
[----:B------:R-:W-:Y:S01]  /*bbb0*/  IABS R159, R89 ;  /* 0x00000059009f7213 */ /* 0x000fe20000000000 */
[----:B------:R-:W-:Y:S01]  /*bbc0*/  @!P6 IMAD.IADD R81, R81, 0x1, -R5 ;  /* 0x000000015151e824 */ /* 0x000fe200078e0a05 */
[----:B------:R-:W-:Y:S01]  /*bbd0*/  ISETP.GE.AND P6, PT, R120, RZ, PT ;  /* 0x000000ff7800720c */ /* 0x000fe20003fc6270 */
[----:B------:R-:W-:Y:S02]  /*bbe0*/  IMAD.MOV R3, RZ, RZ, -R3 ;  /* 0x000000ffff037224 */ /* 0x000fe400078e0a03 */
[----:B------:R-:W-:Y:S01]  /*bbf0*/  @!P5 IMAD.MOV R81, RZ, RZ, -R81 ;  /* 0x000000ffff51d224 */ /* 0x000fe200078e0a51 */
[C---:B------:R-:W-:Y:S01]  /*bc00*/  ISETP.GT.U32.AND P5, PT, R5.reuse, R112, PT ;  /* 0x000000700500720c */ /* 0x040fe20003fa4070 */
[----:B------:R-:W-:Y:S02]  /*bc10*/  IMAD R174, R5, R3, R174 ;  /* 0x0000000305ae7224 */ /* 0x000fe400078e02ae */
[----:B------:R-:W-:Y:S02]  /*bc20*/  VIADD R120, R4, 0xf ;  /* 0x0000000f04787836 */ /* 0x000fe40000000000 */
[----:B------:R-:W-:-:S03]  /*bc30*/  IMAD.HI.U32 R0, R2, R159, RZ ;  /* 0x0000009f02007227 */ /* 0x000fc600078e00ff */
[----:B------:R-:W-:Y:S01]  /*bc40*/  IABS R190, R120 ;  /* 0x0000007800be7213 */ /* 0x000fe20000000000 */
[--C-:B------:R-:W-:Y:S01]  /*bc50*/  @!P2 IMAD.IADD R143, R143, 0x1, -R5.reuse ;  /* 0x000000018f8fa824 */ /* 0x100fe200078e0a05 */
[C---:B------:R-:W-:Y:S01]  /*bc60*/  ISETP.GT.U32.AND P2, PT, R5.reuse, R174, PT ;  /* 0x000000ae0500720c */ /* 0x040fe20003f44070 */
[----:B------:R-:W-:Y:S02]  /*bc70*/  IMAD.MOV R0, RZ, RZ, -R0 ;  /* 0x000000ffff007224 */ /* 0x000fe400078e0a00 */
[----:B------:R-:W-:Y:S02]  /*bc80*/  @!P4 IMAD.IADD R128, R128, 0x1, -R5 ;  /* 0x000000018080c824 */ /* 0x000fe400078e0a05 */
[C---:B------:R-:W-:Y:S02]  /*bc90*/  IMAD R159, R5.reuse, R0, R159 ;  /* 0x00000000059f7224 */ /* 0x040fe400078e029f */
[----:B------:R-:W-:Y:S01]  /*bca0*/  IMAD.HI.U32 R0, R2, R190, RZ ;  /* 0x000000be02007227 */ /* 0x000fe200078e00ff */
[----:B------:R-:W-:-:S03]  /*bcb0*/  ISETP.GT.U32.AND P4, PT, R5, R128, PT ;  /* 0x000000800500720c */ /* 0x000fc60003f84070 */
[--C-:B------:R-:W-:Y:S01]  /*bcc0*/  @!P5 IMAD.IADD R112, R112, 0x1, -R5.reuse ;  /* 0x000000017070d824 */ /* 0x100fe200078e0a05 */
[----:B------:R-:W-:Y:S01]  /*bcd0*/  ISETP.GE.AND P5, PT, R151, RZ, PT ;  /* 0x000000ff9700720c */ /* 0x000fe20003fa6270 */
[----:B------:R-:W-:Y:S02]  /*bce0*/  VIADD R151, R4, 0xe ;  /* 0x0000000e04977836 */ /* 0x000fe40000000000 */
[----:B------:R-:W-:Y:S02]  /*bcf0*/  IMAD.MOV R0, RZ, RZ, -R0 ;  /* 0x000000ffff007224 */ /* 0x000fe400078e0a00 */
[----:B------:R-:W-:Y:S01]  /*bd00*/  @!P3 IMAD.MOV R112, RZ, RZ, -R112 ;  /* 0x000000ffff70b224 */ /* 0x000fe200078e0a70 */
[----:B------:R-:W-:Y:S01]  /*bd10*/  ISETP.GE.AND P3, PT, R120, RZ, PT ;  /* 0x000000ff7800720c */ /* 0x000fe20003f66270 */
[----:B------:R-:W-:Y:S01]  /*bd20*/  VIADD R120, R4, 0xd ;  /* 0x0000000d04787836 */ /* 0x000fe20000000000 */
[----:B------:R-:W-:Y:S01]  /*bd30*/  IABS R15, R151 ;  /* 0x00000097000f7213 */ /* 0x000fe20000000000 */
[----:B------:R-:W-:-:S02]  /*bd40*/  @!P2 IMAD.IADD R174, R174, 0x1, -R5 ;  /* 0x00000001aeaea824 */ /* 0x000fc400078e0a05 */
[C---:B------:R-:W-:Y:S01]  /*bd50*/  IMAD R190, R5.reuse, R0, R190 ;  /* 0x0000000005be7224 */ /* 0x040fe200078e02be */
[----:B------:R-:W-:Y:S01]  /*bd60*/  IABS R222, R120 ;  /* 0x0000007800de7213 */ /* 0x000fe20000000000 */
[----:B------:R-:W-:Y:S01]  /*bd70*/  @!P0 IMAD.MOV R143, RZ, RZ, -R143 ;  /* 0x000000ffff8f8224 */ /* 0x000fe200078e0a8f */
[C---:B------:R-:W-:Y:S01]  /*bd80*/  ISETP.GT.U32.AND P2, PT, R5.reuse, R174, PT ;  /* 0x000000ae0500720c */ /* 0x040fe20003f44070 */
[----:B------:R-:W-:Y:S01]  /*bd90*/  IMAD.HI.U32 R206, R2, R15, RZ ;  /* 0x0000000f02ce7227 */ /* 0x000fe200078e00ff */
[C---:B------:R-:W-:Y:S02]  /*bda0*/  ISETP.GT.U32.AND P0, PT, R5.reuse, R190, PT ;  /* 0x000000be0500720c */ /* 0x040fe40003f04070 */
[----:B------:R-:W-:Y:S01]  /*bdb0*/  IABS R0, R7 ;  /* 0x0000000700007213 */ /* 0x000fe20000000000 */
[----:B------:R-:W-:Y:S01]  /*bdc0*/  @!P4 IMAD.IADD R128, R128, 0x1, -R5 ;  /* 0x000000018080c824 */ /* 0x000fe200078e0a05 */
[----:B------:R-:W-:Y:S01]  /*bdd0*/  ISETP.GT.U32.AND P4, PT, R5, R159, PT ;  /* 0x0000009f0500720c */ /* 0x000fe20003f84070 */
[----:B------:R-:W-:-:S04]  /*bde0*/  IMAD.HI.U32 R3, R2, R222, RZ ;  /* 0x000000de02037227 */ /* 0x000fc800078e00ff */
[----:B------:R-:W-:Y:S02]  /*bdf0*/  IMAD.MOV R206, RZ, RZ, -R206 ;  /* 0x000000ffffce7224 */ /* 0x000fe400078e0ace */
[----:B------:R-:W-:Y:S01]  /*be00*/  @!P6 IMAD.MOV R128, RZ, RZ, -R128 ;  /* 0x000000ffff80e224 */ /* 0x000fe200078e0a80 */
[----:B------:R-:W-:Y:S01]  /*be10*/  ISETP.GE.AND P6, PT, R151, RZ, PT ;  /* 0x000000ff9700720c */ /* 0x000fe20003fc6270 */
[----:B------:R-:W-:Y:S02]  /*be20*/  IMAD.MOV R3, RZ, RZ, -R3 ;  /* 0x000000ffff037224 */ /* 0x000fe400078e0a03 */
[C---:B------:R-:W-:Y:S02]  /*be30*/  IMAD R206, R5.reuse, R206, R15 ;  /* 0x000000ce05ce7224 */ /* 0x040fe400078e020f */
[----:B------:R-:W-:Y:S02]  /*be40*/  VIADD R151, R4, 0xc ;  /* 0x0000000c04977836 */ /* 0x000fe40000000000 */
[----:B------:R-:W-:-:S02]  /*be50*/  IMAD R222, R5, R3, R222 ;  /* 0x0000000305de7224 */ /* 0x000fc400078e02de */
[--C-:B------:R-:W-:Y:S01]  /*be60*/  @!P2 IMAD.IADD R174, R174, 0x1, -R5.reuse ;  /* 0x00000001aeaea824 */ /* 0x100fe200078e0a05 */
[C---:B------:R-:W-:Y:S01]  /*be70*/  ISETP.GT.U32.AND P2, PT, R5.reuse, R206, PT ;  /* 0x000000ce0500720c */ /* 0x040fe20003f44070 */
[--C-:B------:R-:W-:Y:S01]  /*be80*/  @!P0 IMAD.IADD R190, R190, 0x1, -R5.reuse ;  /* 0x00000001bebe8824 */ /* 0x100fe200078e0a05 */
[----:B------:R-:W-:Y:S01]  /*be90*/  IABS R238, R151 ;  /* 0x0000009700ee7213 */ /* 0x000fe20000000000 */
[----:B------:R-:W-:Y:S01]  /*bea0*/  @!P5 IMAD.MOV R174, RZ, RZ, -R174 ;  /* 0x000000ffffaed224 */ /* 0x000fe200078e0aae */
[----:B------:R-:W-:Y:S01]  /*beb0*/  ISETP.GT.U32.AND P5, PT, R5, R222, PT ;  /* 0x000000de0500720c */ /* 0x000fe20003fa4070 */
[----:B------:R-:W-:Y:S01]  /*bec0*/  @!P4 IMAD.IADD R159, R159, 0x1, -R5 ;  /* 0x000000019f9fc824 */ /* 0x000fe200078e0a05 */
[----:B------:R-:W-:Y:S01]  /*bed0*/  ISETP.GT.U32.AND P0, PT, R5, R190, PT ;  /* 0x000000be0500720c */ /* 0x000fe20003f04070 */
[----:B------:R-:W-:-:S03]  /*bee0*/  IMAD.HI.U32 R26, R2, R238, RZ ;  /* 0x000000ee021a7227 */ /* 0x000fc600078e00ff */
[----:B------:R-:W-:Y:S01]  /*bef0*/  ISETP.GT.U32.AND P4, PT, R5, R159, PT ;  /* 0x0000009f0500720c */ /* 0x000fe20003f84070 */
[----:B------:R-:W-:Y:S02]  /*bf00*/  IMAD.MOV R15, RZ, RZ, -R26 ;  /* 0x000000ffff0f7224 */ /* 0x000fe400078e0a1a */
[----:B------:R-:W-:Y:S01]  /*bf10*/  @!P1 IMAD.MOV R97, RZ, RZ, -R97 ;  /* 0x000000ffff619224 */ /* 0x000fe200078e0a61 */
[----:B------:R-:W-:Y:S01]  /*bf20*/  ISETP.GE.AND P1, PT, R89, RZ, PT ;  /* 0x000000ff5900720c */ /* 0x000fe20003f26270 */
[----:B------:R-:W-:Y:S02]  /*bf30*/  VIADD R89, R4, 0xa ;  /* 0x0000000a04597836 */ /* 0x000fe40000000000 */
[----:B------:R-:W-:Y:S02]  /*bf40*/  @!P2 IMAD.IADD R206, R206, 0x1, -R5 ;  /* 0x00000001cecea824 */ /* 0x000fe400078e0a05 */
[----:B------:R-:W-:Y:S01]  /*bf50*/  IMAD.HI.U32 R3, R2, R0, RZ ;  /* 0x0000000002037227 */ /* 0x000fe200078e00ff */
[----:B------:R-:W-:-:S02]  /*bf60*/  IABS R26, R89 ;  /* 0x00000059001a7213 */ /* 0x000fc40000000000 */
[C---:B------:R-:W-:Y:S01]  /*bf70*/  ISETP.GT.U32.AND P2, PT, R5.reuse, R206, PT ;  /* 0x000000ce0500720c */ /* 0x040fe20003f44070 */
[C---:B------:R-:W-:Y:S02]  /*bf80*/  IMAD R238, R5.reuse, R15, R238 ;  /* 0x0000000f05ee7224 */ /* 0x040fe400078e02ee */
[----:B------:R-:W-:Y:S02]  /*bf90*/  @!P5 IMAD.IADD R222, R222, 0x1, -R5 ;  /* 0x00000001deded824 */ /* 0x000fe400078e0a05 */
[----:B------:R-:W-:Y:S02]  /*bfa0*/  IMAD.MOV R3, RZ, RZ, -R3 ;  /* 0x000000ffff037224 */ /* 0x000fe400078e0a03 */
[----:B------:R-:W-:Y:S01]  /*bfb0*/  @!P0 IMAD.IADD R190, R190, 0x1, -R5 ;  /* 0x00000001bebe8824 */ /* 0x000fe200078e0a05 */
[C---:B------:R-:W-:Y:S01]  /*bfc0*/  ISETP.GT.U32.AND P0, PT, R5.reuse, R238, PT ;  /* 0x000000ee0500720c */ /* 0x040fe20003f04070 */
[C---:B------:R-:W-:Y:S01]  /*bfd0*/  IMAD R0, R5.reuse, R3, R0 ;  /* 0x0000000305007224 */ /* 0x040fe200078e0200 */
[----:B------:R-:W-:Y:S01]  /*bfe0*/  ISETP.GT.U32.AND P5, PT, R5, R222, PT ;  /* 0x000000de0500720c */ /* 0x000fe20003fa4070 */
[----:B------:R-:W-:-:S04]  /*bff0*/  IMAD.HI.U32 R3, R2, R26, RZ ;  /* 0x0000001a02037227 */ /* 0x000fc800078e00ff */
[----:B------:R-:W-:Y:S01]  /*c000*/  @!P4 IMAD.IADD R159, R159, 0x1, -R5 ;  /* 0x000000019f9fc824 */ /* 0x000fe200078e0a05 */
[----:B------:R-:W-:Y:S01]  /*c010*/  ISETP.GE.AND P4, PT, R120, RZ, PT ;  /* 0x000000ff7800720c */ /* 0x000fe20003f86270 */
[----:B------:R-:W-:Y:S02]  /*c020*/  IMAD.MOV R3, RZ, RZ, -R3 ;  /* 0x000000ffff037224 */ /* 0x000fe400078e0a03 */
[----:B------:R-:W-:Y:S02]  /*c030*/  VIADD R120, R4, 0x9 ;  /* 0x0000000904787836 */ /* 0x000fe40000000000 */
[--C-:B------:R-:W-:Y:S01]  /*c040*/  @!P2 IMAD.IADD R206, R206, 0x1, -R5.reuse ;  /* 0x00000001cecea824 */ /* 0x100fe200078e0a05 */
[C---:B------:R-:W-:Y:S01]  /*c050*/  ISETP.GT.U32.AND P2, PT, R5.reuse, R0, PT ;  /* 0x000000000500720c */ /* 0x040fe20003f44070 */
[----:B------:R-:W-:Y:S01]  /*c060*/  IMAD R26, R5, R3, R26 ;  /* 0x00000003051a7224 */ /* 0x000fe200078e021a */
[----:B------:R-:W-:Y:S01]  /*c070*/  IABS R57, R120 ;  /* 0x0000007800397213 */ /* 0x000fe20000000000 */
[----:B------:R-:W-:-:S02]  /*c080*/  @!P0 IMAD.IADD R238, R238, 0x1, -R5 ;  /* 0x00000001eeee8824 */ /* 0x000fc400078e0a05 */
[----:B------:R-:W-:Y:S01]  /*c090*/  @!P5 IMAD.IADD R222, R222, 0x1, -R5 ;  /* 0x00000001deded824 */ /* 0x000fe200078e0a05 */
[C---:B------:R-:W-:Y:S01]  /*c0a0*/  ISETP.GT.U32.AND P5, PT, R5.reuse, R26, PT ;  /* 0x0000001a0500720c */ /* 0x040fe20003fa4070 */
[----:B------:R-:W-:Y:S01]  /*c0b0*/  IMAD.HI.U32 R15, R2, R57, RZ ;  /* 0x00000039020f7227 */ /* 0x000fe200078e00ff */
[----:B------:R-:W-:-:S03]  /*c0c0*/  ISETP.GT.U32.AND P0, PT, R5, R238, PT ;  /* 0x000000ee0500720c */ /* 0x000fc60003f04070 */
[----:B------:R-:W-:Y:S01]  /*c0d0*/  @!P1 IMAD.MOV R159, RZ, RZ, -R159 ;  /* 0x000000ffff9f9224 */ /* 0x000fe200078e0a9f */
[----:B------:R-:W-:Y:S01]  /*c0e0*/  ISETP.GE.AND P1, PT, R151, RZ, PT ;  /* 0x000000ff9700720c */ /* 0x000fe20003f26270 */
[----:B------:R-:W-:Y:S02]  /*c0f0*/  VIADD R151, R4, 0x8 ;  /* 0x0000000804977836 */ /* 0x000fe40000000000 */
[----:B------:R-:W-:Y:S02]  /*c100*/  IMAD.MOV R15, RZ, RZ, -R15 ;  /* 0x000000ffff0f7224 */ /* 0x000fe400078e0a0f */
[----:B------:R-:W-:Y:S01]  /*c110*/  @!P2 IMAD.IADD R0, R0, 0x1, -R5 ;  /* 0x000000010000a824 */ /* 0x000fe200078e0a05 */
[----:B------:R-:W-:Y:S01]  /*c120*/  IABS R89, R151 ;  /* 0x0000009700597213 */ /* 0x000fe20000000000 */
[----:B------:R-:W-:Y:S01]  /*c130*/  IMAD R57, R5, R15, R57 ;  /* 0x0000000f05397224 */ /* 0x000fe200078e0239 */
[----:B------:R-:W-:Y:S01]  /*c140*/  ISETP.GE.AND P2, PT, R7, RZ, PT ;  /* 0x000000ff0700720c */ /* 0x000fe20003f46270 */
[--C-:B------:R-:W-:Y:S01]  /*c150*/  @!P5 IMAD.IADD R26, R26, 0x1, -R5.reuse ;  /* 0x000000011a1ad824 */ /* 0x100fe200078e0a05 */
[C---:B------:R-:W-:Y:S01]  /*c160*/  ISETP.GT.U32.AND P5, PT, R5.reuse, R0, PT ;  /* 0x000000000500720c */ /* 0x040fe20003fa4070 */
[----:B------:R-:W-:Y:S01]  /*c170*/  @!P0 IMAD.IADD R238, R238, 0x1, -R5 ;  /* 0x00000001eeee8824 */ /* 0x000fe200078e0a05 */
[----:B------:R-:W-:Y:S01]  /*c180*/  ISETP.GT.U32.AND P0, PT, R5, R57, PT ;  /* 0x000000390500720c */ /* 0x000fe20003f04070 */
[----:B------:R-:W-:-:S02]  /*c190*/  VIADD R151, R4, 0x7 ;  /* 0x0000000704977836 */ /* 0x000fc40000000000 */
[----:B------:R-:W-:-:S03]  /*c1a0*/  IMAD.HI.U32 R3, R2, R89, RZ ;  /* 0x0000005902037227 */ /* 0x000fc600078e00ff */
[----:B------:R-:W-:Y:S01]  /*c1b0*/  IABS R120, R151 ;  /* 0x0000009700787213 */ /* 0x000fe20000000000 */
[----:B------:R-:W-:Y:S02]  /*c1c0*/  IMAD.MOV R3, RZ, RZ, -R3 ;  /* 0x000000ffff037224 */ /* 0x000fe400078e0a03 */
[C---:B--2---:R-:W-:Y:S02]  /*c1d0*/  VIADD R29, R4.reuse, 0x6 ;  /* 0x00000006041d7836 */ /* 0x044fe40000000000 */
[----:B------:R-:W-:Y:S02]  /*c1e0*/  IMAD R89, R5, R3, R89 ;  /* 0x0000000305597224 */ /* 0x000fe400078e0259 */
[----:B------:R-:W-:Y:S01]  /*c1f0*/  VIADD R8, R4, 0x4 ;  /* 0x0000000404087836 */ /* 0x000fe20000000000 */
[----:B------:R-:W-:Y:S01]  /*c200*/  IABS R151, R29 ;  /* 0x0000001d00977213 */ /* 0x000fe20000000000 */
[----:B------:R-:W-:-:S03]  /*c210*/  IMAD.HI.U32 R15, R2, R120, RZ ;  /* 0x00000078020f7227 */ /* 0x000fc600078e00ff */
[----:B------:R-:W-:Y:S01]  /*c220*/  IABS R198, R8 ;  /* 0x0000000800c67213 */ /* 0x000fe20000000000 */
[--C-:B------:R-:W-:Y:S01]  /*c230*/  @!P5 IMAD.IADD R0, R0, 0x1, -R5.reuse ;  /* 0x000000010000d824 */ /* 0x100fe200078e0a05 */
[----:B------:R-:W-:Y:S01]  /*c240*/  ISETP.GT.U32.AND P5, PT, R5, R89, PT ;  /* 0x000000590500720c */ /* 0x000fe20003fa4070 */
[----:B------:R-:W-:Y:S02]  /*c250*/  @!P0 IMAD.IADD R57, R57, 0x1, -R5 ;  /* 0x0000000139398824 */ /* 0x000fe400078e0a05 */
[----:B------:R-:W-:Y:S02]  /*c260*/  IMAD.MOV R15, RZ, RZ, -R15 ;  /* 0x000000ffff0f7224 */ /* 0x000fe400078e0a0f */
[----:B------:R-:W-:Y:S01]  /*c270*/  IMAD.HI.U32 R3, R2, R182, RZ ;  /* 0x000000b602037227 */ /* 0x000fe200078e00ff */
[----:B------:R-:W-:-:S03]  /*c280*/  ISETP.GT.U32.AND P0, PT, R5, R57, PT ;  /* 0x000000390500720c */ /* 0x000fc60003f04070 */
[C---:B------:R-:W-:Y:S02]  /*c290*/  IMAD R120, R5.reuse, R15, R120 ;  /* 0x0000000f05787224 */ /* 0x040fe400078e0278 */
[----:B------:R-:W-:Y:S01]  /*c2a0*/  @!P3 IMAD.MOV R190, RZ, RZ, -R190 ;  /* 0x000000ffffbeb224 */ /* 0x000fe200078e0abe */
[----:B------:R-:W-:Y:S01]  /*c2b0*/  ISETP.GT.U32.AND P3, PT, R5, R26, PT ;  /* 0x0000001a0500720c */ /* 0x000fe20003f64070 */
[----:B------:R-:W-:Y:S02]  /*c2c0*/  VIADD R21, R4, 0x3 ;  /* 0x0000000304157836 */ /* 0x000fe40000000000 */
[----:B------:R-:W-:Y:S02]  /*c2d0*/  IMAD.MOV R3, RZ, RZ, -R3 ;  /* 0x000000ffff037224 */ /* 0x000fe400078e0a03 */
[----:B------:R-:W-:Y:S01]  /*c2e0*/  IMAD.HI.U32 R73, R2, R151, RZ ;  /* 0x0000009702497227 */ /* 0x000fe200078e00ff */
[----:B------:R-:W-:-:S03]  /*c2f0*/  IABS R214, R21 ;  /* 0x0000001500d67213 */ /* 0x000fc60000000000 */
[----:B------:R-:W-:-:S04]  /*c300*/  IMAD.HI.U32 R15, R2, R198, RZ ;  /* 0x000000c6020f7227 */ /* 0x000fc800078e00ff */
[----:B------:R-:W-:Y:S02]  /*c310*/  IMAD R182, R5, R3, R182 ;  /* 0x0000000305b67224 */ /* 0x000fe400078e02b6 */
[----:B------:R-:W-:Y:S02]  /*c320*/  IMAD.MOV R73, RZ, RZ, -R73 ;  /* 0x000000ffff497224 */ /* 0x000fe400078e0a49 */
[----:B------:R-:W-:Y:S02]  /*c330*/  IMAD.MOV R3, RZ, RZ, -R15 ;  /* 0x000000ffff037224 */ /* 0x000fe400078e0a0f */
[----:B------:R-:W-:Y:S01]  /*c340*/  @!P5 IMAD.IADD R89, R89, 0x1, -R5 ;  /* 0x000000015959d824 */ /* 0x000fe200078e0a05 */
[C---:B------:R-:W-:Y:S01]  /*c350*/  ISETP.GT.U32.AND P5, PT, R5.reuse, R182, PT ;  /* 0x000000b60500720c */ /* 0x040fe20003fa4070 */
[C---:B------:R-:W-:Y:S02]  /*c360*/  IMAD R151, R5.reuse, R73, R151 ;  /* 0x0000004905977224 */ /* 0x040fe400078e0297 */
[----:B------:R-:W-:-:S02]  /*c370*/  IMAD R198, R5, R3, R198 ;  /* 0x0000000305c67224 */ /* 0x000fc400078e02c6 */
[----:B------:R-:W-:-:S04]  /*c380*/  IMAD.HI.U32 R3, R2, R214, RZ ;  /* 0x000000d602037227 */ /* 0x000fc800078e00ff */
[--C-:B------:R-:W-:Y:S01]  /*c390*/  @!P0 IMAD.IADD R57, R57, 0x1, -R5.reuse ;  /* 0x0000000139398824 */ /* 0x100fe200078e0a05 */
[C---:B------:R-:W-:Y:S01]  /*c3a0*/  ISETP.GT.U32.AND P0, PT, R5.reuse, R151, PT ;  /* 0x000000970500720c */ /* 0x040fe20003f04070 */
[----:B------:R-:W-:Y:S01]  /*c3b0*/  @!P3 IMAD.IADD R26, R26, 0x1, -R5 ;  /* 0x000000011a1ab824 */ /* 0x000fe200078e0a05 */
[C---:B------:R-:W-:Y:S01]  /*c3c0*/  ISETP.GT.U32.AND P3, PT, R5.reuse, R120, PT ;  /* 0x000000780500720c */ /* 0x040fe20003f64070 */
[----:B------:R-:W-:Y:S02]  /*c3d0*/  IMAD.MOV R3, RZ, RZ, -R3 ;  /* 0x000000ffff037224 */ /* 0x000fe400078e0a03 */
[C---:B------:R-:W-:Y:S02]  /*c3e0*/  VIADD R23, R4.reuse, 0x1 ;  /* 0x0000000104177836 */ /* 0x040fe40000000000 */
[C---:B------:R-:W-:Y:S02]  /*c3f0*/  IMAD R214, R5.reuse, R3, R214 ;  /* 0x0000000305d67224 */ /* 0x040fe400078e02d6 */
[----:B------:R-:W-:Y:S01]  /*c400*/  VIADD R25, R4, 0x2 ;  /* 0x0000000204197836 */ /* 0x000fe20000000000 */
[----:B------:R-:W-:Y:S01]  /*c410*/  IABS R7, R23 ;  /* 0x0000001700077213 */ /* 0x000fe20000000000 */
[----:B------:R-:W-:Y:S01]  /*c420*/  @!P5 IMAD.IADD R182, R182, 0x1, -R5 ;  /* 0x00000001b6b6d824 */ /* 0x000fe200078e0a05 */
[----:B------:R-:W-:Y:S01]  /*c430*/  ISETP.GT.U32.AND P5, PT, R5, R214, PT ;  /* 0x000000d60500720c */ /* 0x000fe20003fa4070 */
[----:B------:R-:W-:Y:S01]  /*c440*/  VIADD R73, R4, 0xa ;  /* 0x0000000a04497836 */ /* 0x000fe20000000000 */
[----:B------:R-:W-:Y:S01]  /*c450*/  IABS R15, R25 ;  /* 0x00000019000f7213 */ /* 0x000fe20000000000 */
[----:B------:R-:W-:-:S04]  /*c460*/  IMAD.HI.U32 R3, R2, R246, RZ ;  /* 0x000000f602037227 */ /* 0x000fc800078e00ff */
[----:B------:R-:W-:Y:S01]  /*c470*/  @!P0 IMAD.IADD R151, R151, 0x1, -R5 ;  /* 0x0000000197978824 */ /* 0x000fe200078e0a05 */
[----:B------:R-:W-:Y:S01]  /*c480*/  ISETP.GE.AND P0, PT, R73, RZ, PT ;  /* 0x000000ff4900720c */ /* 0x000fe20003f06270 */
[----:B------:R-:W-:Y:S02]  /*c490*/  IMAD.MOV R3, RZ, RZ, -R3 ;  /* 0x000000ffff037224 */ /* 0x000fe400078e0a03 */
[----:B------:R-:W-:Y:S01]  /*c4a0*/  @!P3 IMAD.IADD R120, R120, 0x1, -R5 ;  /* 0x000000017878b824 */ /* 0x000fe200078e0a05 */
[C---:B------:R-:W-:Y:S01]  /*c4b0*/  ISETP.GT.U32.AND P3, PT, R5.reuse, R198, PT ;  /* 0x000000c60500720c */ /* 0x040fe20003f64070 */
[----:B------:R-:W-:Y:S02]  /*c4c0*/  IMAD.MOV.U32 R73, RZ, RZ, R7 ;  /* 0x000000ffff497224 */ /* 0x000fe400078e0007 */
[----:B------:R-:W-:Y:S01]  /*c4d0*/  IMAD R246, R5, R3, R246 ;  /* 0x0000000305f67224 */ /* 0x000fe200078e02f6 */
[----:B------:R-:W2:Y:S01]  /*c4e0*/  LDL.LU R7, [R1+0xf94] ;  /* 0x000f940001077983 */ /* 0x000ea20000300800 */
[----:B------:R-:W-:-:S04]  /*c4f0*/  IMAD.HI.U32 R3, R2, R15, RZ ;  /* 0x0000000f02037227 */ /* 0x000fc800078e00ff */
[----:B------:R-:W-:Y:S01]  /*c500*/  @!P1 IMAD.MOV R238, RZ, RZ, -R238 ;  /* 0x000000ffffee9224 */ /* 0x000fe200078e0aee */
[----:B------:R-:W-:Y:S01]  /*c510*/  ISETP.GT.U32.AND P1, PT, R5, R182, PT ;  /* 0x000000b60500720c */ /* 0x000fe20003f24070 */
[----:B------:R-:W-:-:S04]  /*c520*/  IMAD.HI.U32 R2, R2, R73, RZ ;  /* 0x0000004902027227 */ /* 0x000fc800078e00ff */
[----:B------:R-:W-:Y:S02]  /*c530*/  @!P5 IMAD.IADD R214, R214, 0x1, -R5 ;  /* 0x00000001d6d6d824 */ /* 0x000fe400078e0a05 */
[----:B------:R-:W-:Y:S02]  /*c540*/  IMAD.MOV R2, RZ, RZ, -R2 ;  /* 0x000000ffff027224 */ /* 0x000fe400078e0a02 */
[----:B------:R-:W-:Y:S01]  /*c550*/  @!P2 IMAD.MOV R0, RZ, RZ, -R0 ;  /* 0x000000ffff00a224 */ /* 0x000fe200078e0a00 */
[C---:B------:R-:W-:Y:S01]  /*c560*/  ISETP.GT.U32.AND P2, PT, R5.reuse, R214, PT ;  /* 0x000000d60500720c */ /* 0x040fe20003f44070 */
[C---:B------:R-:W-:Y:S02]  /*c570*/  IMAD R73, R5.reuse, R2, R73 ;  /* 0x0000000205497224 */ /* 0x040fe400078e0249 */
[----:B------:R-:W-:Y:S01]  /*c580*/  @!P3 IMAD.IADD R198, R198, 0x1, -R5 ;  /* 0x00000001c6c6b824 */ /* 0x000fe200078e0a05 */
[----:B------:R-:W-:Y:S01]  /*c590*/  ISETP.GT.U32.AND P3, PT, R5, R89, PT ;  /* 0x000000590500720c */ /* 0x000fe20003f64070 */
[----:B------:R-:W-:-:S02]  /*c5a0*/  VIADD R2, R4, 0x8 ;  /* 0x0000000804027836 */ /* 0x000fc40000000000 */
[--C-:B------:R-:W-:Y:S01]  /*c5b0*/  @!P1 IMAD.IADD R182, R182, 0x1, -R5.reuse ;  /* 0x00000001b6b69824 */ /* 0x100fe200078e0a05 */
[C---:B------:R-:W-:Y:S01]  /*c5c0*/  ISETP.GT.U32.AND P5, PT, R5.reuse, R198, PT ;  /* 0x000000c60500720c */ /* 0x040fe20003fa4070 */
[----:B------:R-:W-:Y:S01]  /*c5d0*/  @!P6 IMAD.MOV R206, RZ, RZ, -R206 ;  /* 0x000000ffffcee224 */ /* 0x000fe200078e0ace */
[----:B------:R-:W-:Y:S01]  /*c5e0*/  ISETP.GE.AND P1, PT, R2, RZ, PT ;  /* 0x000000ff0200720c */ /* 0x000fe20003f26270 */
[----:B------:R-:W-:Y:S01]  /*c5f0*/  @!P4 IMAD.MOV R222, RZ, RZ, -R222 ;  /* 0x000000ffffdec224 */ /* 0x000fe200078e0ade */
[C---:B------:R-:W-:Y:S01]  /*c600*/  ISETP.GT.U32.AND P6, PT, R5.reuse, R120, PT ;  /* 0x000000780500720c */ /* 0x040fe20003fc4070 */
[----:B------:R-:W-:Y:S01]  /*c610*/  @!P2 IMAD.IADD R214, R214, 0x1, -R5 ;  /* 0x00000001d6d6a824 */ /* 0x000fe200078e0a05 */
[C---:B------:R-:W-:Y:S01]  /*c620*/  ISETP.GT.U32.AND P2, PT, R5.reuse, R73, PT ;  /* 0x000000490500720c */ /* 0x040fe20003f44070 */
[----:B------:R-:W-:Y:S01]  /*c630*/  IMAD.MOV R3, RZ, RZ, -R3 ;  /* 0x000000ffff037224 */ /* 0x000fe200078e0a03 */
[----:B------:R-:W-:Y:S01]  /*c640*/  ISETP.GT.U32.AND P4, PT, R5, R151, PT ;  /* 0x000000970500720c */ /* 0x000fe20003f84070 */
[----:B------:R-:W-:Y:S01]  /*c650*/  @!P3 IMAD.IADD R89, R89, 0x1, -R5 ;  /* 0x000000015959b824 */ /* 0x000fe200078e0a05 */
[C---:B------:R-:W-:Y:S01]  /*c660*/  ISETP.GT.U32.AND P3, PT, R5.reuse, R246, PT ;  /* 0x000000f60500720c */ /* 0x040fe20003f64070 */
[----:B------:R-:W-:-:S02]  /*c670*/  IMAD R15, R5, R3, R15 ;  /* 0x00000003050f7224 */ /* 0x000fc400078e020f */
[----:B------:R-:W-:Y:S02]  /*c680*/  VIADD R3, R4, 0x9 ;  /* 0x0000000904037836 */ /* 0x000fe40000000000 */
[----:B------:R-:W-:Y:S01]  /*c690*/  @!P1 IMAD.MOV R89, RZ, RZ, -R89 ;  /* 0x000000ffff599224 */ /* 0x000fe200078e0a59 */
[----:B------:R-:W-:Y:S01]  /*c6a0*/  ISETP.GE.AND P1, PT, R8, RZ, PT ;  /* 0x000000ff0800720c */ /* 0x000fe20003f26270 */
[--C-:B------:R-:W-:Y:S01]  /*c6b0*/  @!P6 IMAD.IADD R120, R120, 0x1, -R5.reuse ;  /* 0x000000017878e824 */ /* 0x100fe200078e0a05 */
[----:B------:R-:W0:Y:S01]  /*c6c0*/  S2R R8, SR_TID.X ;  /* 0x0000000000087919 */ /* 0x000e220000002100 */
[--C-:B------:R-:W-:Y:S01]  /*c6d0*/  @!P2 IMAD.IADD R73, R73, 0x1, -R5.reuse ;  /* 0x000000014949a824 */ /* 0x100fe200078e0a05 */
[----:B------:R-:W-:Y:S01]  /*c6e0*/  ISETP.GE.AND P2, PT, R21, RZ, PT ;  /* 0x000000ff1500720c */ /* 0x000fe20003f46270 */
[--C-:B------:R-:W-:Y:S01]  /*c6f0*/  @!P4 IMAD.IADD R151, R151, 0x1, -R5.reuse ;  /* 0x000000019797c824 */ /* 0x100fe200078e0a05 */
[----:B------:R-:W1:Y:S01]  /*c700*/  LDC R21, c[0x0][0x230] ;  /* 0x00008c00ff157b82 */ /* 0x000e620000000800 */
[----:B------:R-:W-:Y:S01]  /*c710*/  ISETP.GT.U32.AND P6, PT, R5, R15, PT ;  /* 0x0000000f0500720c */ /* 0x000fe20003fc4070 */
[--C-:B------:R-:W-:Y:S01]  /*c720*/  @!P3 IMAD.IADD R246, R246, 0x1, -R5.reuse ;  /* 0x00000001f6f6b824 */ /* 0x100fe200078e0a05 */
[----:B------:R-:W-:Y:S01]  /*c730*/  ISETP.GE.AND P4, PT, R3, RZ, PT ;  /* 0x000000ff0300720c */ /* 0x000fe20003f86270 */
[----:B------:R-:W-:Y:S01]  /*c740*/  VIADD R3, R4, 0x7 ;  /* 0x0000000704037836 */ /* 0x000fe20000000000 */
[----:B------:R-:W-:Y:S01]  /*c750*/  ISETP.GE.AND P3, PT, R29, RZ, PT ;  /* 0x000000ff1d00720c */ /* 0x000fe20003f66270 */
[----:B------:R-:W-:-:S02]  /*c760*/  @!P5 IMAD.IADD R198, R198, 0x1, -R5 ;  /* 0x00000001c6c6d824 */ /* 0x000fc400078e0a05 */
[----:B------:R-:W-:Y:S01]  /*c770*/  @!P0 IMAD.MOV R26, RZ, RZ, -R26 ;  /* 0x000000ffff1a8224 */ /* 0x000fe200078e0a1a */
[----:B------:R-:W-:Y:S02]  /*c780*/  ISETP.GE.AND P5, PT, R3, RZ, PT ;  /* 0x000000ff0300720c */ /* 0x000fe40003fa6270 */
[----:B------:R-:W-:-:S03]  /*c790*/  ISETP.GT.U32.AND P0, PT, R5, R246, PT ;  /* 0x000000f60500720c */ /* 0x000fc60003f04070 */
[----:B------:R-:W-:Y:S01]  /*c7a0*/  @!P6 IMAD.IADD R15, R15, 0x1, -R5 ;  /* 0x000000010f0fe824 */ /* 0x000fe200078e0a05 */
[----:B------:R-:W-:Y:S01]  /*c7b0*/  ISETP.GE.AND P6, PT, R27, RZ, PT ;  /* 0x000000ff1b00720c */ /* 0x000fe20003fc6270 */
[----:B------:R-:W-:-:S03]  /*c7c0*/  @!P4 IMAD.MOV R57, RZ, RZ, -R57 ;  /* 0x000000ffff39c224 */ /* 0x000fc600078e0a39 */
[----:B------:R-:W-:-:S03]  /*c7d0*/  ISETP.GT.U32.AND P4, PT, R5, R15, PT ;  /* 0x0000000f0500720c */ /* 0x000fc60003f84070 */
[----:B------:R-:W-:Y:S01]  /*c7e0*/  @!P5 IMAD.MOV R120, RZ, RZ, -R120 ;  /* 0x000000ffff78d224 */ /* 0x000fe200078e0a78 */
[----:B------:R-:W-:Y:S01]  /*c7f0*/  ISETP.GT.U32.AND P5, PT, R5, R73, PT ;  /* 0x000000490500720c */ /* 0x000fe20003fa4070 */
[----:B-1----:R-:W-:Y:S02]  /*c800*/  VIADD R21, R21, 0x7f ;  /* 0x0000007f15157836 */ /* 0x002fe40000000000 */
[----:B------:R-:W-:Y:S01]  /*c810*/  @!P0 IMAD.IADD R246, R246, 0x1, -R5 ;  /* 0x00000001f6f68824 */ /* 0x000fe200078e0a05 */
[----:B------:R-:W-:Y:S01]  /*c820*/  ISETP.GE.AND P0, PT, R25, RZ, PT ;  /* 0x000000ff1900720c */ /* 0x000fe20003f06270 */
[C---:B0-----:R-:W-:Y:S01]  /*c830*/  IMAD.SHL.U32 R2, R8.reuse, 0x2, RZ ;  /* 0x0000000208027824 */ /* 0x041fe200078e00ff */
[----:B------:R-:W-:Y:S02]  /*c840*/  LOP3.LUT R8, R8, 0x40, RZ, 0xc0, !PT ;  /* 0x0000004008087812 */ /* 0x000fe400078ec0ff */
[----:B------:R-:W-:Y:S01]  /*c850*/  SHF.R.S32.HI R3, RZ, 0x1f, R21 ;  /* 0x0000001fff037819 */ /* 0x000fe20000011415 */
[----:B------:R-:W-:Y:S01]  /*c860*/  @!P4 IMAD.IADD R15, R15, 0x1, -R5 ;  /* 0x000000010f0fc824 */ /* 0x000fe200078e0a05 */
[----:B------:R-:W-:-:S02]  /*c870*/  LOP3.LUT R2, R2, 0x7e, RZ, 0xc0, !PT ;  /* 0x0000007e02027812 */ /* 0x000fc400078ec0ff */
[----:B------:R-:W-:Y:S02]  /*c880*/  LEA.HI R21, R3, R21, RZ, 0x7 ;  /* 0x0000001503157211 */ /* 0x000fe400078f38ff */
[----:B------:R-:W-:Y:S01]  /*c890*/  ISETP.GE.AND P4, PT, R23, RZ, PT ;  /* 0x000000ff1700720c */ /* 0x000fe20003f86270 */
[C-C-:B------:R-:W-:Y:S02]  /*c8a0*/  IMAD R3, R8.reuse, 0x100, R2.reuse ;  /* 0x0000010008037824 */ /* 0x140fe400078e0202 */
[----:B------:R-:W-:-:S03]  /*c8b0*/  IMAD R2, R8, 0x200, R2 ;  /* 0x0000020008027824 */ /* 0x000fc600078e0202 */
[----:B------:R0:W-:Y:S04]  /*c8c0*/  STL [R1+0xf50], R3 ;  /* 0x000f500301007387 */ /* 0x0001e80000100800 */
[----:B------:R-:W3:Y:S04]  /*c8d0*/  LDL.LU R29, [R1+0x24] ;  /* 0x00002400011d7983 */ /* 0x000ee80000300800 */
[----:B------:R-:W4:Y:S04]  /*c8e0*/  LDL.LU R27, [R1+0x20] ;  /* 0x00002000011b7983 */ /* 0x000f280000300800 */
[----:B------:R-:W4:Y:S04]  /*c8f0*/  LDL.LU R25, [R1+0x1c] ;  /* 0x00001c0001197983 */ /* 0x000f280000300800 */
[----:B------:R-:W4:Y:S04]  /*c900*/  LDL.LU R23, [R1+0x18] ;  /* 0x0000180001177983 */ /* 0x000f280000300800 */
[----:B------:R-:W4:Y:S04]  /*c910*/  LDL.LU R21, [R1+0x14] ;  /* 0x0000140001157983 */ /* 0x000f280000300800 */
[----:B------:R-:W4:Y:S01]  /*c920*/  LDL.LU R8, [R1+0x10] ;  /* 0x0000100001087983 */ /* 0x000f220000300800 */
[----:B0-----:R-:W0:Y:S01]  /*c930*/  S2R R3, SR_TID.X ;  /* 0x0000000000037919 */ /* 0x001e220000002100 */
[----:B------:R-:W-:-:S02]  /*c940*/  @!P5 IMAD.IADD R73, R73, 0x1, -R5 ;  /* 0x000000014949d824 */ /* 0x000fc400078e0a05 */
[----:B------:R-:W-:Y:S01]  /*c950*/  @!P6 IMAD.MOV R182, RZ, RZ, -R182 ;  /* 0x000000ffffb6e224 */ /* 0x000fe200078e0ab6 */
[----:B------:R1:W-:Y:S01]  /*c960*/  STL [R1+0xf54], R2 ;  /* 0x000f540201007387 */ /* 0x0003e20000100800 */
[----:B------:R-:W-:Y:S01]  /*c970*/  @!P3 IMAD.MOV R151, RZ, RZ, -R151 ;  /* 0x000000ffff97b224 */ /* 0x000fe200078e0a97 */
[----:B------:R-:W-:Y:S02]  /*c980*/  ISETP.GE.AND P3, PT, R4, RZ, PT ;  /* 0x000000ff0400720c */ /* 0x000fe40003f66270 */
[----:B-1----:R-:W4:Y:S04]  /*c990*/  LDL.LU R2, [R1+0x4] ;  /* 0x0000040001027983 */ /* 0x002f280000300800 */
[----:B------:R1:W-:Y:S04]  /*c9a0*/  STL [R1+0xf58], R4 ;  /* 0x000f580401007387 */ /* 0x0003e80000100800 */
[----:B-1----:R-:W4:Y:S01]  /*c9b0*/  LDL.LU R4, [R1+0x8] ;  /* 0x0000080001047983 */ /* 0x002f220000300800 */
[----:B0-----:R-:W-:-:S05]  /*c9c0*/  LOP3.LUT R3, R3, 0x7f, RZ, 0xc0, !PT ;  /* 0x0000007f03037812 */ /* 0x001fca00078ec0ff */
[----:B------:R-:W-:-:S05]  /*c9d0*/  IMAD R3, R3, UR60, RZ ;  /* 0x0000003c03037c24 */ /* 0x000fca000f8e02ff */
[----:B------:R-:W-:-:S05]  /*c9e0*/  LEA R5, P6, R3, UR8, 0x1 ;  /* 0x0000000803057c11 */ /* 0x000fca000f8c08ff */
[----:B------:R0:W-:Y:S04]  /*c9f0*/  STL [R1+0xf64], R5 ;  /* 0x000f640501007387 */ /* 0x0001e80000100800 */
[----:B0-----:R-:W4:Y:S01]  /*ca00*/  LDL.LU R5, [R1+0xc] ;  /* 0x00000c0001057983 */ /* 0x001f220000300800 */
[----:B--2---:R-:W-:Y:S02]  /*ca10*/  ISETP.NE.AND P5, PT, R7, RZ, PT ;  /* 0x000000ff0700720c */ /* 0x004fe40003fa5270 */
[----:B------:R-:W-:-:S04]  /*ca20*/  LOP3.LUT R7, RZ, R7, RZ, 0x33, !PT ;  /* 0x00000007ff077212 */ /* 0x000fc800078e33ff */
[C---:B---3--:R-:W-:Y:S02]  /*ca30*/  SEL R29, R7.reuse, R29, !P5 ;  /* 0x0000001d071d7207 */ /* 0x048fe40006800000 */
[----:B----4-:R-:W-:-:S03]  /*ca40*/  SEL R27, R7, R27, !P5 ;  /* 0x0000001b071b7207 */ /* 0x010fc60006800000 */
[----:B------:R0:W-:Y:S01]  /*ca50*/  STL [R1+0x114], R29 ;  /* 0x0001141d01007387 */ /* 0x0001e20000100800 */
[C---:B------:R-:W-:Y:S02]  /*ca60*/  SEL R25, R7.reuse, R25, !P5 ;  /* 0x0000001907197207 */ /* 0x040fe40006800000 */
[C---:B------:R-:W-:Y:S01]  /*ca70*/  SEL R23, R7.reuse, R23, !P5 ;  /* 0x0000001707177207 */ /* 0x040fe20006800000 */
[----:B0-----:R-:W2:Y:S01]  /*ca80*/  LDL.LU R29, [R1+0xf90] ;  /* 0x000f9000011d7983 */ /* 0x001ea20000300800 */
[----:B------:R-:W-:-:S03]  /*ca90*/  SEL R21, R7, R21, !P5 ;  /* 0x0000001507157207 */ /* 0x000fc60006800000 */
[----:B------:R0:W-:Y:S01]  /*caa0*/  STL [R1+0x110], R27 ;  /* 0x0001101b01007387 */ /* 0x0001e20000100800 */
[----:B------:R-:W-:-:S03]  /*cab0*/  SEL R8, R7, R8, !P5 ;  /* 0x0000000807087207 */ /* 0x000fc60006800000 */
[----:B0-----:R-:W3:Y:S04]  /*cac0*/  LDL.LU R27, [R1+0xf8c] ;  /* 0x000f8c00011b7983 */ /* 0x001ee80000300800 */
[----:B------:R0:W-:Y:S04]  /*cad0*/  STL [R1+0x10c], R25 ;  /* 0x00010c1901007387 */ /* 0x0001e80000100800 */
[----:B0-----:R-:W4:Y:S04]  /*cae0*/  LDL.LU R25, [R1+0xf88] ;  /* 0x000f880001197983 */ /* 0x001f280000300800 */
[----:B------:R0:W-:Y:S04]  /*caf0*/  STL [R1+0x108], R23 ;  /* 0x0001081701007387 */ /* 0x0001e80000100800 */
[----:B0-----:R-:W2:Y:S04]  /*cb00*/  LDL.LU R23, [R1+0xf84] ;  /* 0x000f840001177983 */ /* 0x001ea80000300800 */
[----:B------:R0:W-:Y:S04]  /*cb10*/  STL [R1+0x104], R21 ;  /* 0x0001041501007387 */ /* 0x0001e80000100800 */
[----:B0-----:R-:W3:Y:S04]  /*cb20*/  LDL.LU R21, [R1+0xf80] ;  /* 0x000f800001157983 */ /* 0x001ee80000300800 */
[----:B------:R0:W-:Y:S04]  /*cb30*/  STL [R1+0x100], R8 ;  /* 0x0001000801007387 */ /* 0x0001e80000100800 */
[----:B0-----:R-:W4:Y:S01]  /*cb40*/  LDL.LU R8, [R1+0xf7c] ;  /* 0x000f7c0001087983 */ /* 0x001f220000300800 */
[----:B------:R-:W-:-:S05]  /*cb50*/  SEL R5, R7, R5, !P5 ;  /* 0x0000000507057207 */ /* 0x000fca0006800000 */
[----:B------:R0:W-:Y:S02]  /*cb60*/  STL [R1+0xfc], R5 ;  /* 0x0000fc0501007387 */ /* 0x0001e40000100800 */
[C---:B0-----:R-:W-:Y:S02]  /*cb70*/  SEL R5, R7.reuse, R4, !P5 ;  /* 0x0000000407057207 */ /* 0x041fe40006800000 */
[----:B------:R-:W-:-:S03]  /*cb80*/  SEL R4, R7, R2, !P5 ;  /* 0x0000000207047207 */ /* 0x000fc60006800000 */
[----:B------:R3:W-:Y:S01]  /*cb90*/  STL [R1+0xf8], R5 ;  /* 0x0000f80501007387 */ /* 0x0007e20000100800 */
[----:B----4-:R-:W-:-:S03]  /*cba0*/  SEL R2, R7, R8, !P5 ;  /* 0x0000000807027207 */ /* 0x010fc60006800000 */
[----:B------:R-:W4:Y:S01]  /*cbb0*/  LDL.LU R8, [R1+0xf78] ;  /* 0x000f780001087983 */ /* 0x000f220000300800 */
[----:B---3--:R-:W-:-:S03]  /*cbc0*/  SEL R5, R7, R21, !P5 ;  /* 0x0000001507057207 */ /* 0x008fc60006800000 */
[----:B------:R2:W-:Y:S04]  /*cbd0*/  STL [R1+0xf4], R4 ;  /* 0x0000f40401007387 */ /* 0x0005e80000100800 */
[----:B------:R0:W-:Y:S01]  /*cbe0*/  STL [R1+0xf0], R2 ;  /* 0x0000f00201007387 */ /* 0x0001e20000100800 */
[----:B--2---:R-:W-:-:S03]  /*cbf0*/  SEL R4, R7, R23, !P5 ;  /* 0x0000001707047207 */ /* 0x004fc60006800000 */
[----:B------:R1:W-:Y:S01]  /*cc00*/  STL [R1+0xec], R5 ;  /* 0x0000ec0501007387 */ /* 0x0003e20000100800 */
[----:B0-----:R-:W-:-:S03]  /*cc10*/  SEL R2, R7, R25, !P5 ;  /* 0x0000001907027207 */ /* 0x001fc60006800000 */
[----:B------:R0:W-:Y:S04]  /*cc20*/  STL [R1+0xe8], R4 ;  /* 0x0000e80401007387 */ /* 0x0001e80000100800 */
[----:B------:R2:W-:Y:S01]  /*cc30*/  STL [R1+0xe4], R2 ;  /* 0x0000e40201007387 */ /* 0x0005e20000100800 */
[C---:B-1----:R-:W-:Y:S02]  /*cc40*/  SEL R5, R7.reuse, R27, !P5 ;  /* 0x0000001b07057207 */ /* 0x042fe40006800000 */
[----:B0-----:R-:W-:-:S03]  /*cc50*/  SEL R4, R7, R29, !P5 ;  /* 0x0000001d07047207 */ /* 0x001fc60006800000 */
[----:B------:R0:W-:Y:S01]  /*cc60*/  STL [R1+0xe0], R5 ;  /* 0x0000e00501007387 */ /* 0x0001e20000100800 */
[----:B--2---:R-:W-:-:S03]  /*cc70*/  SEL R2, R7, R31, !P5 ;  /* 0x0000001f07027207 */ /* 0x004fc60006800000 */
[----:B------:R1:W-:Y:S04]  /*cc80*/  STL [R1+0xdc], R4 ;  /* 0x0000dc0401007387 */ /* 0x0003e80000100800 */
[----:B------:R2:W-:Y:S01]  /*cc90*/  STL [R1+0xd8], R2 ;  /* 0x0000d80201007387 */ /* 0x0005e20000100800 */
[C---:B0-----:R-:W-:Y:S02]  /*cca0*/  SEL R5, R7.reuse, R33, !P5 ;  /* 0x0000002107057207 */ /* 0x041fe40006800000 */
[----:B-1----:R-:W-:-:S03]  /*ccb0*/  SEL R4, R7, R35, !P5 ;  /* 0x0000002307047207 */ /* 0x002fc60006800000 */
        /* <DEDUP_REMOVED lines=30> */
[----:B------:R-:W-:Y:S01]  /*cea0*/  STL [R1+0x98], R5 ;  /* 0x0000980501007387 */ /* 0x000fe20000100800 */
[----:B--2---:R-:W-:-:S03]  /*ceb0*/  SEL R2, R7, R66, !P5 ;  /* 0x0000004207027207 */ /* 0x004fc60006800000 */
[----:B------:R-:W-:Y:S04]  /*cec0*/  STL [R1+0x94], R4 ;  /* 0x0000940401007387 */ /* 0x000fe80000100800 */
[----:B------:R0:W-:Y:S02]  /*ced0*/  STL [R1+0x90], R2 ;  /* 0x0000900201007387 */ /* 0x0001e40000100800 */
[----:B0-----:R-:W-:-:S05]  /*cee0*/  SEL R2, R7, R72, !P5 ;  /* 0x0000004807027207 */ /* 0x001fca0006800000 */
[----:B------:R0:W-:Y:S02]  /*cef0*/  STL [R1+0x8c], R2 ;  /* 0x00008c0201007387 */ /* 0x0001e40000100800 */
[----:B0-----:R-:W-:-:S05]  /*cf00*/  SEL R2, R7, R78, !P5 ;  /* 0x0000004e07027207 */ /* 0x001fca0006800000 */
[----:B------:R0:W-:Y:S02]  /*cf10*/  STL [R1+0x88], R2 ;  /* 0x0000880201007387 */ /* 0x0001e40000100800 */
[----:B0-----:R-:W-:-:S05]  /*cf20*/  SEL R2, R7, R84, !P5 ;  /* 0x0000005407027207 */ /* 0x001fca0006800000 */
[----:B------:R0:W-:Y:S02]  /*cf30*/  STL [R1+0x84], R2 ;  /* 0x0000840201007387 */ /* 0x0001e40000100800 */
[----:B0-----:R-:W-:-:S05]  /*cf40*/  SEL R2, R7, R90, !P5 ;  /* 0x0000005a07027207 */ /* 0x001fca0006800000 */
[----:B------:R0:W-:Y:S01]  /*cf50*/  STL [R1+0x80], R2 ;  /* 0x0000800201007387 */ /* 0x0001e20000100800 */
[C---:B------:R-:W-:Y:S02]  /*cf60*/  SEL R5, R7.reuse, R109, !P5 ;  /* 0x0000006d07057207 */ /* 0x040fe40006800000 */
[----:B0-----:R-:W-:-:S05]  /*cf70*/  SEL R2, R7, R96, !P5 ;  /* 0x0000006007027207 */ /* 0x001fca0006800000 */
[----:B------:R0:W-:Y:S01]  /*cf80*/  STL [R1+0x7c], R2 ;  /* 0x00007c0201007387 */ /* 0x0001e20000100800 */
[C---:B------:R-:W-:Y:S02]  /*cf90*/  SEL R4, R7.reuse, R111, !P5 ;  /* 0x0000006f07047207 */ /* 0x040fe40006800000 */
[----:B0-----:R-:W-:-:S05]  /*cfa0*/  SEL R2, R7, R105, !P5 ;  /* 0x0000006907027207 */ /* 0x001fca0006800000 */
[----:B------:R0:W-:Y:S04]  /*cfb0*/  STL [R1+0x78], R2 ;  /* 0x0000780201007387 */ /* 0x0001e80000100800 */
[----:B------:R1:W-:Y:S01]  /*cfc0*/  STL [R1+0x74], R5 ;  /* 0x0000740501007387 */ /* 0x0003e20000100800 */
[----:B0-----:R-:W-:-:S03]  /*cfd0*/  SEL R2, R7, R113, !P5 ;  /* 0x0000007107027207 */ /* 0x001fc60006800000 */
[----:B------:R0:W-:Y:S01]  /*cfe0*/  STL [R1+0x70], R4 ;  /* 0x0000700401007387 */ /* 0x0001e20000100800 */
[----:B-1----:R-:W-:-:S03]  /*cff0*/  SEL R5, R7, R115, !P5 ;  /* 0x0000007307057207 */ /* 0x002fc60006800000 */
        /* <DEDUP_REMOVED lines=45> */
[----:B------:R-:W-:-:S03]  /*d2d0*/  SEL R39, R7, R104, !P5 ;  /* 0x0000006807277207 */ /* 0x000fc60006800000 */
[----:B------:R-:W2:Y:S01]  /*d2e0*/  LDL.LU R105, [R1+0x114] ;  /* 0x0001140001697983 */ /* 0x000ea20000300800 */
[----:B0-----:R-:W-:-:S03]  /*d2f0*/  SEL R2, R7, R160, !P5 ;  /* 0x000000a007027207 */ /* 0x001fc60006800000 */
[----:B------:R0:W-:Y:S01]  /*d300*/  STL [R1+0x18], R4 ;  /* 0x0000180401007387 */ /* 0x0001e20000100800 */
[----:B------:R-:W-:-:S03]  /*d310*/  SEL R41, R7, R102, !P5 ;  /* 0x0000006607297207 */ /* 0x000fc60006800000 */
[----:B------:R-:W3:Y:S01]  /*d320*/  LDL.LU R104, [R1+0x110] ;  /* 0x0001100001687983 */ /* 0x000ee20000300800 */
[----:B------:R-:W-:-:S03]  /*d330*/  SEL R42, R7, R100, !P5 ;  /* 0x00000064072a7207 */ /* 0x000fc60006800000 */
[----:B------:R4:W-:Y:S04]  /*d340*/  STL [R1+0x14], R2 ;  /* 0x0000140201007387 */ /* 0x0009e80000100800 */
[----:B------:R-:W3:Y:S04]  /*d350*/  LDL.LU R102, [R1+0x10c] ;  /* 0x00010c0001667983 */ /* 0x000ee80000300800 */
[----:B------:R-:W3:Y:S01]  /*d360*/  LDL.LU R100, [R1+0x108] ;  /* 0x0001080001647983 */ /* 0x000ee20000300800 */
[C---:B-1----:R-:W-:Y:S02]  /*d370*/  SEL R5, R7.reuse, R162, !P5 ;  /* 0x000000a207057207 */ /* 0x042fe40006800000 */
[C---:B------:R-:W-:Y:S01]  /*d380*/  SEL R62, R7.reuse, R70, !P5 ;  /* 0x00000046073e7207 */ /* 0x040fe20006800000 */
[----:B------:R-:W3:Y:S01]  /*d390*/  LDL.LU R72, [R1+0x104] ;  /* 0x0001040001487983 */ /* 0x000ee20000300800 */
[----:B0-----:R-:W-:-:S02]  /*d3a0*/  SEL R4, R7, R164, !P5 ;  /* 0x000000a407047207 */ /* 0x001fc40006800000 */
[C---:B------:R-:W-:Y:S01]  /*d3b0*/  SEL R64, R7.reuse, R68, !P5 ;  /* 0x0000004407407207 */ /* 0x040fe20006800000 */
[----:B------:R-:W3:Y:S01]  /*d3c0*/  LDL.LU R70, [R1+0x100] ;  /* 0x0001000001467983 */ /* 0x000ee20000300800 */
[C---:B----4-:R-:W-:Y:S02]  /*d3d0*/  SEL R2, R7.reuse, R166, !P5 ;  /* 0x000000a607027207 */ /* 0x050fe40006800000 */
[C---:B------:R-:W-:Y:S01]  /*d3e0*/  SEL R167, R7.reuse, R167, !P5 ;  /* 0x000000a707a77207 */ /* 0x040fe20006800000 */
[----:B------:R-:W4:Y:S01]  /*d3f0*/  LDL.LU R68, [R1+0xfc] ;  /* 0x0000fc0001447983 */ /* 0x000f220000300800 */
[----:B------:R-:W-:Y:S02]  /*d400*/  SEL R144, R7, R0, !P5 ;  /* 0x0000000007907207 */ /* 0x000fe40006800000 */
[----:B------:R-:W-:Y:S01]  /*d410*/  LEA.HI.X.SX32 R0, R3, UR9, 0x1, P6 ;  /* 0x0000000903007c11 */ /* 0x000fe2000b0f0eff */
[----:B------:R-:W4:Y:S01]  /*d420*/  LDL.LU R66, [R1+0xf8] ;  /* 0x0000f80001427983 */ /* 0x000f220000300800 */
[----:B------:R-:W-:Y:S01]  /*d430*/  IMAD R3, R8, UR5, RZ ;  /* 0x0000000508037c24 */ /* 0x000fe2000f8e02ff */
[----:B------:R-:W-:-:S02]  /*d440*/  SEL R37, R7, R107, !P5 ;  /* 0x0000006b07257207 */ /* 0x000fc40006800000 */
[C---:B------:R-:W-:Y:S01]  /*d450*/  SEL R158, R7.reuse, R151, !P5 ;  /* 0x00000097079e7207 */ /* 0x040fe20006800000 */
[----:B------:R-:W-:Y:S01]  /*d460*/  STL [R1+0xf68], R5 ;  /* 0x000f680501007387 */ /* 0x000fe20000100800 */
[C---:B------:R-:W-:Y:S02]  /*d470*/  SEL R60, R7.reuse, R74, !P5 ;  /* 0x0000004a073c7207 */ /* 0x040fe40006800000 */
[C---:B------:R-:W-:Y:S01]  /*d480*/  SEL R35, R7.reuse, R24, !P5 ;  /* 0x0000001807237207 */ /* 0x040fe20006800000 */
[----:B------:R0:W-:Y:S01]  /*d490*/  STL [R1+0xf6c], R4 ;  /* 0x000f6c0401007387 */ /* 0x0001e20000100800 */
[C---:B------:R-:W-:Y:S02]  /*d4a0*/  SEL R33, R7.reuse, R20, !P5 ;  /* 0x0000001407217207 */ /* 0x040fe40006800000 */
[C---:B------:R-:W-:Y:S01]  /*d4b0*/  SEL R31, R7.reuse, R18, !P5 ;  /* 0x00000012071f7207 */ /* 0x040fe20006800000 */
[----:B------:R-:W-:Y:S01]  /*d4c0*/  STL [R1+0xf70], R2 ;  /* 0x000f700201007387 */ /* 0x000fe20000100800 */
[----:B------:R-:W-:-:S02]  /*d4d0*/  SEL R29, R7, R16, !P5 ;  /* 0x00000010071d7207 */ /* 0x000fc40006800000 */
[C---:B------:R-:W-:Y:S01]  /*d4e0*/  SEL R27, R7.reuse, R14, !P5 ;  /* 0x0000000e071b7207 */ /* 0x040fe20006800000 */
[----:B------:R1:W-:Y:S01]  /*d4f0*/  STL [R1+0xf74], R167 ;  /* 0x000f74a701007387 */ /* 0x0003e20000100800 */
[C---:B------:R-:W-:Y:S02]  /*d500*/  SEL R25, R7.reuse, R12, !P5 ;  /* 0x0000000c07197207 */ /* 0x040fe40006800000 */
[C---:B------:R-:W-:Y:S01]  /*d510*/  SEL R23, R7.reuse, R10, !P5 ;  /* 0x0000000a07177207 */ /* 0x040fe20006800000 */
[----:B------:R-:W-:Y:S01]  /*d520*/  STL [R1+0xf60], R0 ;  /* 0x000f600001007387 */ /* 0x000fe20000100800 */
[C---:B------:R-:W-:Y:S02]  /*d530*/  SEL R21, R7.reuse, R6, !P5 ;  /* 0x0000000607157207 */ /* 0x040fe40006800000 */
[C---:B------:R-:W-:Y:S01]  /*d540*/  SEL R135, R7.reuse, R128, !P5 ;  /* 0x0000008007877207 */ /* 0x040fe20006800000 */
[----:B------:R1:W-:Y:S01]  /*d550*/  STL [R1+0xf5c], R3 ;  /* 0x000f5c0301007387 */ /* 0x0003e20000100800 */
[----:B------:R-:W-:-:S02]  /*d560*/  SEL R154, R7, R120, !P5 ;  /* 0x00000078079a7207 */ /* 0x000fc40006800000 */
[----:B------:R-:W-:Y:S01]  /*d570*/  SEL R133, R7, R112, !P5 ;  /* 0x0000007007857207 */ /* 0x000fe20006800000 */
[----:B0-----:R-:W4:Y:S01]  /*d580*/  LDL.LU R4, [R1+0xf4] ;  /* 0x0000f40001047983 */ /* 0x001f220000300800 */
[----:B--2---:R-:W-:-:S03]  /*d590*/  IMAD R160, R105, UR10, RZ ;  /* 0x0000000a69a07c24 */ /* 0x004fc6000f8e02ff */
[----:B------:R-:W2:Y:S01]  /*d5a0*/  LDL.LU R127, [R1+0xf0] ;  /* 0x0000f000017f7983 */ /* 0x000ea20000300800 */
[----:B---3--:R-:W-:-:S03]  /*d5b0*/  IMAD R156, R104, UR10, RZ ;  /* 0x0000000a689c7c24 */ /* 0x008fc6000f8e02ff */
[----:B------:R-:W3:Y:S01]  /*d5c0*/  LDL.LU R164, [R1+0xec] ;  /* 0x0000ec0001a47983 */ /* 0x000ee20000300800 */
[----:B------:R-:W-:-:S03]  /*d5d0*/  IMAD R146, R100, UR10, RZ ;  /* 0x0000000a64927c24 */ /* 0x000fc6000f8e02ff */
[----:B------:R-:W2:Y:S01]  /*d5e0*/  LDL.LU R117, [R1+0xe8] ;  /* 0x0000e80001757983 */ /* 0x000ea20000300800 */
[----:B------:R-:W-:-:S03]  /*d5f0*/  IMAD R142, R72, UR10, RZ ;  /* 0x0000000a488e7c24 */ /* 0x000fc6000f8e02ff */
[----:B------:R-:W2:Y:S01]  /*d600*/  LDL.LU R113, [R1+0xe4] ;  /* 0x0000e40001717983 */ /* 0x000ea20000300800 */
[----:B------:R-:W-:-:S03]  /*d610*/  IMAD R140, R70, UR10, RZ ;  /* 0x0000000a468c7c24 */ /* 0x000fc6000f8e02ff */
[----:B------:R-:W2:Y:S01]  /*d620*/  LDL.LU R5, [R1+0xe0] ;  /* 0x0000e00001057983 */ /* 0x000ea20000300800 */
[----:B----4-:R-:W-:-:S03]  /*d630*/  IMAD R138, R68, UR10, RZ ;  /* 0x0000000a448a7c24 */ /* 0x010fc6000f8e02ff */
[----:B------:R-:W4:Y:S01]  /*d640*/  LDL.LU R111, [R1+0xdc] ;  /* 0x0000dc00016f7983 */ /* 0x000f220000300800 */
[----:B------:R-:W-:Y:S01]  /*d650*/  IMAD R151, R102, UR10, RZ ;  /* 0x0000000a66977c24 */ /* 0x000fe2000f8e02ff */
[C---:B------:R-:W-:Y:S02]  /*d660*/  SEL R84, R7.reuse, R38, !P5 ;  /* 0x0000002607547207 */ /* 0x040fe40006800000 */
[C---:B------:R-:W-:Y:S01]  /*d670*/  SEL R54, R7.reuse, R82, !P5 ;  /* 0x0000005207367207 */ /* 0x040fe20006800000 */
[----:B------:R-:W4:Y:S01]  /*d680*/  LDL.LU R109, [R1+0xd8] ;  /* 0x0000d800016d7983 */ /* 0x000f220000300800 */
[C---:B------:R-:W-:Y:S02]  /*d690*/  SEL R121, R7.reuse, R34, !P5 ;  /* 0x0000002207797207 */ /* 0x040fe40006800000 */
[C---:B------:R-:W-:Y:S01]  /*d6a0*/  SEL R44, R7.reuse, R98, !P5 ;  /* 0x00000062072c7207 */ /* 0x040fe20006800000 */
[----:B------:R-:W4:Y:S01]  /*d6b0*/  LDL.LU R107, [R1+0xd4] ;  /* 0x0000d400016b7983 */ /* 0x000f220000300800 */
[----:B------:R-:W-:-:S02]  /*d6c0*/  SEL R74, R7, R9, !P5 ;  /* 0x00000009074a7207 */ /* 0x000fc40006800000 */
[C---:B------:R-:W-:Y:S01]  /*d6d0*/  SEL R148, R7.reuse, R26, !P5 ;  /* 0x0000001a07947207 */ /* 0x040fe20006800000 */
[----:B------:R-:W4:Y:S01]  /*d6e0*/  LDL.LU R105, [R1+0xd0] ;  /* 0x0000d00001697983 */ /* 0x000f220000300800 */
[C---:B------:R-:W-:Y:S01]  /*d6f0*/  SEL R56, R7.reuse, R80, !P5 ;  /* 0x0000005007387207 */ /* 0x040fe20006800000 */
[----:B------:R-:W-:Y:S01]  /*d700*/  @!P0 IMAD.MOV R15, RZ, RZ, -R15 ;  /* 0x000000ffff0f8224 */ /* 0x000fe200078e0a0f */
[C---:B------:R-:W-:Y:S01]  /*d710*/  SEL R152, R7.reuse, R89, !P5 ;  /* 0x0000005907987207 */ /* 0x040fe20006800000 */
[----:B------:R-:W4:Y:S01]  /*d720*/  LDL.LU R104, [R1+0xcc] ;  /* 0x0000cc0001687983 */ /* 0x000f220000300800 */
[C---:B------:R-:W-:Y:S01]  /*d730*/  SEL R96, R7.reuse, R85, !P5 ;  /* 0x0000005507607207 */ /* 0x040fe20006800000 */
[----:B------:R-:W-:Y:S01]  /*d740*/  @!P4 IMAD.MOV R73, RZ, RZ, -R73 ;  /* 0x000000ffff49c224 */ /* 0x000fe200078e0a49 */
[C---:B------:R-:W-:Y:S01]  /*d750*/  SEL R119, R7.reuse, R19, !P5 ;  /* 0x0000001307777207 */ /* 0x040fe20006800000 */
[----:B------:R-:W4:Y:S01]  /*d760*/  LDL.LU R102, [R1+0xc8] ;  /* 0x0000c80001667983 */ /* 0x000f220000300800 */
[----:B------:R-:W-:-:S02]  /*d770*/  SEL R78, R7, R17, !P5 ;  /* 0x00000011074e7207 */ /* 0x000fc40006800000 */
[C---:B------:R-:W-:Y:S01]  /*d780*/  SEL R129, R7.reuse, R81, !P5 ;  /* 0x0000005107817207 */ /* 0x040fe20006800000 */
[----:B------:R-:W4:Y:S01]  /*d790*/  LDL.LU R100, [R1+0xc4] ;  /* 0x0000c40001647983 */ /* 0x000f220000300800 */
[C---:B------:R-:W-:Y:S02]  /*d7a0*/  SEL R46, R7.reuse, R94, !P5 ;  /* 0x0000005e072e7207 */ /* 0x040fe40006800000 */
[C---:B------:R-:W-:Y:S01]  /*d7b0*/  SEL R58, R7.reuse, R76, !P5 ;  /* 0x0000004c073a7207 */ /* 0x040fe20006800000 */
[----:B------:R-:W4:Y:S01]  /*d7c0*/  LDL.LU R9, [R1+0xc0] ;  /* 0x0000c00001097983 */ /* 0x000f220000300800 */
[----:B------:R-:W-:Y:S01]  /*d7d0*/  @!P1 IMAD.MOV R198, RZ, RZ, -R198 ;  /* 0x000000ffffc69224 */ /* 0x000fe200078e0ac6 */
[C---:B------:R-:W-:Y:S01]  /*d7e0*/  SEL R48, R7.reuse, R92, !P5 ;  /* 0x0000005c07307207 */ /* 0x040fe20006800000 */
[----:B------:R-:W-:Y:S01]  /*d7f0*/  @!P2 IMAD.MOV R214, RZ, RZ, -R214 ;  /* 0x000000ffffd6a224 */ /* 0x000fe200078e0ad6 */
[----:B------:R-:W4:Y:S01]  /*d800*/  LDL.LU R24, [R1+0xbc] ;  /* 0x0000bc0001187983 */ /* 0x000f220000300800 */
[----:B------:R-:W-:Y:S01]  /*d810*/  @!P3 IMAD.MOV R246, RZ, RZ, -R246 ;  /* 0x000000fffff6b224 */ /* 0x000fe200078e0af6 */
[----:B------:R-:W-:-:S02]  /*d820*/  SEL R115, R7, R11, !P5 ;  /* 0x0000000b07737207 */ /* 0x000fc40006800000 */
[C---:B------:R-:W-:Y:S01]  /*d830*/  SEL R131, R7.reuse, R97, !P5 ;  /* 0x0000006107837207 */ /* 0x040fe20006800000 */
[----:B------:R-:W4:Y:S01]  /*d840*/  LDL.LU R20, [R1+0xb8] ;  /* 0x0000b80001147983 */ /* 0x000f220000300800 */
        /* <DEDUP_REMOVED lines=12> */
[----:B------:R-:W-:Y:S01]  /*d910*/  IMAD R136, R66, UR10, RZ ;  /* 0x0000000a42887c24 */ /* 0x000fe2000f8e02ff */
        /* <DEDUP_REMOVED lines=12> */
[----:B------:R-:W-:Y:S01]  /*d9e0*/  IMAD R128, R4, UR10, RZ ;  /* 0x0000000a04807c24 */ /* 0x000fe2000f8e02ff */
        /* <DEDUP_REMOVED lines=8> */
[----:B-1----:R-:W4:Y:S01]  /*da70*/  LDL.LU R167, [R1+0x8c] ;  /* 0x00008c0001a77983 */ /* 0x002f220000300800 */
[----:B------:R-:W-:-:S02]  /*da80*/  SEL R209, R7, R209, !P5 ;  /* 0x000000d107d17207 */ /* 0x000fc40006800000 */
[C---:B------:R-:W-:Y:S01]  /*da90*/  SEL R211, R7.reuse, R211, !P5 ;  /* 0x000000d307d37207 */ /* 0x040fe20006800000 */
[----:B------:R-:W4:Y:S01]  /*daa0*/  LDL.LU R2, [R1+0x88] ;  /* 0x0000880001027983 */ /* 0x000f220000300800 */
[C---:B------:R-:W-:Y:S02]  /*dab0*/  SEL R213, R7.reuse, R213, !P5 ;  /* 0x000000d507d57207 */ /* 0x040fe40006800000 */
[C---:B------:R-:W-:Y:S01]  /*dac0*/  SEL R215, R7.reuse, R215, !P5 ;  /* 0x000000d707d77207 */ /* 0x040fe20006800000 */
[----:B------:R-:W4:Y:S01]  /*dad0*/  LDL.LU R4, [R1+0x84] ;  /* 0x0000840001047983 */ /* 0x000f220000300800 */
[C---:B------:R-:W-:Y:S02]  /*dae0*/  SEL R217, R7.reuse, R217, !P5 ;  /* 0x000000d907d97207 */ /* 0x040fe40006800000 */
[C---:B------:R-:W-:Y:S02]  /*daf0*/  SEL R219, R7.reuse, R219, !P5 ;  /* 0x000000db07db7207 */ /* 0x040fe40006800000 */
[----:B------:R-:W-:-:S02]  /*db00*/  SEL R221, R7, R221, !P5 ;  /* 0x000000dd07dd7207 */ /* 0x000fc40006800000 */
[C---:B------:R-:W-:Y:S02]  /*db10*/  SEL R223, R7.reuse, R223, !P5 ;  /* 0x000000df07df7207 */ /* 0x040fe40006800000 */
[C---:B------:R-:W-:Y:S02]  /*db20*/  SEL R225, R7.reuse, R225, !P5 ;  /* 0x000000e107e17207 */ /* 0x040fe40006800000 */
[C---:B------:R-:W-:Y:S02]  /*db30*/  SEL R227, R7.reuse, R227, !P5 ;  /* 0x000000e307e37207 */ /* 0x040fe40006800000 */
        /* <DEDUP_REMOVED lines=85> */
[C---:B------:R-:W-:Y:S01]  /*e090*/  SEL R202, R7.reuse, R202, !P5 ;  /* 0x000000ca07ca7207 */ /* 0x040fe20006800000 */
[----:B---3--:R-:W-:Y:S01]  /*e0a0*/  IMAD R120, R164, UR10, RZ ;  /* 0x0000000aa4787c24 */ /* 0x008fe2000f8e02ff */
[C---:B------:R-:W-:Y:S01]  /*e0b0*/  SEL R210, R7.reuse, R210, !P5 ;  /* 0x000000d207d27207 */ /* 0x040fe20006800000 */
[----:B------:R-:W3:Y:S01]  /*e0c0*/  LDL.LU R164, [R1+0x80] ;  /* 0x0000800001a47983 */ /* 0x000ee20000300800 */
        /* <DEDUP_REMOVED lines=8> */
[----:B------:R-:W-:Y:S01]  /*e150*/  SEL R159, R7, R159, !P5 ;  /* 0x0000009f079f7207 */ /* 0x000fe20006800000 */
[----:B--2---:R-:W-:Y:S01]  /*e160*/  IMAD R112, R5, UR10, RZ ;  /* 0x0000000a05707c24 */ /* 0x004fe2000f8e02ff */
[C---:B------:R-:W-:Y:S01]  /*e170*/  SEL R174, R7.reuse, R174, !P5 ;  /* 0x000000ae07ae7207 */ /* 0x040fe20006800000 */
[----:B------:R-:W2:Y:S01]  /*e180*/  LDL.LU R5, [R1+0x7c] ;  /* 0x00007c0001057983 */ /* 0x000ea20000300800 */
[C---:B------:R-:W-:Y:S02]  /*e190*/  SEL R82, R7.reuse, R30, !P5 ;  /* 0x0000001e07527207 */ /* 0x040fe40006800000 */
[C---:B------:R-:W-:Y:S01]  /*e1a0*/  SEL R190, R7.reuse, R190, !P5 ;  /* 0x000000be07be7207 */ /* 0x040fe20006800000 */
[----:B------:R-:W2:Y:S01]  /*e1b0*/  LDL.LU R38, [R1+0x78] ;  /* 0x0000780001267983 */ /* 0x000ea20000300800 */
[----:B------:R-:W-:-:S02]  /*e1c0*/  SEL R98, R7, R93, !P5 ;  /* 0x0000005d07627207 */ /* 0x000fc40006800000 */
[C---:B------:R-:W-:Y:S01]  /*e1d0*/  SEL R206, R7.reuse, R206, !P5 ;  /* 0x000000ce07ce7207 */ /* 0x040fe20006800000 */
[----:B------:R-:W2:Y:S01]  /*e1e0*/  LDL.LU R34, [R1+0x74] ;  /* 0x0000740001227983 */ /* 0x000ea20000300800 */
[C---:B------:R-:W-:Y:S02]  /*e1f0*/  SEL R80, R7.reuse, R22, !P5 ;  /* 0x0000001607507207 */ /* 0x040fe40006800000 */
[C---:B------:R-:W-:Y:S01]  /*e200*/  SEL R222, R7.reuse, R222, !P5 ;  /* 0x000000de07de7207 */ /* 0x040fe20006800000 */
[----:B------:R-:W2:Y:S01]  /*e210*/  LDL.LU R30, [R1+0x70] ;  /* 0x00007000011e7983 */ /* 0x000ea20000300800 */
[C---:B------:R-:W-:Y:S02]  /*e220*/  SEL R238, R7.reuse, R238, !P5 ;  /* 0x000000ee07ee7207 */ /* 0x040fe40006800000 */
[C---:B------:R-:W-:Y:S01]  /*e230*/  SEL R150, R7.reuse, R57, !P5 ;  /* 0x0000003907967207 */ /* 0x040fe20006800000 */
[----:B------:R-:W2:Y:S01]  /*e240*/  LDL.LU R26, [R1+0x6c] ;  /* 0x00006c00011a7983 */ /* 0x000ea20000300800 */
[----:B------:R-:W-:-:S02]  /*e250*/  SEL R94, R7, R77, !P5 ;  /* 0x0000004d075e7207 */ /* 0x000fc40006800000 */
[C---:B------:R-:W-:Y:S01]  /*e260*/  SEL R182, R7.reuse, R182, !P5 ;  /* 0x000000b607b67207 */ /* 0x040fe20006800000 */
[----:B------:R-:W-:Y:S01]  /*e270*/  IMAD R64, R64, UR10, RZ ;  /* 0x0000000a40407c24 */ /* 0x000fe2000f8e02ff */
[C---:B------:R-:W-:Y:S01]  /*e280*/  SEL R162, R7.reuse, R15, !P5 ;  /* 0x0000000f07a27207 */ /* 0x040fe20006800000 */
[----:B------:R-:W-:Y:S01]  /*e290*/  IMAD R62, R62, UR10, RZ ;  /* 0x0000000a3e3e7c24 */ /* 0x000fe2000f8e02ff */
[C---:B------:R-:W-:Y:S01]  /*e2a0*/  SEL R76, R7.reuse, R13, !P5 ;  /* 0x0000000d074c7207 */ /* 0x040fe20006800000 */
[----:B------:R-:W-:Y:S01]  /*e2b0*/  IMAD R42, R42, UR10, RZ ;  /* 0x0000000a2a2a7c24 */ /* 0x000fe2000f8e02ff */
[----:B------:R-:W-:Y:S01]  /*e2c0*/  SEL R166, R7, R73, !P5 ;  /* 0x0000004907a67207 */ /* 0x000fe20006800000 */
[----:B------:R-:W-:Y:S01]  /*e2d0*/  IMAD R41, R41, UR10, RZ ;  /* 0x0000000a29297c24 */ /* 0x000fe2000f8e02ff */
[----:B------:R-:W-:Y:S01]  /*e2e0*/  ULDC.64 UR8, c[0x0][0x210] ;  /* 0x0000840000087ab9 */ /* 0x000fe20000000a00 */
[----:B----4-:R-:W-:Y:S02]  /*e2f0*/  IMAD R93, R24, UR10, RZ ;  /* 0x0000000a185d7c24 */ /* 0x010fe4000f8e02ff */
[----:B------:R-:W4:Y:S01]  /*e300*/  LDL.LU R24, [R1+0x68] ;  /* 0x0000680001187983 */ /* 0x000f220000300800 */
[----:B------:R-:W-:-:S03]  /*e310*/  IMAD R89, R20, UR10, RZ ;  /* 0x0000000a14597c24 */ /* 0x000fc6000f8e02ff */
[----:B------:R-:W4:Y:S01]  /*e320*/  LDL.LU R22, [R1+0x64] ;  /* 0x0000640001167983 */ /* 0x000f220000300800 */
[----:B------:R-:W-:-:S03]  /*e330*/  IMAD R85, R18, UR10, RZ ;  /* 0x0000000a12557c24 */ /* 0x000fc6000f8e02ff */
[----:B------:R-:W4:Y:S04]  /*e340*/  LDL.LU R20, [R1+0x60] ;  /* 0x0000600001147983 */ /* 0x000f280000300800 */
[----:B------:R-:W4:Y:S01]  /*e350*/  LDL.LU R19, [R1+0x5c] ;  /* 0x00005c0001137983 */ /* 0x000f220000300800 */
[----:B------:R-:W-:-:S03]  /*e360*/  IMAD R81, R16, UR10, RZ ;  /* 0x0000000a10517c24 */ /* 0x000fc6000f8e02ff */
[----:B------:R-:W4:Y:S01]  /*e370*/  LDL.LU R18, [R1+0x58] ;  /* 0x0000580001127983 */ /* 0x000f220000300800 */
[----:B------:R-:W-:-:S03]  /*e380*/  IMAD R77, R14, UR10, RZ ;  /* 0x0000000a0e4d7c24 */ /* 0x000fc6000f8e02ff */
[----:B------:R-:W4:Y:S01]  /*e390*/  LDL.LU R17, [R1+0x54] ;  /* 0x0000540001117983 */ /* 0x000f220000300800 */
[----:B------:R-:W-:-:S03]  /*e3a0*/  IMAD R73, R12, UR10, RZ ;  /* 0x0000000a0c497c24 */ /* 0x000fc6000f8e02ff */
[----:B------:R-:W4:Y:S01]  /*e3b0*/  LDL.LU R16, [R1+0x50] ;  /* 0x0000500001107983 */ /* 0x000f220000300800 */
[----:B------:R-:W-:-:S03]  /*e3c0*/  SEL R92, R7, R69, !P5 ;  /* 0x00000045075c7207 */ /* 0x000fc60006800000 */
[----:B------:R-:W4:Y:S04]  /*e3d0*/  LDL.LU R15, [R1+0x4c] ;  /* 0x00004c00010f7983 */ /* 0x000f280000300800 */
[----:B------:R-:W4:Y:S01]  /*e3e0*/  LDL.LU R14, [R1+0x48] ;  /* 0x00004800010e7983 */ /* 0x000f220000300800 */
[----:B------:R-:W-:-:S03]  /*e3f0*/  IMAD R69, R10, UR10, RZ ;  /* 0x0000000a0a457c24 */ /* 0x000fc6000f8e02ff */
[----:B------:R-:W4:Y:S01]  /*e400*/  LDL.LU R13, [R1+0x44] ;  /* 0x00004400010d7983 */ /* 0x000f220000300800 */
[----:B------:R-:W-:-:S03]  /*e410*/  IMAD R97, R9, UR10, RZ ;  /* 0x0000000a09617c24 */ /* 0x000fc6000f8e02ff */
[----:B------:R-:W4:Y:S01]  /*e420*/  LDL.LU R12, [R1+0x40] ;  /* 0x00004000010c7983 */ /* 0x000f220000300800 */
[----:B------:R-:W-:-:S03]  /*e430*/  SEL R86, R7, R45, !P5 ;  /* 0x0000002d07567207 */ /* 0x000fc60006800000 */
[----:B------:R-:W4:Y:S01]  /*e440*/  LDL.LU R11, [R1+0x3c] ;  /* 0x00003c00010b7983 */ /* 0x000f220000300800 */
[----:B------:R-:W-:-:S03]  /*e450*/  SEL R88, R7, R53, !P5 ;  /* 0x0000003507587207 */ /* 0x000fc60006800000 */
[----:B------:R-:W4:Y:S01]  /*e460*/  LDL.LU R10, [R1+0x38] ;  /* 0x00003800010a7983 */ /* 0x000f220000300800 */
[C---:B------:R-:W-:Y:S01]  /*e470*/  SEL R198, R7.reuse, R198, !P5 ;  /* 0x000000c607c67207 */ /* 0x040fe20006800000 */
[----:B------:R-:W-:Y:S01]  /*e480*/  IMAD R65, R6, UR10, RZ ;  /* 0x0000000a06417c24 */ /* 0x000fe2000f8e02ff */
[C---:B------:R-:W-:Y:S01]  /*e490*/  SEL R214, R7.reuse, R214, !P5 ;  /* 0x000000d607d67207 */ /* 0x040fe20006800000 */
[----:B------:R-:W4:Y:S01]  /*e4a0*/  LDL.LU R9, [R1+0x34] ;  /* 0x0000340001097983 */ /* 0x000f220000300800 */
[----:B------:R-:W-:-:S03]  /*e4b0*/  SEL R246, R7, R246, !P5 ;  /* 0x000000f607f67207 */ /* 0x000fc60006800000 */
[----:B------:R-:W4:Y:S01]  /*e4c0*/  LDL.LU R8, [R1+0x30] ;  /* 0x0000300001087983 */ /* 0x000f220000300800 */
[----:B------:R-:W-:-:S03]  /*e4d0*/  IMAD R61, R167, UR10, RZ ;  /* 0x0000000aa73d7c24 */ /* 0x000fc6000f8e02ff */
[----:B------:R-:W4:Y:S01]  /*e4e0*/  LDL.LU R7, [R1+0x2c] ;  /* 0x00002c0001077983 */ /* 0x000f220000300800 */
[----:B------:R-:W-:-:S03]  /*e4f0*/  IMAD R57, R2, UR10, RZ ;  /* 0x0000000a02397c24 */ /* 0x000fc6000f8e02ff */
[----:B------:R-:W4:Y:S01]  /*e500*/  LDL.LU R6, [R1+0x28] ;  /* 0x0000280001067983 */ /* 0x000f220000300800 */
[----:B------:R-:W-:Y:S02]  /*e510*/  IMAD R53, R4, UR10, RZ ;  /* 0x0000000a04357c24 */ /* 0x000fe4000f8e02ff */
[----:B---3--:R-:W-:Y:S02]  /*e520*/  IMAD R49, R164, UR10, RZ ;  /* 0x0000000aa4317c24 */ /* 0x008fe4000f8e02ff */
[----:B------:R-:W3:Y:S04]  /*e530*/  LDL.LU R164, [R1+0x24] ;  /* 0x0000240001a47983 */ /* 0x000ee80000300800 */
[----:B------:R-:W4:Y:S04]  /*e540*/  LDL.LU R167, [R1+0x4] ;  /* 0x0000040001a77983 */ /* 0x000f280000300800 */
[----:B------:R-:W3:Y:S04]  /*e550*/  LDL.LU R2, [R1+0x10] ;  /* 0x0000100001027983 */ /* 0x000ee80000300800 */
[----:B------:R-:W3:Y:S01]  /*e560*/  LDL.LU R4, [R1+0x1c] ;  /* 0x00001c0001047983 */ /* 0x000ee20000300800 */
[----:B--2---:R-:W-:-:S03]  /*e570*/  IMAD R45, R5, UR10, RZ ;  /* 0x0000000a052d7c24 */ /* 0x004fc6000f8e02ff */
[----:B------:R-:W2:Y:S04]  /*e580*/  LDL.LU R5, [R1+0x20] ;  /* 0x0000200001057983 */ /* 0x000ea80000300800 */
[----:B------:R-:W2:Y:S04]  /*e590*/  LDL.LU R3, [R1+0x18] ;  /* 0x0000180001037983 */ /* 0x000ea80000300800 */
[----:B------:R-:W2:Y:S01]  /*e5a0*/  LDL.LU R0, [R1+0x14] ;  /* 0x0000140001007983 */ /* 0x000ea20000300800 */
[----:B----4-:R-:W-:Y:S02]  /*e5b0*/  IMAD R167, R167, UR10, RZ ;  /* 0x0000000aa7a77c24 */ /* 0x010fe4000f8e02ff */
[----:B---3--:R-:W-:-:S03]  /*e5c0*/  IMAD R2, R2, UR10, RZ ;  /* 0x0000000a02027c24 */ /* 0x008fc6000f8e02ff */
[----:B------:R0:W-:Y:S01]  /*e5d0*/  STL [R1+0x4], R167 ;  /* 0x000004a701007387 */ /* 0x0001e20000100800 */
[----:B------:R-:W-:-:S03]  /*e5e0*/  IMAD R4, R4, UR10, RZ ;  /* 0x0000000a04047c24 */ /* 0x000fc6000f8e02ff */
[----:B0-----:R-:W3:Y:S01]  /*e5f0*/  LDL.LU R167, [R1+0xf74] ;  /* 0x000f740001a77983 */ /* 0x001ee20000300800 */
[----:B--2---:R-:W-:-:S03]  /*e600*/  IMAD R5, R5, UR10, RZ ;  /* 0x0000000a05057c24 */ /* 0x004fc6000f8e02ff */
[----:B------:R0:W-:Y:S04]  /*e610*/  STL [R1+0x10], R2 ;  /* 0x0000100201007387 */ /* 0x0001e80000100800 */
[----:B0-----:R-:W2:Y:S04]  /*e620*/  LDL.LU R2, [R1+0xf70] ;  /* 0x000f700001027983 */ /* 0x001ea80000300800 */
[----:B------:R0:W-:Y:S04]  /*e630*/  STL [R1+0x1c], R4 ;  /* 0x00001c0401007387 */ /* 0x0001e80000100800 */
[----:B0-----:R-:W4:Y:S04]  /*e640*/  LDL.LU R4, [R1+0xf6c] ;  /* 0x000f6c0001047983 */ /* 0x001f280000300800 */
[----:B------:R0:W-:Y:S04]  /*e650*/  STL [R1+0x20], R5 ;  /* 0x0000200501007387 */ /* 0x0001e80000100800 */
[----:B0-----:R-:W3:Y:S01]  /*e660*/  LDL.LU R5, [R1+0xf68] ;  /* 0x000f680001057983 */ /* 0x001ee20000300800 */
[----:B------:R-:W-:-:S05]  /*e670*/  IMAD R3, R3, UR10, RZ ;  /* 0x0000000a03037c24 */ /* 0x000fca000f8e02ff */
[----:B------:R3:W-:Y:S02]  /*e680*/  STL [R1+0x18], R3 ;  /* 0x0000180301007387 */ /* 0x0007e40000100800 */
[----:B---3--:R-:W-:Y:S02]  /*e690*/  IMAD R3, R5, UR10, RZ ;  /* 0x0000000a05037c24 */ /* 0x008fe4000f8e02ff */
[----:B------:R-:W3:Y:S01]  /*e6a0*/  LDL.LU R5, [R1+0xf64] ;  /* 0x000f640001057983 */ /* 0x000ee20000300800 */
[----:B------:R-:W-:-:S05]  /*e6b0*/  IMAD R0, R0, UR10, RZ ;  /* 0x0000000a00007c24 */ /* 0x000fca000f8e02ff */
[----:B------:R3:W-:Y:S02]  /*e6c0*/  STL [R1+0x14], R0 ;  /* 0x0000140001007387 */ /* 0x0007e40000100800 */
[----:B---3--:R-:W-:-:S05]  /*e6d0*/  LEA R0, P5, R160, R5, 0x1 ;  /* 0x00000005a0007211 */ /* 0x008fca00078a08ff */
[----:B------:R0:W-:Y:S02]  /*e6e0*/  STL [R1+0x2fc], R0 ;  /* 0x0002fc0001007387 */ /* 0x0001e40000100800 */
[----:B0-----:R-:W-:-:S05]  /*e6f0*/  LEA R0, P3, R156, R5, 0x1 ;  /* 0x000000059c007211 */ /* 0x001fca00078608ff */
        /* <DEDUP_REMOVED lines=10> */
[----:B------:R0:W-:Y:S04]  /*e7a0*/  STL [R1+0x32c], R0 ;  /* 0x00032c0001007387 */ /* 0x0001e80000100800 */
[----:B0-----:R-:W3:Y:S01]  /*e7b0*/  LDL.LU R0, [R1+0xf60] ;  /* 0x000f600001007983 */ /* 0x001ee20000300800 */
[----:B------:R-:W-:Y:S02]  /*e7c0*/  IMAD R127, R127, UR10, RZ ;  /* 0x0000000a7f7f7c24 */ /* 0x000fe4000f8e02ff */
[----:B------:R-:W-:Y:S02]  /*e7d0*/  IMAD R117, R117, UR10, RZ ;  /* 0x0000000a75757c24 */ /* 0x000fe4000f8e02ff */
[----:B------:R-:W-:Y:S02]  /*e7e0*/  IMAD R113, R113, UR10, RZ ;  /* 0x0000000a71717c24 */ /* 0x000fe4000f8e02ff */
[----:B------:R-:W-:-:S02]  /*e7f0*/  IMAD R111, R111, UR10, RZ ;  /* 0x0000000a6f6f7c24 */ /* 0x000fc4000f8e02ff */
[----:B------:R-:W-:Y:S02]  /*e800*/  IMAD R109, R109, UR10, RZ ;  /* 0x0000000a6d6d7c24 */ /* 0x000fe4000f8e02ff */
[----:B------:R-:W-:Y:S02]  /*e810*/  IMAD R107, R107, UR10, RZ ;  /* 0x0000000a6b6b7c24 */ /* 0x000fe4000f8e02ff */
        /* <DEDUP_REMOVED lines=30> */
[----:B------:R-:W-:Y:S01]  /*ea00*/  IMAD R15, R15, UR10, RZ ;  /* 0x0000000a0f0f7c24 */ /* 0x000fe2000f8e02ff */
[-C--:B---3--:R-:W-:Y:S02]  /*ea10*/  LEA.HI.X.SX32 R160, R160, R0.reuse, 0x1, P5 ;  /* 0x00000000a0a07211 */ /* 0x088fe400028f0eff */
[----:B------:R-:W-:-:S03]  /*ea20*/  LEA.HI.X.SX32 R156, R156, R0, 0x1, P3 ;  /* 0x000000009c9c7211 */ /* 0x000fc600018f0eff */
[----:B------:R0:W-:Y:S01]  /*ea30*/  STL [R1+0x2f8], R160 ;  /* 0x0002f8a001007387 */ /* 0x0001e20000100800 */
[----:B------:R-:W-:Y:S02]  /*ea40*/  LEA.HI.X.SX32 R146, R146, R0, 0x1, P1 ;  /* 0x0000000092927211 */ /* 0x000fe400008f0eff */
[----:B0-----:R-:W-:-:S05]  /*ea50*/  LEA R160, P5, R136, R5, 0x1 ;  /* 0x0000000588a07211 */ /* 0x001fca00078a08ff */
[----:B------:R0:W-:Y:S04]  /*ea60*/  STL [R1+0x334], R160 ;  /* 0x000334a001007387 */ /* 0x0001e80000100800 */
[----:B------:R1:W-:Y:S01]  /*ea70*/  STL [R1+0x300], R156 ;  /* 0x0003009c01007387 */ /* 0x0003e20000100800 */
[-C--:B0-----:R-:W-:Y:S02]  /*ea80*/  LEA R160, P3, R128, R5.reuse, 0x1 ;  /* 0x0000000580a07211 */ /* 0x081fe400078608ff */
[----:B-1----:R-:W-:Y:S02]  /*ea90*/  LEA.HI.X.SX32 R156, R151, R0, 0x1, P2 ;  /* 0x00000000979c7211 */ /* 0x002fe400010f0eff */
[-C--:B------:R-:W-:Y:S01]  /*eaa0*/  LEA R151, P2, R127, R5.reuse, 0x1 ;  /* 0x000000057f977211 */ /* 0x080fe200078408ff */
[----:B------:R-:W-:Y:S04]  /*eab0*/  STL [R1+0x33c], R160 ;  /* 0x00033ca001007387 */ /* 0x000fe80000100800 */
[----:B------:R0:W-:Y:S04]  /*eac0*/  STL [R1+0x308], R156 ;  /* 0x0003089c01007387 */ /* 0x0001e80000100800 */
[----:B------:R1:W-:Y:S04]  /*ead0*/  STL [R1+0x344], R151 ;  /* 0x0003449701007387 */ /* 0x0003e80000100800 */
[----:B------:R3:W-:Y:S01]  /*eae0*/  STL [R1+0x310], R146 ;  /* 0x0003109201007387 */ /* 0x0007e20000100800 */
[----:B0-----:R-:W-:-:S02]  /*eaf0*/  LEA R156, P1, R120, R5, 0x1 ;  /* 0x00000005789c7211 */ /* 0x001fc400078208ff */
[-C--:B-1----:R-:W-:Y:S02]  /*eb00*/  LEA.HI.X.SX32 R151, R142, R0.reuse, 0x1, P0 ;  /* 0x000000008e977211 */ /* 0x082fe400000f0eff */
[-C--:B------:R-:W-:Y:S02]  /*eb10*/  LEA.HI.X.SX32 R142, R140, R0.reuse, 0x1, P4 ;  /* 0x000000008c8e7211 */ /* 0x080fe400020f0eff */
[-C--:B---3--:R-:W-:Y:S01]  /*eb20*/  LEA R146, P0, R117, R5.reuse, 0x1 ;  /* 0x0000000575927211 */ /* 0x088fe200078008ff */
[----:B------:R-:W-:Y:S01]  /*eb30*/  STL [R1+0x34c], R156 ;  /* 0x00034c9c01007387 */ /* 0x000fe20000100800 */
[-C--:B------:R-:W-:Y:S02]  /*eb40*/  LEA R140, P4, R113, R5.reuse, 0x1 ;  /* 0x00000005718c7211 */ /* 0x080fe400078808ff */
[----:B------:R-:W-:Y:S01]  /*eb50*/  LEA.HI.X.SX32 R138, R138, R0, 0x1, P6 ;  /* 0x000000008a8a7211 */ /* 0x000fe200030f0eff */
[----:B------:R-:W-:Y:S04]  /*eb60*/  STL [R1+0x318], R151 ;  /* 0x0003189701007387 */ /* 0x000fe80000100800 */
        /* <DEDUP_REMOVED lines=197> */
[----:B-1----:R-:W-:-:S03]  /*f7c0*/  LEA.HI.X.SX32 R38, R34, R0, 0x1, P6 ;  /* 0x0000000022267211 */ /* 0x002fc600030f0eff */
[----:B------:R-:W-:Y:S01]  /*f7d0*/  STL [R1+0x4e8], R39 ;  /* 0x0004e82701007387 */ /* 0x000fe20000100800 */
[-C--:B------:R-:W-:Y:S02]  /*f7e0*/  LEA.HI.X.SX32 R34, R30, R0.reuse, 0x1, P5 ;  /* 0x000000001e227211 */ /* 0x080fe400028f0eff */
[-C--:B---3--:R-:W-:Y:S01]  /*f7f0*/  LEA R37, P6, R18, R5.reuse, 0x1 ;  /* 0x0000000512257211 */ /* 0x088fe200078c08ff */
[----:B------:R-:W-:Y:S01]  /*f800*/  STL [R1+0x4b4], R38 ;  /* 0x0004b42601007387 */ /* 0x000fe20000100800 */
[-C--:B------:R-:W-:Y:S02]  /*f810*/  LEA R30, P5, R17, R5.reuse, 0x1 ;  /* 0x00000005111e7211 */ /* 0x080fe400078a08ff */
[----:B------:R-:W-:Y:S01]  /*f820*/  LEA.HI.X.SX32 R26, R26, R0, 0x1, P3 ;  /* 0x000000001a1a7211 */ /* 0x000fe200018f0eff */
[----:B------:R-:W-:Y:S04]  /*f830*/  STL [R1+0x4f0], R37 ;  /* 0x0004f02501007387 */ /* 0x000fe80000100800 */
[----:B------:R-:W3:Y:S04]  /*f840*/  LDL.LU R140, [R1+0x4] ;  /* 0x00000400018c7983 */ /* 0x000ee80000300800 */
[----:B------:R-:W-:Y:S04]  /*f850*/  STL [R1+0x4bc], R34 ;  /* 0x0004bc2201007387 */ /* 0x000fe80000100800 */
[----:B------:R0:W-:Y:S04]  /*f860*/  STL [R1+0x4f8], R30 ;  /* 0x0004f81e01007387 */ /* 0x0001e80000100800 */
[----:B------:R-:W3:Y:S04]  /*f870*/  LDL.LU R142, [R1+0x10] ;  /* 0x00001000018e7983 */ /* 0x000ee80000300800 */
[----:B------:R1:W-:Y:S01]  /*f880*/  STL [R1+0x4c4], R26 ;  /* 0x0004c41a01007387 */ /* 0x0003e20000100800 */
[----:B0-----:R-:W-:-:S03]  /*f890*/  LEA R30, P3, R16, R5, 0x1 ;  /* 0x00000005101e7211 */ /* 0x001fc600078608ff */
[----:B------:R-:W3:Y:S01]  /*f8a0*/  LDL.LU R146, [R1+0x1c] ;  /* 0x00001c0001927983 */ /* 0x000ee20000300800 */
[----:B-1----:R-:W-:-:S03]  /*f8b0*/  LEA.HI.X.SX32 R26, R24, R0, 0x1, P2 ;  /* 0x00000000181a7211 */ /* 0x002fc600010f0eff */
[----:B------:R-:W-:Y:S01]  /*f8c0*/  STL [R1+0x500], R30 ;  /* 0x0005001e01007387 */ /* 0x000fe20000100800 */
[----:B------:R-:W-:-:S03]  /*f8d0*/  LEA R24, P2, R15, R5, 0x1 ;  /* 0x000000050f187211 */ /* 0x000fc600078408ff */
[----:B------:R-:W3:Y:S04]  /*f8e0*/  LDL.LU R151, [R1+0x20] ;  /* 0x0000200001977983 */ /* 0x000ee80000300800 */
[----:B------:R0:W-:Y:S04]  /*f8f0*/  STL [R1+0x4cc], R26 ;  /* 0x0004cc1a01007387 */ /* 0x0001e80000100800 */
[----:B------:R-:W3:Y:S04]  /*f900*/  LDL.LU R156, [R1+0x18] ;  /* 0x00001800019c7983 */ /* 0x000ee80000300800 */
[----:B------:R1:W-:Y:S04]  /*f910*/  STL [R1+0x508], R24 ;  /* 0x0005081801007387 */ /* 0x0003e80000100800 */
[----:B------:R-:W3:Y:S01]  /*f920*/  LDL.LU R160, [R1+0x14] ;  /* 0x0000140001a07983 */ /* 0x000ee20000300800 */
[----:B------:R-:W-:Y:S01]  /*f930*/  IMAD R14, R14, UR10, RZ ;  /* 0x0000000a0e0e7c24 */ /* 0x000fe2000f8e02ff */
[----:B------:R-:W-:Y:S01]  /*f940*/  LEA.HI.X.SX32 R22, R22, R0, 0x1, P1 ;  /* 0x0000000016167211 */ /* 0x000fe200008f0eff */
[----:B------:R-:W-:-:S02]  /*f950*/  IMAD R13, R13, UR10, RZ ;  /* 0x0000000a0d0d7c24 */ /* 0x000fc4000f8e02ff */
[----:B------:R-:W-:Y:S01]  /*f960*/  IMAD R12, R12, UR10, RZ ;  /* 0x0000000a0c0c7c24 */ /* 0x000fe2000f8e02ff */
[-C--:B0-----:R-:W-:Y:S01]  /*f970*/  LEA R26, P1, R14, R5.reuse, 0x1 ;  /* 0x000000050e1a7211 */ /* 0x081fe200078208ff */
[----:B------:R0:W-:Y:S01]  /*f980*/  STL [R1+0x4d4], R22 ;  /* 0x0004d41601007387 */ /* 0x0001e20000100800 */
[-C--:B-1----:R-:W-:Y:S01]  /*f990*/  LEA.HI.X.SX32 R24, R20, R0.reuse, 0x1, P0 ;  /* 0x0000000014187211 */ /* 0x082fe200000f0eff */
[----:B------:R-:W-:Y:S01]  /*f9a0*/  IMAD R11, R11, UR10, RZ ;  /* 0x0000000a0b0b7c24 */ /* 0x000fe2000f8e02ff */
[-C--:B------:R-:W-:Y:S01]  /*f9b0*/  LEA.HI.X.SX32 R20, R19, R0.reuse, 0x1, P4 ;  /* 0x0000000013147211 */ /* 0x080fe200020f0eff */
[----:B------:R-:W-:Y:S01]  /*f9c0*/  STL [R1+0x510], R26 ;  /* 0x0005101a01007387 */ /* 0x000fe20000100800 */
[-C--:B------:R-:W-:Y:S01]  /*f9d0*/  LEA R19, P4, R12, R5.reuse, 0x1 ;  /* 0x000000050c137211 */ /* 0x080fe200078808ff */
[----:B------:R-:W-:Y:S01]  /*f9e0*/  IMAD R10, R10, UR10, RZ ;  /* 0x0000000a0a0a7c24 */ /* 0x000fe2000f8e02ff */
[----:B------:R-:W-:Y:S02]  /*f9f0*/  LEA.HI.X.SX32 R18, R18, R0, 0x1, P6 ;  /* 0x0000000012127211 */ /* 0x000fe400030f0eff */
[----:B0-----:R-:W-:Y:S01]  /*fa00*/  LEA R22, P0, R13, R5, 0x1 ;  /* 0x000000050d167211 */ /* 0x001fe200078008ff */
[----:B------:R-:W-:Y:S01]  /*fa10*/  STL [R1+0x4dc], R24 ;  /* 0x0004dc1801007387 */ /* 0x000fe20000100800 */
[----:B------:R-:W-:-:S03]  /*fa20*/  IMAD R9, R9, UR10, RZ ;  /* 0x0000000a09097c24 */ /* 0x000fc6000f8e02ff */
[----:B------:R-:W-:Y:S04]  /*fa30*/  STL [R1+0x518], R22 ;  /* 0x0005181601007387 */ /* 0x000fe80000100800 */
[----:B------:R0:W-:Y:S04]  /*fa40*/  STL [R1+0x4e4], R20 ;  /* 0x0004e41401007387 */ /* 0x0001e80000100800 */
[----:B------:R1:W-:Y:S01]  /*fa50*/  STL [R1+0x520], R19 ;  /* 0x0005201301007387 */ /* 0x0003e20000100800 */
[----:B------:R-:W-:-:S03]  /*fa60*/  IMAD R8, R8, UR10, RZ ;  /* 0x0000000a08087c24 */ /* 0x000fc6000f8e02ff */
[----:B------:R2:W-:Y:S01]  /*fa70*/  STL [R1+0x4ec], R18 ;  /* 0x0004ec1201007387 */ /* 0x0005e20000100800 */
[-C--:B0-----:R-:W-:Y:S02]  /*fa80*/  LEA R20, P6, R11, R5.reuse, 0x1 ;  /* 0x000000050b147211 */ /* 0x081fe400078c08ff */
[-C--:B-1----:R-:W-:Y:S02]  /*fa90*/  LEA.HI.X.SX32 R19, R17, R0.reuse, 0x1, P5 ;  /* 0x0000000011137211 */ /* 0x082fe400028f0eff */
[-C--:B------:R-:W-:Y:S02]  /*faa0*/  LEA.HI.X.SX32 R17, R16, R0.reuse, 0x1, P3 ;  /* 0x0000000010117211 */ /* 0x080fe400018f0eff */
[-C--:B--2---:R-:W-:Y:S01]  /*fab0*/  LEA R18, P5, R10, R5.reuse, 0x1 ;  /* 0x000000050a127211 */ /* 0x084fe200078a08ff */
[----:B------:R-:W-:Y:S01]  /*fac0*/  STL [R1+0x528], R20 ;  /* 0x0005281401007387 */ /* 0x000fe20000100800 */
[----:B------:R-:W-:Y:S01]  /*fad0*/  LEA R16, P3, R9, R5, 0x1 ;  /* 0x0000000509107211 */ /* 0x000fe200078608ff */
[----:B------:R-:W-:Y:S01]  /*fae0*/  IMAD R7, R7, UR10, RZ ;  /* 0x0000000a07077c24 */ /* 0x000fe2000f8e02ff */
[----:B------:R-:W-:Y:S01]  /*faf0*/  LEA.HI.X.SX32 R15, R15, R0, 0x1, P2 ;  /* 0x000000000f0f7211 */ /* 0x000fe200010f0eff */
        /* <DEDUP_REMOVED lines=21> */
[-C--:B------:R-:W-:Y:S01]  /*fc50*/  LEA.HI.X.SX32 R11, R10, R0.reuse, 0x1, P5 ;  /* 0x000000000a0b7211 */ /* 0x080fe200028f0eff */
[----:B------:R-:W-:Y:S01]  /*fc60*/  STL [R1+0x558], R14 ;  /* 0x0005580e01007387 */ /* 0x000fe20000100800 */
[----:B------:R-:W-:-:S03]  /*fc70*/  LEA.HI.X.SX32 R9, R9, R0, 0x1, P3 ;  /* 0x0000000009097211 */ /* 0x000fc600018f0eff */
[----:B------:R-:W-:Y:S01]  /*fc80*/  STL [R1+0x524], R13 ;  /* 0x0005240d01007387 */ /* 0x000fe20000100800 */
[----:B------:R-:W-:Y:S01]  /*fc90*/  LEA.HI.X.SX32 R6, R6, R0, 0x1, P0 ;  /* 0x0000000006067211 */ /* 0x000fe200000f0eff */
[----:B----4-:R-:W-:Y:S02]  /*fca0*/  IMAD R4, R4, UR10, RZ ;  /* 0x0000000a04047c24 */ /* 0x010fe4000f8e02ff */
        /* <DEDUP_REMOVED lines=19> */
[----:B---3--:R-:W-:-:S05]  /*fde0*/  LEA R12, P6, R140, R5, 0x1 ;  /* 0x000000058c0c7211 */ /* 0x008fca00078c08ff */
[----:B------:R-:W-:Y:S01]  /*fdf0*/  STL [R1+0x560], R12 ;  /* 0x0005600c01007387 */ /* 0x000fe20000100800 */
[----:B------:R-:W-:-:S03]  /*fe00*/  LEA R10, P5, R142, R5, 0x1 ;  /* 0x000000058e0a7211 */ /* 0x000fc600078a08ff */
[----:B------:R0:W-:Y:S04]  /*fe10*/  STL [R1+0x52c], R11 ;  /* 0x00052c0b01007387 */ /* 0x0001e80000100800 */
[----:B------:R1:W-:Y:S04]  /*fe20*/  STL [R1+0x568], R10 ;  /* 0x0005680a01007387 */ /* 0x0003e80000100800 */
[----:B------:R2:W-:Y:S01]  /*fe30*/  STL [R1+0x534], R9 ;  /* 0x0005340901007387 */ /* 0x0005e20000100800 */
[----:B0-----:R-:W-:Y:S02]  /*fe40*/  LEA R11, P3, R146, R5, 0x1 ;  /* 0x00000005920b7211 */ /* 0x001fe400078608ff */
[----:B-1----:R-:W-:-:S02]  /*fe50*/  LEA.HI.X.SX32 R10, R8, R0, 0x1, P2 ;  /* 0x00000000080a7211 */ /* 0x002fc400010f0eff */
[----:B------:R-:W-:Y:S02]  /*fe60*/  LEA.HI.X.SX32 R8, R7, R0, 0x1, P1 ;  /* 0x0000000007087211 */ /* 0x000fe400008f0eff */
[-C--:B--2---:R-:W-:Y:S01]  /*fe70*/  LEA R9, P2, R151, R5.reuse, 0x1 ;  /* 0x0000000597097211 */ /* 0x084fe200078408ff */
[----:B------:R-:W-:Y:S04]  /*fe80*/  STL [R1+0x570], R11 ;  /* 0x0005700b01007387 */ /* 0x000fe80000100800 */
[----:B------:R-:W-:Y:S01]  /*fe90*/  STL [R1+0x53c], R10 ;  /* 0x00053c0a01007387 */ /* 0x000fe20000100800 */
[----:B------:R-:W-:-:S03]  /*fea0*/  LEA R7, P1, R156, R5, 0x1 ;  /* 0x000000059c077211 */ /* 0x000fc600078208ff */
[----:B------:R-:W-:Y:S04]  /*feb0*/  STL [R1+0x578], R9 ;  /* 0x0005780901007387 */ /* 0x000fe80000100800 */
[----:B------:R0:W-:Y:S04]  /*fec0*/  STL [R1+0x544], R8 ;  /* 0x0005440801007387 */ /* 0x0001e80000100800 */
[----:B------:R1:W-:Y:S04]  /*fed0*/  STL [R1+0x580], R7 ;  /* 0x0005800701007387 */ /* 0x0003e80000100800 */
[----:B------:R2:W-:Y:S01]  /*fee0*/  STL [R1+0x54c], R6 ;  /* 0x00054c0601007387 */ /* 0x0005e20000100800 */
[----:B0-----:R-:W-:-:S02]  /*fef0*/  LEA R8, P0, R160, R5, 0x1 ;  /* 0x00000005a0087211 */ /* 0x001fc400078008ff */
[----:B-1----:R-:W-:-:S03]  /*ff00*/  LEA.HI.X.SX32 R7, R164, R0, 0x1, P4 ;  /* 0x00000000a4077211 */ /* 0x002fc600020f0eff */
[----:B------:R0:W-:Y:S01]  /*ff10*/  STL [R1+0x588], R8 ;  /* 0x0005880801007387 */ /* 0x0001e20000100800 */
[----:B--2---:R-:W-:-:S03]  /*ff20*/  LEA R6, P4, R3, R5, 0x1 ;  /* 0x0000000503067211 */ /* 0x004fc600078808ff */
[----:B------:R1:W-:Y:S04]  /*ff30*/  STL [R1+0x554], R7 ;  /* 0x0005540701007387 */ /* 0x0003e80000100800 */
[----:B------:R2:W-:Y:S01]  /*ff40*/  STL [R1+0x590], R6 ;  /* 0x0005900601007387 */ /* 0x0005e20000100800 */
[----:B0-----:R-:W-:Y:S02]  /*ff50*/  LEA.HI.X.SX32 R8, R140, R0, 0x1, P6 ;  /* 0x000000008c087211 */ /* 0x001fe400030f0eff */
[----:B-1----:R-:W-:-:S03]  /*ff60*/  LEA R7, P6, R4, R5, 0x1 ;  /* 0x0000000504077211 */ /* 0x002fc600078c08ff */
[----:B------:R0:W-:Y:S01]  /*ff70*/  STL [R1+0x55c], R8 ;  /* 0x00055c0801007387 */ /* 0x0001e20000100800 */
[----:B--2---:R-:W-:-:S03]  /*ff80*/  LEA.HI.X.SX32 R6, R142, R0, 0x1, P5 ;  /* 0x000000008e067211 */ /* 0x004fc600028f0eff */
[----:B------:R1:W-:Y:S04]  /*ff90*/  STL [R1+0x598], R7 ;  /* 0x0005980701007387 */ /* 0x0003e80000100800 */
[----:B------:R2:W-:Y:S01]  /*ffa0*/  STL [R1+0x564], R6 ;  /* 0x0005640601007387 */ /* 0x0005e20000100800 */
[----:B0-----:R-:W-:Y:S02]  /*ffb0*/  LEA R8, P5, R2, R5, 0x1 ;  /* 0x0000000502087211 */ /* 0x001fe400078a08ff */
        /* <DEDUP_REMOVED lines=15> */
[----:B------:R1:W-:Y:S01]  /*100b0*/  STL [R1+0x584], R7 ;  /* 0x0005840701007387 */ /* 0x0003e20000100800 */
[----:B0-----:R-:W-:-:S03]  /*100c0*/  LEA.HI.X.SX32 R8, R3, R0, 0x1, P4 ;  /* 0x0000000003087211 */ /* 0x001fc600020f0eff */
[----:B------:R-:W2:Y:S04]  /*100d0*/  LDL.LU R3, [R1+0xf5c] ;  /* 0x000f5c0001037983 */ /* 0x000ea80000300800 */
[----:B------:R0:W-:Y:S01]  /*100e0*/  STL [R1+0x5c0], R6 ;  /* 0x0005c00601007387 */ /* 0x0001e20000100800 */
[----:B-1----:R-:W-:-:S03]  /*100f0*/  LEA.HI.X.SX32 R7, R4, R0, 0x1, P6 ;  /* 0x0000000004077211 */ /* 0x002fc600030f0eff */
[----:B------:R1:W-:Y:S04]  /*10100*/  STL [R1+0x58c], R8 ;  /* 0x00058c0801007387 */ /* 0x0003e80000100800 */
[----:B------:R3:W5:Y:S01]  /*10110*/  LDL.LU R4, [R1+0xf58] ;  /* 0x000f580001047983 */ /* 0x0007620000300800 */
[----:B0-----:R-:W-:-:S05]  /*10120*/  LEA R6, P4, R175, R5, 0x1 ;  /* 0x00000005af067211 */ /* 0x001fca00078808ff */
[----:B------:R0:W-:Y:S01]  /*10130*/  STL [R1+0x5c8], R6 ;  /* 0x0005c80601007387 */ /* 0x0001e20000100800 */
[----:B-1----:R-:W-:-:S03]  /*10140*/  LEA.HI.X.SX32 R8, R2, R0, 0x1, P5 ;  /* 0x0000000002087211 */ /* 0x002fc600028f0eff */
[----:B------:R1:W-:Y:S04]  /*10150*/  STL [R1+0x594], R7 ;  /* 0x0005940701007387 */ /* 0x0003e80000100800 */
[----:B------:R-:W4:Y:S01]  /*10160*/  LDL.LU R2, [R1+0xf54] ;  /* 0x000f540001027983 */ /* 0x000f220000300800 */
[-C--:B0-----:R-:W-:Y:S02]  /*10170*/  LEA R6, P6, R177, R5.reuse, 0x1 ;  /* 0x00000005b1067211 */ /* 0x081fe400078c08ff */
[----:B-1----:R-:W-:-:S03]  /*10180*/  LEA R7, P5, R179, R5, 0x1 ;  /* 0x00000005b3077211 */ /* 0x002fc600078a08ff */
[----:B------:R0:W-:Y:S04]  /*10190*/  STL [R1+0x5d0], R6 ;  /* 0x0005d00601007387 */ /* 0x0001e80000100800 */
[----:B------:R1:W-:Y:S01]  /*101a0*/  STL [R1+0x59c], R8 ;  /* 0x00059c0801007387 */ /* 0x0003e20000100800 */
[----:B0-----:R-:W-:-:S03]  /*101b0*/  LEA.HI.X.SX32 R6, R167, R0, 0x1, P3 ;  /* 0x00000000a7067211 */ /* 0x001fc600018f0eff */
[----:B------:R0:W-:Y:S01]  /*101c0*/  STL [R1+0x5d8], R7 ;  /* 0x0005d80701007387 */ /* 0x0001e20000100800 */
[----:B-1----:R-:W-:-:S03]  /*101d0*/  LEA R8, P3, R181, R5, 0x1 ;  /* 0x00000005b5087211 */ /* 0x002fc600078608ff */
[----:B------:R1:W-:Y:S01]  /*101e0*/  STL [R1+0x5a4], R6 ;  /* 0x0005a40601007387 */ /* 0x0003e20000100800 */
[----:B0-----:R-:W-:-:S03]  /*101f0*/  LEA.HI.X.SX32 R7, R169, R0, 0x1, P2 ;  /* 0x00000000a9077211 */ /* 0x001fc600010f0eff */
[----:B------:R0:W-:Y:S01]  /*10200*/  STL [R1+0x5e0], R8 ;  /* 0x0005e00801007387 */ /* 0x0001e20000100800 */
[----:B-1----:R-:W-:-:S03]  /*10210*/  LEA R6, P2, R183, R5, 0x1 ;  /* 0x00000005b7067211 */ /* 0x002fc600078408ff */
[----:B------:R1:W-:Y:S04]  /*10220*/  STL [R1+0x5ac], R7 ;  /* 0x0005ac0701007387 */ /* 0x0003e80000100800 */
[----:B------:R3:W-:Y:S01]  /*10230*/  STL [R1+0x5e8], R6 ;  /* 0x0005e80601007387 */ /* 0x0007e20000100800 */
[----:B0-----:R-:W-:Y:S02]  /*10240*/  LEA.HI.X.SX32 R8, R171, R0, 0x1, P1 ;  /* 0x00000000ab087211 */ /* 0x001fe400008f0eff */
[----:B-1----:R-:W-:-:S03]  /*10250*/  LEA R7, P1, R185, R5, 0x1 ;  /* 0x00000005b9077211 */ /* 0x002fc600078208ff */
[----:B------:R0:W-:Y:S01]  /*10260*/  STL [R1+0x5b4], R8 ;  /* 0x0005b40801007387 */ /* 0x0001e20000100800 */
[----:B---3--:R-:W-:-:S03]  /*10270*/  LEA.HI.X.SX32 R6, R173, R0, 0x1, P0 ;  /* 0x00000000ad067211 */ /* 0x008fc600000f0eff */
[----:B------:R1:W-:Y:S04]  /*10280*/  STL [R1+0x5f0], R7 ;  /* 0x0005f00701007387 */ /* 0x0003e80000100800 */
[----:B------:R3:W-:Y:S01]  /*10290*/  STL [R1+0x5bc], R6 ;  /* 0x0005bc0601007387 */ /* 0x0007e20000100800 */
[----:B0-----:R-:W-:Y:S02]  /*102a0*/  LEA R8, P0, R187, R5, 0x1 ;  /* 0x00000005bb087211 */ /* 0x001fe400078008ff */
[----:B-1----:R-:W-:-:S03]  /*102b0*/  LEA.HI.X.SX32 R7, R175, R0, 0x1, P4 ;  /* 0x00000000af077211 */ /* 0x002fc600020f0eff */
[----:B------:R0:W-:Y:S01]  /*102c0*/  STL [R1+0x5f8], R8 ;  /* 0x0005f80801007387 */ /* 0x0001e20000100800 */
[----:B---3--:R-:W-:-:S03]  /*102d0*/  LEA R6, P4, R189, R5, 0x1 ;  /* 0x00000005bd067211 */ /* 0x008fc600078808ff */
        /* <DEDUP_REMOVED lines=18> */
[----:B------:R1:W-:Y:S01]  /*10400*/  STL [R1+0x620], R7 ;  /* 0x0006200701007387 */ /* 0x0003e20000100800 */
[----:B------:R-:W-:-:S03]  /*10410*/  IMAD R203, R203, UR10, RZ ;  /* 0x0000000acbcb7c24 */ /* 0x000fc6000f8e02ff */
[----:B------:R3:W-:Y:S01]  /*10420*/  STL [R1+0x5ec], R6 ;  /* 0x0005ec0601007387 */ /* 0x0007e20000100800 */
[----:B0-----:R-:W-:Y:S02]  /*10430*/  LEA R8, P1, R199, R5, 0x1 ;  /* 0x00000005c7087211 */ /* 0x001fe400078208ff */
[----:B-1----:R-:W-:-:S03]  /*10440*/  LEA.HI.X.SX32 R7, R187, R0, 0x1, P0 ;  /* 0x00000000bb077211 */ /* 0x002fc600000f0eff */
[----:B------:R0:W-:Y:S01]  /*10450*/  STL [R1+0x628], R8 ;  /* 0x0006280801007387 */ /* 0x0001e20000100800 */
[----:B---3--:R-:W-:-:S03]  /*10460*/  LEA R6, P0, R201, R5, 0x1 ;  /* 0x00000005c9067211 */ /* 0x008fc600078008ff */
[----:B------:R1:W-:Y:S01]  /*10470*/  STL [R1+0x5f4], R7 ;  /* 0x0005f40701007387 */ /* 0x0003e20000100800 */
[----:B------:R-:W-:-:S03]  /*10480*/  IMAD R205, R205, UR10, RZ ;  /* 0x0000000acdcd7c24 */ /* 0x000fc6000f8e02ff */
[----:B------:R3:W-:Y:S01]  /*10490*/  STL [R1+0x630], R6 ;  /* 0x0006300601007387 */ /* 0x0007e20000100800 */
[----:B0-----:R-:W-:Y:S01]  /*104a0*/  LEA.HI.X.SX32 R8, R189, R0, 0x1, P4 ;  /* 0x00000000bd087211 */ /* 0x001fe200020f0eff */
[----:B------:R-:W-:Y:S01]  /*104b0*/  IMAD R207, R207, UR10, RZ ;  /* 0x0000000acfcf7c24 */ /* 0x000fe2000f8e02ff */
        /* <DEDUP_REMOVED lines=753> */
[----:B------:R1:W-:Y:S04]  /*133d0*/  STL [R1+0xee8], R7 ;  /* 0x000ee80701007387 */ /* 0x0003e80000100800 */
[----:B------:R3:W-:Y:S01]  /*133e0*/  STL [R1+0xecc], R6 ;  /* 0x000ecc0601007387 */ /* 0x0007e20000100800 */
[----:B0-----:R-:W-:Y:S02]  /*133f0*/  LEA R8, P2, R162, R5, 0x1 ;  /* 0x00000005a2087211 */ /* 0x001fe400078408ff */
[----:B-1----:R-:W-:-:S03]  /*13400*/  LEA.HI.X.SX32 R7, R154, R0, 0x1, P1 ;  /* 0x000000009a077211 */ /* 0x002fc600008f0eff */
[----:B------:R-:W-:Y:S01]  /*13410*/  STL [R1+0xeec], R8 ;  /* 0x000eec0801007387 */ /* 0x000fe20000100800 */
[----:B---3--:R-:W-:Y:S02]  /*13420*/  LEA R6, P1, R166, R5, 0x1 ;  /* 0x00000005a6067211 */ /* 0x008fe400078208ff */
[-C--:B------:R-:W-:Y:S01]  /*13430*/  LEA.HI.X.SX32 R5, R158, R0.reuse, 0x1, P0 ;  /* 0x000000009e057211 */ /* 0x080fe200000f0eff */
[----:B------:R-:W-:Y:S04]  /*13440*/  STL [R1+0xed4], R7 ;  /* 0x000ed40701007387 */ /* 0x000fe80000100800 */
[----:B------:R0:W-:Y:S04]  /*13450*/  STL [R1+0xae8], R6 ;  /* 0x000ae80601007387 */ /* 0x0001e80000100800 */
[----:B------:R1:W-:Y:S01]  /*13460*/  STL [R1+0xad4], R5 ;  /* 0x000ad40501007387 */ /* 0x0003e20000100800 */
[----:B0-----:R-:W-:-:S02]  /*13470*/  LEA.HI.X.SX32 R6, R182, R0, 0x1, P4 ;  /* 0x00000000b6067211 */ /* 0x001fc400020f0eff */
[----:B-1----:R-:W-:-:S03]  /*13480*/  LEA.HI.X.SX32 R5, R198, R0, 0x1, P6 ;  /* 0x00000000c6057211 */ /* 0x002fc600030f0eff */
[----:B------:R0:W-:Y:S01]  /*13490*/  STL [R1+0xad8], R6 ;  /* 0x000ad80601007387 */ /* 0x0001e20000100800 */
[----:B------:R-:W-:-:S03]  /*134a0*/  LEA.HI.X.SX32 R7, R246, R0, 0x1, P5 ;  /* 0x00000000f6077211 */ /* 0x000fc600028f0eff */
[----:B------:R1:W-:Y:S01]  /*134b0*/  STL [R1+0xadc], R5 ;  /* 0x000adc0501007387 */ /* 0x0003e20000100800 */
[C---:B--2---:R-:W-:Y:S02]  /*134c0*/  LEA R16, P0, R3.reuse, UR8, 0x1 ;  /* 0x0000000803107c11 */ /* 0x044fe4000f8008ff */
[-C--:B0-----:R-:W-:Y:S01]  /*134d0*/  LEA.HI.X.SX32 R6, R214, R0.reuse, 0x1, P3 ;  /* 0x00000000d6067211 */ /* 0x081fe200018f0eff */
[----:B------:R-:W-:Y:S01]  /*134e0*/  STL [R1+0xaec], R7 ;  /* 0x000aec0701007387 */ /* 0x000fe20000100800 */
[-C--:B-1----:R-:W-:Y:S02]  /*134f0*/  LEA.HI.X.SX32 R5, R162, R0.reuse, 0x1, P2 ;  /* 0x00000000a2057211 */ /* 0x082fe400010f0eff */
[----:B------:R-:W-:Y:S01]  /*13500*/  LEA.HI.X.SX32 R0, R166, R0, 0x1, P1 ;  /* 0x00000000a6007211 */ /* 0x000fe200008f0eff */
[----:B------:R-:W-:Y:S01]  /*13510*/  STL [R1+0xae0], R6 ;  /* 0x000ae00601007387 */ /* 0x000fe20000100800 */
[----:B------:R-:W-:-:S03]  /*13520*/  LEA.HI.X.SX32 R15, R3, UR9, 0x1, P0 ;  /* 0x00000009030f7c11 */ /* 0x000fc600080f0eff */
[----:B------:R0:W-:Y:S04]  /*13530*/  STL [R1+0xae4], R5 ;  /* 0x000ae40501007387 */ /* 0x0001e80000100800 */
[----:B------:R1:W-:Y:S04]  /*13540*/  STL [R1+0x6d8], R0 ;  /* 0x0006d80001007387 */ /* 0x0003e80000100800 */
[----:B------:R-:W2:Y:S01]  /*13550*/  LDL.LU R3, [R1+0xf50] ;  /* 0x000f500001037983 */ /* 0x000ea20000300800 */
[----:B0-----:R-:W0:Y:S03]  /*13560*/  LDC R5, c[0x0][0x238] ;  /* 0x00008e00ff057b82 */ /* 0x001e260000000800 */
[----:B------:R-:W-:Y:S04]  /*13570*/  STL [R1+0x2f4], RZ ;  /* 0x0002f4ff01007387 */ /* 0x000fe80000100800 */
[----:B------:R-:W-:Y:S04]  /*13580*/  STL [R1], RZ ;  /* 0x000000ff01007387 */ /* 0x000fe80000100800 */
[----:B------:R-:W-:Y:S04]  /*13590*/  STL [R1+0x4], RZ ;  /* 0x000004ff01007387 */ /* 0x000fe80000100800 */
        /* <DEDUP_REMOVED lines=125> */
[----:B------:R-:W-:Y:S01]  /*13d70*/  STL [R1+0x1fc], RZ ;  /* 0x0001fcff01007387 */ /* 0x000fe20000100800 */
[----:B------:R-:W-:Y:S01]  /*13d80*/  UIADD3 UR5, UR4, 0x10000, URZ ;  /* 0x0001000004057890 */ /* 0x000fe2000fffe03f */
        /* <DEDUP_REMOVED lines=40> */
[----:B------:R-:W-:Y:S01]  /*14010*/  CS2R R104, SRZ ;  /* 0x0000000000687805 */ /* 0x000fe2000001ff00 */
[----:B------:R-:W-:Y:S01]  /*14020*/  USHF.R.U32.HI UR38, URZ, 0x4, UR4 ;  /* 0x000000043f267899 */ /* 0x000fe20008011604 */
[----:B------:R-:W-:Y:S01]  /*14030*/  UMOV UR8, URZ ;  /* 0x0000003f00087c82 */ /* 0x000fe20008000000 */
[----:B------:R-:W-:Y:S01]  /*14040*/  UMOV UR9, URZ ;  /* 0x0000003f00097c82 */ /* 0x000fe20008000000 */
[----:B------:R-:W-:-:S02]  /*14050*/  USHF.L.U32 UR60, UR60, 0x7, URZ ;  /* 0x000000073c3c7899 */ /* 0x000fc4000800063f */
[----:B------:R-:W-:Y:S01]  /*14060*/  USHF.R.U32.HI UR5, URZ, 0x4, UR5 ;  /* 0x000000043f057899 */ /* 0x000fe20008011605 */
[----:B-1----:R-:W1:Y:S01]  /*14070*/  LDC R0, c[0x0][0x230] ;  /* 0x00008c00ff007b82 */ /* 0x002e620000000800 */
[C---:B0-----:R-:W-:Y:S01]  /*14080*/  IMAD R151, R5.reuse, 0xfe, RZ ;  /* 0x000000fe05977824 */ /* 0x041fe200078e02ff */
[----:B------:R-:W-:Y:S01]  /*14090*/  USGXT.U32 UR38, UR38, 0xe ;  /* 0x0000000e2626789a */ /* 0x000fe20008000000 */
[C---:B------:R-:W-:Y:S01]  /*140a0*/  IMAD R152, R5.reuse, 0xfa, RZ ;  /* 0x000000fa05987824 */ /* 0x040fe200078e02ff */
[----:B------:R-:W-:Y:S01]  /*140b0*/  USGXT.U32 UR36, UR5, 0xe ;  /* 0x0000000e0524789a */ /* 0x000fe20008000000 */
[C---:B------:R-:W-:Y:S01]  /*140c0*/  IMAD R153, R5.reuse, 0xf6, RZ ;  /* 0x000000f605997824 */ /* 0x040fe200078e02ff */
[----:B------:R-:W-:Y:S01]  /*140d0*/  UIADD3 UR13, UP0, UR38, 0x2, URZ ;  /* 0x00000002260d7890 */ /* 0x000fe2000ff1e03f */
[C---:B------:R-:W-:Y:S01]  /*140e0*/  IMAD R154, R5.reuse, 0xf2, RZ ;  /* 0x000000f2059a7824 */ /* 0x040fe200078e02ff */
[----:B------:R-:W-:Y:S01]  /*140f0*/  USHF.R.S32.HI UR10, URZ, 0x1f, UR60 ;  /* 0x0000001f3f0a7899 */ /* 0x000fe2000801143c */
[C---:B------:R-:W-:Y:S01]  /*14100*/  IMAD R155, R5.reuse, 0xee, RZ ;  /* 0x000000ee059b7824 */ /* 0x040fe200078e02ff */
[----:B------:R-:W-:Y:S01]  /*14110*/  UIADD3.X UR11, UR9, 0x40000040, URZ, UP0, !UPT ;  /* 0x40000040090b7890 */ /* 0x000fe200087fe43f */
[C---:B------:R-:W-:Y:S01]  /*14120*/  IMAD R156, R5.reuse, 0xea, RZ ;  /* 0x000000ea059c7824 */ /* 0x040fe200078e02ff */
[----:B------:R-:W-:Y:S01]  /*14130*/  UIADD3 UR12, UP0, UR36, 0x80, URZ ;  /* 0x00000080240c7890 */ /* 0x000fe2000ff1e03f */
[C---:B------:R-:W-:Y:S01]  /*14140*/  IMAD R157, R5.reuse, 0xe6, RZ ;  /* 0x000000e6059d7824 */ /* 0x040fe200078e02ff */
[----:B------:R-:W-:Y:S01]  /*14150*/  USHF.L.U32 UR5, UR60, 0x1, URZ ;  /* 0x000000013c057899 */ /* 0x000fe2000800063f */
[C---:B------:R-:W-:Y:S01]  /*14160*/  IMAD R158, R5.reuse, 0x7f, RZ ;  /* 0x0000007f059e7824 */ /* 0x040fe200078e02ff */
[----:B------:R-:W-:Y:S01]  /*14170*/  UIADD3.X UR9, UR8, 0x40000040, URZ, UP0, !UPT ;  /* 0x4000004008097890 */ /* 0x000fe200087fe43f */
[C---:B------:R-:W-:Y:S01]  /*14180*/  IMAD R159, R5.reuse, 0xe2, RZ ;  /* 0x000000e2059f7824 */ /* 0x040fe200078e02ff */
[----:B------:R-:W-:Y:S01]  /*14190*/  USHF.L.U64.HI UR60, UR60, 0x1, UR10 ;  /* 0x000000013c3c7899 */ /* 0x000fe2000801020a */
[C---:B------:R-:W-:Y:S01]  /*141a0*/  IMAD R160, R5.reuse, 0x7d, RZ ;  /* 0x0000007d05a07824 */ /* 0x040fe200078e02ff */
[----:B------:R-:W-:Y:S01]  /*141b0*/  UMOV UR8, UR12 ;  /* 0x0000000c00087c82 */ /* 0x000fe20008000000 */
[C---:B------:R-:W-:Y:S01]  /*141c0*/  IMAD R161, R5.reuse, 0xde, RZ ;  /* 0x000000de05a17824 */ /* 0x040fe200078e02ff */
[----:B------:R-:W-:Y:S01]  /*141d0*/  UMOV UR10, UR13 ;  /* 0x0000000d000a7c82 */ /* 0x000fe20008000000 */
[C---:B------:R-:W-:Y:S01]  /*141e0*/  IMAD R162, R5.reuse, 0x7b, RZ ;  /* 0x0000007b05a27824 */ /* 0x040fe200078e02ff */
[----:B------:R-:W-:Y:S01]  /*141f0*/  UIADD3.64 UR42, UR8, 0x380, URZ ;  /* 0x00000380082a7897 */ /* 0x000fe2000fffe03f */
[----:B-1----:R-:W-:Y:S01]  /*14200*/  VIADD R0, R0, 0x7f ;  /* 0x0000007f00007836 */ /* 0x002fe20000000000 */
[----:B------:R-:W-:Y:S01]  /*14210*/  UIADD3.64 UR40, UR8, 0x400, URZ ;  /* 0x0000040008287897 */ /* 0x000fe2000fffe03f */
[C---:B------:R-:W-:Y:S01]  /*14220*/  IMAD R163, R5.reuse, 0xda, RZ ;  /* 0x000000da05a37824 */ /* 0x040fe200078e02ff */
[----:B------:R-:W-:Y:S01]  /*14230*/  UIADD3.64 UR14, UR10, 0x2, URZ ;  /* 0x000000020a0e7897 */ /* 0x000fe2000fffe03f */
[C---:B------:R-:W-:Y:S01]  /*14240*/  IMAD R164, R5.reuse, 0x79, RZ ;  /* 0x0000007905a47824 */ /* 0x040fe200078e02ff */
[----:B------:R-:W-:Y:S01]  /*14250*/  SHF.R.S32.HI R7, RZ, 0x1f, R0 ;  /* 0x0000001fff077819 */ /* 0x000fe20000011400 */
[C---:B------:R-:W-:Y:S01]  /*14260*/  IMAD R165, R5.reuse, 0xd6, RZ ;  /* 0x000000d605a57824 */ /* 0x040fe200078e02ff */
[----:B------:R-:W-:Y:S01]  /*14270*/  UIADD3.64 UR18, UR10, 0x4, URZ ;  /* 0x000000040a127897 */ /* 0x000fe2000fffe03f */
[----:B------:R-:W-:Y:S01]  /*14280*/  IMAD R166, R5, 0x77, RZ ;  /* 0x0000007705a67824 */ /* 0x000fe200078e02ff */
[----:B------:R-:W-:Y:S01]  /*14290*/  LEA.HI R7, R7, R0, RZ, 0x7 ;  /* 0x0000000007077211 */ /* 0x000fe200078f38ff */
[C---:B------:R-:W-:Y:S01]  /*142a0*/  IMAD R167, R5.reuse, 0xd2, RZ ;  /* 0x000000d205a77824 */ /* 0x040fe200078e02ff */
[----:B------:R-:W-:Y:S01]  /*142b0*/  UIADD3.64 UR22, UR10, 0x7fe, URZ ;  /* 0x000007fe0a167897 */ /* 0x000fe2000fffe03f */
[C---:B------:R-:W-:Y:S01]  /*142c0*/  IMAD R168, R5.reuse, 0x75, RZ ;  /* 0x0000007505a87824 */ /* 0x040fe200078e02ff */
[----:B------:R-:W-:Y:S01]  /*142d0*/  SHF.R.S32.HI R6, RZ, 0x7, R7 ;  /* 0x00000007ff067819 */ /* 0x000fe20000011407 */
[----:B------:R-:W-:Y:S01]  /*142e0*/  IMAD R169, R5, 0xce, RZ ;  /* 0x000000ce05a97824 */ /* 0x000fe200078e02ff */
[-C--:B------:R-:W-:Y:S01]  /*142f0*/  IADD3 R6, P2, R151, R16.reuse, RZ ;  /* 0x0000001097067210 */ /* 0x080fe20007f5e0ff */
[C---:B------:R-:W-:Y:S01]  /*14300*/  IMAD R170, R5.reuse, 0x73, RZ ;  /* 0x0000007305aa7824 */ /* 0x040fe200078e02ff */
[-C--:B------:R-:W-:Y:S01]  /*14310*/  IADD3 R7, P4, R152, R16.reuse, RZ ;  /* 0x0000001098077210 */ /* 0x080fe20007f9e0ff */
[----:B------:R-:W-:Y:S01]  /*14320*/  IMAD R171, R5, 0xca, RZ ;  /* 0x000000ca05ab7824 */ /* 0x000fe200078e02ff */
[-C--:B------:R-:W-:Y:S01]  /*14330*/  IADD3 R151, P5, R153, R16.reuse, RZ ;  /* 0x0000001099977210 */ /* 0x080fe20007fbe0ff */
[----:B------:R0:W-:Y:S01]  /*14340*/  STL [R1+0x6e0], R6 ;  /* 0x0006e00601007387 */ /* 0x0001e20000100800 */
[C---:B------:R-:W-:Y:S01]  /*14350*/  IMAD R172, R5.reuse, 0x71, RZ ;  /* 0x0000007105ac7824 */ /* 0x040fe200078e02ff */
[----:B------:R-:W-:Y:S01]  /*14360*/  UIADD3.64 UR26, UR10, 0x800, URZ ;  /* 0x000008000a1a7897 */ /* 0x000fe2000fffe03f */
[C---:B------:R-:W-:Y:S01]  /*14370*/  IMAD R173, R5.reuse, 0xc6, RZ ;  /* 0x000000c605ad7824 */ /* 0x040fe200078e02ff */
[----:B------:R1:W-:Y:S01]  /*14380*/  STL [R1+0x6f0], R7 ;  /* 0x0006f00701007387 */ /* 0x0003e20000100800 */
[C---:B------:R-:W-:Y:S01]  /*14390*/  IMAD R174, R5.reuse, 0x6f, RZ ;  /* 0x0000006f05ae7824 */ /* 0x040fe200078e02ff */
[----:B------:R-:W-:Y:S01]  /*143a0*/  UIADD3.64 UR30, UR10, 0x802, URZ ;  /* 0x000008020a1e7897 */ /* 0x000fe2000fffe03f */
[C---:B------:R-:W-:Y:S01]  /*143b0*/  IMAD R175, R5.reuse, 0xc2, RZ ;  /* 0x000000c205af7824 */ /* 0x040fe200078e02ff */
[----:B------:R3:W-:Y:S01]  /*143c0*/  STL [R1+0x700], R151 ;  /* 0x0007009701007387 */ /* 0x0007e20000100800 */
[C---:B------:R-:W-:Y:S01]  /*143d0*/  IMAD R176, R5.reuse, 0x6d, RZ ;  /* 0x0000006d05b07824 */ /* 0x040fe200078e02ff */
[-C--:B0-----:R-:W-:Y:S01]  /*143e0*/  IADD3 R6, P6, R154, R16.reuse, RZ ;  /* 0x000000109a067210 */ /* 0x081fe20007fde0ff */
[C---:B------:R-:W-:Y:S01]  /*143f0*/  IMAD R177, R5.reuse, 0xbe, RZ ;  /* 0x000000be05b17824 */ /* 0x040fe200078e02ff */
[----:B------:R-:W-:Y:S01]  /*14400*/  UIADD3.64 UR34, UR10, 0x804, URZ ;  /* 0x000008040a227897 */ /* 0x000fe2000fffe03f */
[----:B------:R-:W-:Y:S01]  /*14410*/  IMAD R178, R5, 0x6b, RZ ;  /* 0x0000006b05b27824 */ /* 0x000fe200078e02ff */
[-C--:B-1----:R-:W-:Y:S01]  /*14420*/  IADD3 R7, P0, R155, R16.reuse, RZ ;  /* 0x000000109b077210 */ /* 0x082fe20007f1e0ff */
[----:B------:R0:W-:Y:S01]  /*14430*/  STL [R1+0x710], R6 ;  /* 0x0007100601007387 */ /* 0x0001e20000100800 */
[C---:B------:R-:W-:Y:S01]  /*14440*/  IMAD R179, R5.reuse, 0xba, RZ ;  /* 0x000000ba05b37824 */ /* 0x040fe200078e02ff */
[----:B------:R-:W-:Y:S01]  /*14450*/  UIADD3.64 UR12, UR8, 0x80, URZ ;  /* 0x00000080080c7897 */ /* 0x000fe2000fffe03f */
[-C--:B---3--:R-:W-:Y:S01]  /*14460*/  IADD3 R151, P3, R156, R16.reuse, RZ ;  /* 0x000000109c977210 */ /* 0x088fe20007f7e0ff */
[----:B------:R1:W-:Y:S01]  /*14470*/  STL [R1+0x720], R7 ;  /* 0x0007200701007387 */ /* 0x0003e20000100800 */
[C---:B------:R-:W-:Y:S01]  /*14480*/  IMAD R180, R5.reuse, 0x69, RZ ;  /* 0x0000006905b47824 */ /* 0x040fe200078e02ff */
[----:B------:R-:W-:Y:S01]  /*14490*/  UIADD3.64 UR16, UR8, 0x100, URZ ;  /* 0x0000010008107897 */ /* 0x000fe2000fffe03f */
[C---:B------:R-:W-:Y:S01]  /*144a0*/  IMAD R181, R5.reuse, 0xb6, RZ ;  /* 0x000000b605b57824 */ /* 0x040fe200078e02ff */
[----:B------:R3:W-:Y:S01]  /*144b0*/  STL [R1+0x730], R151 ;  /* 0x0007309701007387 */ /* 0x0007e20000100800 */
[----:B------:R-:W-:Y:S01]  /*144c0*/  IMAD R182, R5, 0x67, RZ ;  /* 0x0000006705b67824 */ /* 0x000fe200078e02ff */
[-C--:B0-----:R-:W-:Y:S01]  /*144d0*/  IADD3 R6, P1, R157, R16.reuse, RZ ;  /* 0x000000109d067210 */ /* 0x081fe20007f3e0ff */
[C---:B------:R-:W-:Y:S01]  /*144e0*/  IMAD R183, R5.reuse, 0xb2, RZ ;  /* 0x000000b205b77824 */ /* 0x040fe200078e02ff */
[----:B------:R-:W-:Y:S01]  /*144f0*/  UIADD3.64 UR20, UR8, 0x180, URZ ;  /* 0x0000018008147897 */ /* 0x000fe2000fffe03f */
[C---:B------:R-:W-:Y:S01]  /*14500*/  IMAD R184, R5.reuse, 0x65, RZ ;  /* 0x0000006505b87824 */ /* 0x040fe200078e02ff */
[-C--:B-1----:R-:W-:Y:S01]  /*14510*/  LEA.HI.X.SX32 R7, R158, R15.reuse, 0x1, P2 ;  /* 0x0000000f9e077211 */ /* 0x082fe200010f0eff */
[----:B------:R0:W-:Y:S01]  /*14520*/  STL [R1+0x740], R6 ;  /* 0x0007400601007387 */ /* 0x0001e20000100800 */
[----:B------:R-:W-:Y:S01]  /*14530*/  IMAD R185, R5, 0xae, RZ ;  /* 0x000000ae05b97824 */ /* 0x000fe200078e02ff */
[----:B------:R-:W-:Y:S01]  /*14540*/  UIADD3.64 UR24, UR8, 0x200, URZ ;  /* 0x0000020008187897 */ /* 0x000fe2000fffe03f */
[-C--:B---3--:R-:W-:Y:S01]  /*14550*/  IADD3 R151, P2, R159, R16.reuse, RZ ;  /* 0x000000109f977210 */ /* 0x088fe20007f5e0ff */
[----:B------:R1:W-:Y:S01]  /*14560*/  STL [R1+0x6dc], R7 ;  /* 0x0006dc0701007387 */ /* 0x0003e20000100800 */
[C---:B------:R-:W-:Y:S01]  /*14570*/  IMAD R186, R5.reuse, 0x63, RZ ;  /* 0x0000006305ba7824 */ /* 0x040fe200078e02ff */
[----:B------:R-:W-:Y:S01]  /*14580*/  UIADD3.64 UR28, UR8, 0x280, URZ ;  /* 0x00000280081c7897 */ /* 0x000fe2000fffe03f */
[C---:B------:R-:W-:Y:S01]  /*14590*/  IMAD R187, R5.reuse, 0xaa, RZ ;  /* 0x000000aa05bb7824 */ /* 0x040fe200078e02ff */
[----:B------:R3:W-:Y:S01]  /*145a0*/  STL [R1+0x750], R151 ;  /* 0x0007509701007387 */ /* 0x0007e20000100800 */
[C---:B------:R-:W-:Y:S01]  /*145b0*/  IMAD R188, R5.reuse, 0x61, RZ ;  /* 0x0000006105bc7824 */ /* 0x040fe200078e02ff */
[-C--:B0-----:R-:W-:Y:S01]  /*145c0*/  LEA.HI.X.SX32 R6, R160, R15.reuse, 0x1, P4 ;  /* 0x0000000fa0067211 */ /* 0x081fe200020f0eff */
[C---:B------:R-:W-:Y:S01]  /*145d0*/  IMAD R189, R5.reuse, 0xa6, RZ ;  /* 0x000000a605bd7824 */ /* 0x040fe200078e02ff */
[----:B------:R-:W-:Y:S01]  /*145e0*/  UIADD3.64 UR32, UR8, 0x300, URZ ;  /* 0x0000030008207897 */ /* 0x000fe2000fffe03f */
[----:B------:R-:W-:Y:S01]  /*145f0*/  IMAD R190, R5, 0x5f, RZ ;  /* 0x0000005f05be7824 */ /* 0x000fe200078e02ff */
[-C--:B-1----:R-:W-:Y:S01]  /*14600*/  IADD3 R7, P4, R161, R16.reuse, RZ ;  /* 0x00000010a1077210 */ /* 0x082fe20007f9e0ff */
[----:B------:R0:W-:Y:S01]  /*14610*/  STL [R1+0x6ec], R6 ;  /* 0x0006ec0601007387 */ /* 0x0001e20000100800 */
[C---:B------:R-:W-:Y:S01]  /*14620*/  IMAD R191, R5.reuse, 0xa2, RZ ;  /* 0x000000a205bf7824 */ /* 0x040fe200078e02ff */
[----:B------:R-:W-:Y:S01]  /*14630*/  UIADD3.64 UR42, UR8, 0x480, URZ ;  /* 0x00000480082a7897 */ /* 0x000fe2000fffe03f */
[-C--:B---3--:R-:W-:Y:S01]  /*14640*/  LEA.HI.X.SX32 R151, R162, R15.reuse, 0x1, P5 ;  /* 0x0000000fa2977211 */ /* 0x088fe200028f0eff */
        /* <DEDUP_REMOVED lines=25> */
[----:B-1----:R-:W-:Y:S01]  /*147e0*/  IADD3 R7, P0, R167, R16, RZ ;  /* 0x00000010a7077210 */ /* 0x002fe20007f1e0ff */
[----:B------:R0:W-:Y:S01]  /*147f0*/  STL [R1+0x71c], R6 ;  /* 0x00071c0601007387 */ /* 0x0001e20000100800 */
[C---:B------:R-:W-:Y:S01]  /*14800*/  IMAD R203, R5.reuse, 0x8a, RZ ;  /* 0x0000008a05cb7824 */ /* 0x040fe200078e02ff */
[----:B------:R-:W-:Y:S01]  /*14810*/  UMOV UR39, 0x40000040 ;  /* 0x4000004000277882 */ /* 0x000fe20000000000 */
[----:B---3--:R-:W-:Y:S01]  /*14820*/  LEA.HI.X.SX32 R151, R168, R15, 0x1, P3 ;  /* 0x0000000fa8977211 */ /* 0x008fe200018f0eff */
[----:B------:R1:W-:Y:S01]  /*14830*/  STL [R1+0x790], R7 ;  /* 0x0007900701007387 */ /* 0x0003e20000100800 */
[----:B------:R-:W-:-:S02]  /*14840*/  IMAD R204, R5, 0x51, RZ ;  /* 0x0000005105cc7824 */ /* 0x000fc400078e02ff */
[C---:B------:R-:W-:Y:S01]  /*14850*/  IMAD R205, R5.reuse, 0x86, RZ ;  /* 0x0000008605cd7824 */ /* 0x040fe200078e02ff */
[----:B------:R3:W-:Y:S01]  /*14860*/  STL [R1+0x72c], R151 ;  /* 0x00072c9701007387 */ /* 0x0007e20000100800 */
[----:B------:R-:W-:Y:S01]  /*14870*/  IMAD R206, R5, 0x4f, RZ ;  /* 0x0000004f05ce7824 */ /* 0x000fe200078e02ff */
[-C--:B0-----:R-:W-:Y:S01]  /*14880*/  IADD3 R6, P3, R169, R16.reuse, RZ ;  /* 0x00000010a9067210 */ /* 0x081fe20007f7e0ff */
[C---:B------:R-:W-:Y:S02]  /*14890*/  IMAD R207, R5.reuse, 0x82, RZ ;  /* 0x0000008205cf7824 */ /* 0x040fe400078e02ff */
[C---:B------:R-:W-:Y:S01]  /*148a0*/  IMAD R208, R5.reuse, 0x4d, RZ ;  /* 0x0000004d05d07824 */ /* 0x040fe200078e02ff */
[----:B-1----:R-:W-:Y:S01]  /*148b0*/  LEA.HI.X.SX32 R7, R170, R15, 0x1, P1 ;  /* 0x0000000faa077211 */ /* 0x002fe200008f0eff */
[----:B------:R0:W-:Y:S01]  /*148c0*/  STL [R1+0x7a0], R6 ;  /* 0x0007a00601007387 */ /* 0x0001e20000100800 */
[----:B------:R-:W-:Y:S01]  /*148d0*/  IMAD R209, R5, 0xfc, RZ ;  /* 0x000000fc05d17824 */ /* 0x000fe200078e02ff */
[----:B---3--:R-:W-:-:S02]  /*148e0*/  IADD3 R151, P1, R171, R16, RZ ;  /* 0x00000010ab977210 */ /* 0x008fc40007f3e0ff */
[----:B------:R1:W-:Y:S01]  /*148f0*/  STL [R1+0x73c], R7 ;  /* 0x00073c0701007387 */ /* 0x0003e20000100800 */
[C---:B------:R-:W-:Y:S02]  /*14900*/  IMAD R210, R5.reuse, 0x4b, RZ ;  /* 0x0000004b05d27824 */ /* 0x040fe400078e02ff */
[C---:B------:R-:W-:Y:S01]  /*14910*/  IMAD R211, R5.reuse, 0xf4, RZ ;  /* 0x000000f405d37824 */ /* 0x040fe200078e02ff */
[----:B------:R3:W-:Y:S01]  /*14920*/  STL [R1+0x7b0], R151 ;  /* 0x0007b09701007387 */ /* 0x0007e20000100800 */
[C---:B------:R-:W-:Y:S01]  /*14930*/  IMAD R212, R5.reuse, 0x49, RZ ;  /* 0x0000004905d47824 */ /* 0x040fe200078e02ff */
[-C--:B0-----:R-:W-:Y:S01]  /*14940*/  LEA.HI.X.SX32 R6, R172, R15.reuse, 0x1, P2 ;  /* 0x0000000fac067211 */ /* 0x081fe200010f0eff */
[C---:B------:R-:W-:Y:S02]  /*14950*/  IMAD R213, R5.reuse, 0xec, RZ ;  /* 0x000000ec05d57824 */ /* 0x040fe400078e02ff */
[----:B------:R-:W-:Y:S01]  /*14960*/  IMAD R214, R5, 0x47, RZ ;  /* 0x0000004705d67824 */ /* 0x000fe200078e02ff */
[----:B-1----:R-:W-:Y:S01]  /*14970*/  IADD3 R7, P2, R173, R16, RZ ;  /* 0x00000010ad077210 */ /* 0x002fe20007f5e0ff */
[----:B------:R0:W-:Y:S01]  /*14980*/  STL [R1+0x74c], R6 ;  /* 0x00074c0601007387 */ /* 0x0001e20000100800 */
[----:B------:R-:W-:Y:S01]  /*14990*/  IMAD R215, R5, 0xe4, RZ ;  /* 0x000000e405d77824 */ /* 0x000fe200078e02ff */
[----:B---3--:R-:W-:-:S02]  /*149a0*/  LEA.HI.X.SX32 R151, R174, R15, 0x1, P4 ;  /* 0x0000000fae977211 */ /* 0x008fc400020f0eff */
[----:B------:R1:W-:Y:S01]  /*149b0*/  STL [R1+0x7c0], R7 ;  /* 0x0007c00701007387 */ /* 0x0003e20000100800 */
[C---:B------:R-:W-:Y:S02]  /*149c0*/  IMAD R216, R5.reuse, 0x45, RZ ;  /* 0x0000004505d87824 */ /* 0x040fe400078e02ff */
        /* <DEDUP_REMOVED lines=179> */
[-C--:B------:R-:W-:Y:S01]  /*15500*/  LEA.HI.X.SX32 R9, R9, R15.reuse, 0x1, P0 ;  /* 0x0000000f09097211 */ /* 0x080fe200000f0eff */
[C---:B------:R-:W-:Y:S02]  /*15510*/  IMAD R146, R5.reuse, 0x30, RZ ;  /* 0x0000003005927824 */ /* 0x040fe400078e02ff */
[----:B------:R3:W-:Y:S01]  /*15520*/  STL [R1+0x8e0], R151 ;  /* 0x0008e09701007387 */ /* 0x0007e20000100800 */
[----:B------:R-:W-:Y:S01]  /*15530*/  IMAD R147, R5, 0x18, RZ ;  /* 0x0000001805937824 */ /* 0x000fe200078e02ff */
[----:B0-----:R-:W-:Y:S01]  /*15540*/  LEA.HI.X.SX32 R6, R219, R15, 0x1, P6 ;  /* 0x0000000fdb067211 */ /* 0x001fe200030f0eff */
[C---:B------:R-:W-:Y:S02]  /*15550*/  IMAD R148, R5.reuse, 0xc, RZ ;  /* 0x0000000c05947824 */ /* 0x040fe400078e02ff */
[C---:B------:R-:W-:Y:S01]  /*15560*/  IMAD R149, R5.reuse, 0x6, RZ ;  /* 0x0000000605957824 */ /* 0x040fe200078e02ff */
[----:B-1----:R-:W-:Y:S01]  /*15570*/  IADD3 R7, P6, R220, R16, RZ ;  /* 0x00000010dc077210 */ /* 0x002fe20007fde0ff */
[----:B------:R0:W-:Y:S01]  /*15580*/  STL [R1+0x8cc], R6 ;  /* 0x0008cc0601007387 */ /* 0x0001e20000100800 */
[----:B------:R-:W-:-:S02]  /*15590*/  IMAD.SHL.U32 R150, R5, 0x2, RZ ;  /* 0x0000000205967824 */ /* 0x000fc400078e00ff */
[C---:B------:R-:W-:Y:S01]  /*155a0*/  IMAD.SHL.U32 R152, R5.reuse, 0x20, RZ ;  /* 0x0000002005987824 */ /* 0x040fe200078e00ff */
[----:B------:R1:W-:Y:S01]  /*155b0*/  STL [R1+0x788], R7 ;  /* 0x0007880701007387 */ /* 0x0003e20000100800 */
[C---:B---3--:R-:W-:Y:S02]  /*155c0*/  IMAD.SHL.U32 R151, R5.reuse, 0x10, RZ ;  /* 0x0000001005977824 */ /* 0x048fe400078e00ff */
[----:B------:R-:W-:Y:S01]  /*155d0*/  IMAD.SHL.U32 R8, R5, 0x80, RZ ;  /* 0x0000008005087824 */ /* 0x000fe200078e00ff */
[----:B------:R3:W-:Y:S01]  /*155e0*/  STL [R1+0x6e4], R9 ;  /* 0x0006e40901007387 */ /* 0x0007e20000100800 */
[----:B0-----:R-:W-:-:S03]  /*155f0*/  IADD3 R6, P0, R10, R16, RZ ;  /* 0x000000100a067210 */ /* 0x001fc60007f1e0ff */
[----:B------:R-:W-:Y:S02]  /*15600*/  SHF.R.S32.HI R0, RZ, 0x1f, R8 ;  /* 0x0000001fff007819 */ /* 0x000fe40000011408 */
[-C--:B-1----:R-:W-:Y:S01]  /*15610*/  LEA.HI.X.SX32 R7, R221, R15.reuse, 0x1, P5 ;  /* 0x0000000fdd077211 */ /* 0x082fe200028f0eff */
[----:B------:R0:W-:Y:S01]  /*15620*/  STL [R1+0x8f0], R6 ;  /* 0x0008f00601007387 */ /* 0x0001e20000100800 */
[C---:B------:R-:W-:Y:S01]  /*15630*/  SHF.L.U64.HI R0, R8.reuse, 0x1, R0 ;  /* 0x0000000108007819 */ /* 0x040fe20000010200 */
[----:B------:R-:W-:Y:S01]  /*15640*/  IMAD.SHL.U32 R8, R8, 0x2, RZ ;  /* 0x0000000208087824 */ /* 0x000fe200078e00ff */
[----:B---3--:R-:W-:Y:S01]  /*15650*/  IADD3 R9, P5, R222, R16, RZ ;  /* 0x00000010de097210 */ /* 0x008fe20007fbe0ff */
[----:B------:R1:W-:Y:S04]  /*15660*/  STL [R1+0x8dc], R7 ;  /* 0x0008dc0701007387 */ /* 0x0003e80000100800 */
[----:B------:R3:W-:Y:S01]  /*15670*/  STL [R1+0x7a8], R9 ;  /* 0x0007a80901007387 */ /* 0x0007e20000100800 */
[----:B0-----:R-:W-:-:S02]  /*15680*/  LEA.HI.X.SX32 R6, R10, R15, 0x1, P3 ;  /* 0x0000000f0a067211 */ /* 0x001fc400018f0eff */
[----:B-1----:R-:W-:-:S03]  /*15690*/  IADD3 R7, P3, R11, R16, RZ ;  /* 0x000000100b077210 */ /* 0x002fc60007f7e0ff */
[----:B------:R0:W-:Y:S01]  /*156a0*/  STL [R1+0x704], R6 ;  /* 0x0007040601007387 */ /* 0x0001e20000100800 */
[----:B---3--:R-:W-:-:S03]  /*156b0*/  LEA.HI.X.SX32 R9, R223, R15, 0x1, P0 ;  /* 0x0000000fdf097211 */ /* 0x008fc600000f0eff */
[----:B------:R1:W-:Y:S04]  /*156c0*/  STL [R1+0x900], R7 ;  /* 0x0009000701007387 */ /* 0x0003e80000100800 */
[----:B------:R3:W-:Y:S01]  /*156d0*/  STL [R1+0x8ec], R9 ;  /* 0x0008ec0901007387 */ /* 0x0007e20000100800 */
[----:B0-----:R-:W-:Y:S02]  /*156e0*/  IADD3 R6, P0, R224, R16, RZ ;  /* 0x00000010e0067210 */ /* 0x001fe40007f1e0ff */
[----:B-1----:R-:W-:-:S03]  /*156f0*/  LEA.HI.X.SX32 R7, R11, R15, 0x1, P1 ;  /* 0x0000000f0b077211 */ /* 0x002fc600008f0eff */
[----:B------:R0:W-:Y:S01]  /*15700*/  STL [R1+0x7c8], R6 ;  /* 0x0007c80601007387 */ /* 0x0001e20000100800 */
[----:B---3--:R-:W-:-:S03]  /*15710*/  IADD3 R9, P1, R12, R16, RZ ;  /* 0x000000100c097210 */ /* 0x008fc60007f3e0ff */
[----:B------:R1:W-:Y:S04]  /*15720*/  STL [R1+0x724], R7 ;  /* 0x0007240701007387 */ /* 0x0003e80000100800 */
[----:B------:R3:W-:Y:S01]  /*15730*/  STL [R1+0x910], R9 ;  /* 0x0009100901007387 */ /* 0x0007e20000100800 */
[----:B0-----:R-:W-:Y:S02]  /*15740*/  LEA.HI.X.SX32 R6, R225, R15, 0x1, P3 ;  /* 0x0000000fe1067211 */ /* 0x001fe400018f0eff */
        /* <DEDUP_REMOVED lines=92> */
[----:B------:R-:W-:Y:S02]  /*15d10*/  CS2R R106, SRZ ;  /* 0x00000000006a7805 */ /* 0x000fe4000001ff00 */
[-C--:B---3--:R-:W-:Y:S01]  /*15d20*/  IADD3 R9, P0, R108, R16.reuse, RZ ;  /* 0x000000106c097210 */ /* 0x088fe20007f1e0ff */
        /* <DEDUP_REMOVED lines=13> */
[----:B------:R-:W-:Y:S01]  /*15e00*/  STL [R1+0x9e0], R9 ;  /* 0x0009e00901007387 */ /* 0x000fe20000100800 */
[-C--:B0-----:R-:W-:Y:S02]  /*15e10*/  LEA.HI.X.SX32 R6, R109, R15.reuse, 0x1, P1 ;  /* 0x0000000f6d067211 */ /* 0x081fe400008f0eff */
[----:B------:R-:W-:Y:S02]  /*15e20*/  CS2R R108, SRZ ;  /* 0x00000000006c7805 */ /* 0x000fe4000001ff00 */
[----:B------:R-:W-:Y:S01]  /*15e30*/  IADD3 R10, P1, R252, R16, RZ ;  /* 0x00000010fc0a7210 */ /* 0x000fe20007f3e0ff */
[----:B-1----:R-:W-:Y:S01]  /*15e40*/  IMAD R7, R5, 0x1f, RZ ;  /* 0x0000001f05077824 */ /* 0x002fe200078e02ff */
[----:B------:R0:W-:Y:S04]  /*15e50*/  STL [R1+0x6f4], R6 ;  /* 0x0006f40601007387 */ /* 0x0001e80000100800 */
[----:B------:R1:W-:Y:S01]  /*15e60*/  STL [R1+0x838], R10 ;  /* 0x0008380a01007387 */ /* 0x0003e20000100800 */
[----:B------:R-:W-:-:S02]  /*15e70*/  LEA.HI.X.SX32 R7, R7, R15, 0x1, P0 ;  /* 0x0000000f07077211 */ /* 0x000fc400000f0eff */
[----:B0-----:R-:W-:Y:S02]  /*15e80*/  LEA.HI.X.SX32 R6, R110, R15, 0x1, P3 ;  /* 0x0000000f6e067211 */ /* 0x001fe400018f0eff */
[-C--:B------:R-:W-:Y:S02]  /*15e90*/  IADD3 R9, P3, R111, R16.reuse, RZ ;  /* 0x000000106f097210 */ /* 0x080fe40007f7e0ff */
[----:B-1----:R-:W-:Y:S01]  /*15ea0*/  IADD3 R10, P0, R112, R16, RZ ;  /* 0x00000010700a7210 */ /* 0x002fe20007f1e0ff */
[----:B------:R0:W-:Y:S04]  /*15eb0*/  STL [R1+0x8e4], R6 ;  /* 0x0008e40601007387 */ /* 0x0001e80000100800 */
[----:B------:R1:W-:Y:S04]  /*15ec0*/  STL [R1+0x908], R9 ;  /* 0x0009080901007387 */ /* 0x0003e80000100800 */
[----:B------:R3:W-:Y:S01]  /*15ed0*/  STL [R1+0x9dc], R7 ;  /* 0x0009dc0701007387 */ /* 0x0007e20000100800 */
[----:B0-----:R-:W-:-:S03]  /*15ee0*/  IMAD R6, R5, 0x98, RZ ;  /* 0x0000009805067824 */ /* 0x001fc600078e02ff */
[----:B------:R0:W-:Y:S01]  /*15ef0*/  STL [R1+0x9f0], R10 ;  /* 0x0009f00a01007387 */ /* 0x0001e20000100800 */
[-C--:B-1----:R-:W-:Y:S02]  /*15f00*/  LEA.HI.X.SX32 R9, R111, R15.reuse, 0x1, P2 ;  /* 0x0000000f6f097211 */ /* 0x082fe400010f0eff */
[----:B------:R-:W-:Y:S01]  /*15f10*/  CS2R R110, SRZ ;  /* 0x00000000006e7805 */ /* 0x000fe2000001ff00 */
[----:B---3--:R-:W-:Y:S02]  /*15f20*/  IMAD R7, R5, 0x1d, RZ ;  /* 0x0000001d05077824 */ /* 0x008fe400078e02ff */
[----:B------:R1:W-:Y:S01]  /*15f30*/  STL [R1+0x734], R9 ;  /* 0x0007340901007387 */ /* 0x0003e20000100800 */
[-C--:B0-----:R-:W-:Y:S02]  /*15f40*/  IADD3 R10, P2, R6, R16.reuse, RZ ;  /* 0x00000010060a7210 */ /* 0x081fe40007f5e0ff */
[-C--:B------:R-:W-:Y:S02]  /*15f50*/  LEA.HI.X.SX32 R6, R112, R15.reuse, 0x1, P3 ;  /* 0x0000000f70067211 */ /* 0x080fe400018f0eff */
[----:B------:R-:W-:Y:S01]  /*15f60*/  LEA.HI.X.SX32 R7, R7, R15, 0x1, P0 ;  /* 0x0000000f07077211 */ /* 0x000fe200000f0eff */
[----:B------:R0:W-:Y:S01]  /*15f70*/  STL [R1+0x878], R10 ;  /* 0x0008780a01007387 */ /* 0x0001e20000100800 */
[----:B-1----:R-:W-:-:S03]  /*15f80*/  IADD3 R9, P3, R113, R16, RZ ;  /* 0x0000001071097210 */ /* 0x002fc60007f7e0ff */
[----:B------:R1:W-:Y:S04]  /*15f90*/  STL [R1+0x904], R6 ;  /* 0x0009040601007387 */ /* 0x0003e80000100800 */
[----:B------:R3:W-:Y:S01]  /*15fa0*/  STL [R1+0x928], R9 ;  /* 0x0009280901007387 */ /* 0x0007e20000100800 */
[----:B0-----:R-:W-:-:S03]  /*15fb0*/  IADD3 R10, P0, R114, R16, RZ ;  /* 0x00000010720a7210 */ /* 0x001fc60007f1e0ff */
[----:B------:R0:W-:Y:S01]  /*15fc0*/  STL [R1+0x9ec], R7 ;  /* 0x0009ec0701007387 */ /* 0x0001e20000100800 */
[----:B-1----:R-:W-:-:S03]  /*15fd0*/  IMAD R6, R5, 0x88, RZ ;  /* 0x0000008805067824 */ /* 0x002fc600078e02ff */
[----:B------:R1:W-:Y:S01]  /*15fe0*/  STL [R1+0xa00], R10 ;  /* 0x000a000a01007387 */ /* 0x0003e20000100800 */
[-C--:B---3--:R-:W-:Y:S02]  /*15ff0*/  LEA.HI.X.SX32 R9, R113, R15.reuse, 0x1, P4 ;  /* 0x0000000f71097211 */ /* 0x088fe400020f0eff */
[----:B------:R-:W-:Y:S01]  /*16000*/  CS2R R112, SRZ ;  /* 0x0000000000707805 */ /* 0x000fe2000001ff00 */
[----:B0-----:R-:W-:Y:S02]  /*16010*/  IMAD R7, R5, 0x1b, RZ ;  /* 0x0000001b05077824 */ /* 0x001fe400078e02ff */
[----:B------:R0:W-:Y:S01]  /*16020*/  STL [R1+0x774], R9 ;  /* 0x0007740901007387 */ /* 0x0001e20000100800 */
[-C--:B-1----:R-:W-:Y:S02]  /*16030*/  IADD3 R10, P4, R6, R16.reuse, RZ ;  /* 0x00000010060a7210 */ /* 0x082fe40007f9e0ff */
[-C--:B------:R-:W-:Y:S02]  /*16040*/  LEA.HI.X.SX32 R6, R114, R15.reuse, 0x1, P3 ;  /* 0x0000000f72067211 */ /* 0x080fe400018f0eff */
[----:B------:R-:W-:Y:S01]  /*16050*/  LEA.HI.X.SX32 R7, R7, R15, 0x1, P0 ;  /* 0x0000000f07077211 */ /* 0x000fe200000f0eff */
[----:B------:R1:W-:Y:S01]  /*16060*/  STL [R1+0x8b8], R10 ;  /* 0x0008b80a01007387 */ /* 0x0003e20000100800 */
[----:B0-----:R-:W-:-:S03]  /*16070*/  IADD3 R9, P3, R115, R16, RZ ;  /* 0x0000001073097210 */ /* 0x001fc60007f7e0ff */
[----:B------:R0:W-:Y:S04]  /*16080*/  STL [R1+0x924], R6 ;  /* 0x0009240601007387 */ /* 0x0001e80000100800 */
[----:B------:R3:W-:Y:S01]  /*16090*/  STL [R1+0x948], R9 ;  /* 0x0009480901007387 */ /* 0x0007e20000100800 */
[----:B-1----:R-:W-:-:S03]  /*160a0*/  IADD3 R10, P0, R116, R16, RZ ;  /* 0x00000010740a7210 */ /* 0x002fc60007f1e0ff */
[----:B------:R1:W-:Y:S01]  /*160b0*/  STL [R1+0x9fc], R7 ;  /* 0x0009fc0701007387 */ /* 0x0003e20000100800 */
[----:B0-----:R-:W-:-:S03]  /*160c0*/  IMAD R6, R5, 0xf0, RZ ;  /* 0x000000f005067824 */ /* 0x001fc600078e02ff */
[----:B------:R0:W-:Y:S01]  /*160d0*/  STL [R1+0xa10], R10 ;  /* 0x000a100a01007387 */ /* 0x0001e20000100800 */
[-C--:B---3--:R-:W-:Y:S02]  /*160e0*/  LEA.HI.X.SX32 R9, R115, R15.reuse, 0x1, P6 ;  /* 0x0000000f73097211 */ /* 0x088fe400030f0eff */
[----:B------:R-:W-:Y:S01]  /*160f0*/  CS2R R114, SRZ ;  /* 0x0000000000727805 */ /* 0x000fe2000001ff00 */
[----:B-1----:R-:W-:Y:S02]  /*16100*/  IMAD R7, R5, 0x19, RZ ;  /* 0x0000001905077824 */ /* 0x002fe400078e02ff */
        /* <DEDUP_REMOVED lines=56> */
[----:B------:R-:W-:Y:S01]  /*16490*/  STL [R1+0xa50], R10 ;  /* 0x000a500a01007387 */ /* 0x000fe20000100800 */
[-C--:B---3--:R-:W-:Y:S02]  /*164a0*/  LEA.HI.X.SX32 R9, R123, R15.reuse, 0x1, P4 ;  /* 0x0000000f7b097211 */ /* 0x088fe400020f0eff */
[----:B------:R-:W-:Y:S02]  /*164b0*/  CS2R R122, SRZ ;  /* 0x00000000007a7805 */ /* 0x000fe4000001ff00 */
[----:B------:R-:W-:Y:S01]  /*164c0*/  IADD3 R6, P4, R6, R16, RZ ;  /* 0x0000001006067210 */ /* 0x000fe20007f9e0ff */
[----:B-1----:R-:W-:Y:S01]  /*164d0*/  IMAD R7, R5, 0x11, RZ ;  /* 0x0000001105077824 */ /* 0x002fe200078e02ff */
[----:B------:R0:W-:Y:S04]  /*164e0*/  STL [R1+0x8b4], R9 ;  /* 0x0008b40901007387 */ /* 0x0001e80000100800 */
[----:B------:R1:W-:Y:S01]  /*164f0*/  STL [R1+0x758], R6 ;  /* 0x0007580601007387 */ /* 0x0003e20000100800 */
[----:B0-----:R-:W-:-:S02]  /*16500*/  LEA.HI.X.SX32 R9, R124, R15, 0x1, P3 ;  /* 0x0000000f7c097211 */ /* 0x001fc400018f0eff */
[-C--:B------:R-:W-:Y:S02]  /*16510*/  IADD3 R10, P3, R125, R16.reuse, RZ ;  /* 0x000000107d0a7210 */ /* 0x080fe40007f7e0ff */
[-C--:B-1----:R-:W-:Y:S01]  /*16520*/  LEA.HI.X.SX32 R6, R7, R15.reuse, 0x1, P0 ;  /* 0x0000000f07067211 */ /* 0x082fe200000f0eff */
[----:B------:R0:W-:Y:S01]  /*16530*/  STL [R1+0x9c4], R9 ;  /* 0x0009c40901007387 */ /* 0x0001e20000100800 */
[----:B------:R-:W-:Y:S02]  /*16540*/  LEA.HI.X.SX32 R7, R125, R15, 0x1, P6 ;  /* 0x0000000f7d077211 */ /* 0x000fe400030f0eff */
[----:B------:R-:W-:Y:S01]  /*16550*/  CS2R R124, SRZ ;  /* 0x00000000007c7805 */ /* 0x000fe2000001ff00 */
[----:B------:R1:W-:Y:S04]  /*16560*/  STL [R1+0x8f8], R10 ;  /* 0x0008f80a01007387 */ /* 0x0003e80000100800 */
[----:B------:R3:W-:Y:S01]  /*16570*/  STL [R1+0xa4c], R6 ;  /* 0x000a4c0601007387 */ /* 0x0007e20000100800 */
[----:B0-----:R-:W-:-:S02]  /*16580*/  IADD3 R9, P0, R126, R16, RZ ;  /* 0x000000107e097210 */ /* 0x001fc40007f1e0ff */
[----:B-1----:R-:W-:-:S03]  /*16590*/  IADD3 R10, P6, R127, R16, RZ ;  /* 0x000000107f0a7210 */ /* 0x002fc60007fde0ff */
[----:B------:R0:W-:Y:S01]  /*165a0*/  STL [R1+0x9e8], R9 ;  /* 0x0009e80901007387 */ /* 0x0001e20000100800 */
[----:B---3--:R-:W-:-:S03]  /*165b0*/  IMAD R6, R5, 0xa0, RZ ;  /* 0x000000a005067824 */ /* 0x008fc600078e02ff */
[----:B------:R1:W-:Y:S04]  /*165c0*/  STL [R1+0x714], R7 ;  /* 0x0007140701007387 */ /* 0x0003e80000100800 */
[----:B------:R-:W-:Y:S01]  /*165d0*/  STL [R1+0xa60], R10 ;  /* 0x000a600a01007387 */ /* 0x000fe20000100800 */
[-C--:B0-----:R-:W-:Y:S02]  /*165e0*/  LEA.HI.X.SX32 R9, R126, R15.reuse, 0x1, P3 ;  /* 0x0000000f7e097211 */ /* 0x081fe400018f0eff */
[----:B------:R-:W-:Y:S01]  /*165f0*/  IADD3 R6, P3, R6, R16, RZ ;  /* 0x0000001006067210 */ /* 0x000fe20007f7e0ff */
[----:B-1----:R-:W-:Y:S02]  /*16600*/  IMAD R7, R5, 0xf, RZ ;  /* 0x0000000f05077824 */ /* 0x002fe400078e02ff */
[----:B------:R0:W-:Y:S04]  /*16610*/  STL [R1+0x8f4], R9 ;  /* 0x0008f40901007387 */ /* 0x0001e80000100800 */
[----:B------:R1:W-:Y:S01]  /*16620*/  STL [R1+0x858], R6 ;  /* 0x0008580601007387 */ /* 0x0003e20000100800 */
[----:B0-----:R-:W-:-:S02]  /*16630*/  LEA.HI.X.SX32 R9, R127, R15, 0x1, P0 ;  /* 0x0000000f7f097211 */ /* 0x001fc400000f0eff */
[----:B------:R-:W-:Y:S02]  /*16640*/  CS2R R126, SRZ ;  /* 0x00000000007e7805 */ /* 0x000fe4000001ff00 */
[C---:B------:R-:W-:Y:S02]  /*16650*/  IADD3 R10, P0, R128.reuse, R16, RZ ;  /* 0x00000010800a7210 */ /* 0x040fe40007f1e0ff */
[-C--:B-1----:R-:W-:Y:S01]  /*16660*/  LEA.HI.X.SX32 R6, R7, R15.reuse, 0x1, P6 ;  /* 0x0000000f07067211 */ /* 0x082fe200030f0eff */
[----:B------:R0:W-:Y:S01]  /*16670*/  STL [R1+0x9e4], R9 ;  /* 0x0009e40901007387 */ /* 0x0001e20000100800 */
[----:B------:R-:W-:-:S03]  /*16680*/  LEA.HI.X.SX32 R7, R128, R15, 0x1, P5 ;  /* 0x0000000f80077211 */ /* 0x000fc600028f0eff */
[----:B------:R1:W-:Y:S04]  /*16690*/  STL [R1+0x938], R10 ;  /* 0x0009380a01007387 */ /* 0x0003e80000100800 */
[----:B------:R3:W-:Y:S01]  /*166a0*/  STL [R1+0xa5c], R6 ;  /* 0x000a5c0601007387 */ /* 0x0007e20000100800 */
[C---:B0-----:R-:W-:Y:S02]  /*166b0*/  IADD3 R9, P6, R129.reuse, R16, RZ ;  /* 0x0000001081097210 */ /* 0x041fe40007fde0ff */
[----:B-1----:R-:W-:-:S03]  /*166c0*/  LEA.HI.X.SX32 R10, R129, R15, 0x1, P0 ;  /* 0x0000000f810a7211 */ /* 0x002fc600000f0eff */
[----:B------:R0:W-:Y:S01]  /*166d0*/  STL [R1+0xa08], R9 ;  /* 0x000a080901007387 */ /* 0x0001e20000100800 */
[----:B------:R-:W-:Y:S01]  /*166e0*/  CS2R R128, SRZ ;  /* 0x0000000000807805 */ /* 0x000fe2000001ff00 */
[C---:B---3--:R-:W-:Y:S02]  /*166f0*/  IMAD R6, R5.reuse, 0xc0, RZ ;  /* 0x000000c005067824 */ /* 0x048fe400078e02ff */
[----:B------:R1:W-:Y:S01]  /*16700*/  STL [R1+0x794], R7 ;  /* 0x0007940701007387 */ /* 0x0003e20000100800 */
[----:B0-----:R-:W-:Y:S01]  /*16710*/  IADD3 R9, P5, R130, R16, RZ ;  /* 0x0000001082097210 */ /* 0x001fe20007fbe0ff */
[----:B-1----:R-:W-:-:S04]  /*16720*/  IMAD R7, R5, 0xd, RZ ;  /* 0x0000000d05077824 */ /* 0x002fc800078e02ff */
[----:B------:R0:W-:Y:S04]  /*16730*/  STL [R1+0xa70], R9 ;  /* 0x000a700901007387 */ /* 0x0001e80000100800 */
[----:B------:R1:W-:Y:S01]  /*16740*/  STL [R1+0x934], R10 ;  /* 0x0009340a01007387 */ /* 0x0003e20000100800 */
[-C--:B0-----:R-:W-:Y:S02]  /*16750*/  IADD3 R9, P0, R6, R16.reuse, RZ ;  /* 0x0000001006097210 */ /* 0x081fe40007f1e0ff */
[-C--:B------:R-:W-:Y:S02]  /*16760*/  LEA.HI.X.SX32 R6, R130, R15.reuse, 0x1, P6 ;  /* 0x0000000f82067211 */ /* 0x080fe400030f0eff */
[----:B-1----:R-:W-:Y:S01]  /*16770*/  IADD3 R10, P6, R131, R16, RZ ;  /* 0x00000010830a7210 */ /* 0x002fe20007fde0ff */
[----:B------:R0:W-:Y:S04]  /*16780*/  STL [R1+0x7d8], R9 ;  /* 0x0007d80901007387 */ /* 0x0001e80000100800 */
[----:B------:R1:W-:Y:S04]  /*16790*/  STL [R1+0xa04], R6 ;  /* 0x000a040601007387 */ /* 0x0003e80000100800 */
[----:B------:R-:W-:Y:S01]  /*167a0*/  STL [R1+0x978], R10 ;  /* 0x0009780a01007387 */ /* 0x000fe20000100800 */
[----:B0-----:R-:W-:-:S02]  /*167b0*/  LEA.HI.X.SX32 R9, R7, R15, 0x1, P5 ;  /* 0x0000000f07097211 */ /* 0x001fc400028f0eff */
[----:B------:R-:W-:Y:S02]  /*167c0*/  LEA.HI.X.SX32 R7, R131, R15, 0x1, P1 ;  /* 0x0000000f83077211 */ /* 0x000fe400008f0eff */
[----:B------:R-:W-:Y:S02]  /*167d0*/  CS2R R130, SRZ ;  /* 0x0000000000827805 */ /* 0x000fe4000001ff00 */
[-C--:B-1----:R-:W-:Y:S01]  /*167e0*/  IADD3 R6, P5, R132, R16.reuse, RZ ;  /* 0x0000001084067210 */ /* 0x082fe20007fbe0ff */
[----:B------:R0:W-:Y:S04]  /*167f0*/  STL [R1+0xa6c], R9 ;  /* 0x000a6c0901007387 */ /* 0x0001e80000100800 */
[----:B------:R1:W-:Y:S04]  /*16800*/  STL [R1+0xa28], R6 ;  /* 0x000a280601007387 */ /* 0x0003e80000100800 */
[----:B------:R3:W-:Y:S01]  /*16810*/  STL [R1+0x814], R7 ;  /* 0x0008140701007387 */ /* 0x0007e20000100800 */
[----:B0-----:R-:W-:-:S02]  /*16820*/  IADD3 R9, P1, R133, R16, RZ ;  /* 0x0000001085097210 */ /* 0x001fc40007f3e0ff */
[----:B-1----:R-:W-:-:S03]  /*16830*/  LEA.HI.X.SX32 R6, R132, R15, 0x1, P6 ;  /* 0x0000000f84067211 */ /* 0x002fc600030f0eff */
[----:B------:R0:W-:Y:S01]  /*16840*/  STL [R1+0xa80], R9 ;  /* 0x000a800901007387 */ /* 0x0001e20000100800 */
[----:B---3--:R-:W-:-:S03]  /*16850*/  IMAD R7, R5, 0xb, RZ ;  /* 0x0000000b05077824 */ /* 0x008fc600078e02ff */
[----:B------:R1:W-:Y:S01]  /*16860*/  STL [R1+0x974], R6 ;  /* 0x0009740601007387 */ /* 0x0003e20000100800 */
[----:B0-----:R-:W-:Y:S02]  /*16870*/  IADD3 R9, P6, R134, R16, RZ ;  /* 0x0000001086097210 */ /* 0x001fe40007fde0ff */
[----:B-1----:R-:W-:-:S03]  /*16880*/  LEA.HI.X.SX32 R6, R133, R15, 0x1, P5 ;  /* 0x0000000f85067211 */ /* 0x002fc600028f0eff */
[----:B------:R0:W-:Y:S01]  /*16890*/  STL [R1+0x9b8], R9 ;  /* 0x0009b80901007387 */ /* 0x0001e20000100800 */
[----:B------:R-:W-:Y:S02]  /*168a0*/  IADD3 R10, P5, R135, R16, RZ ;  /* 0x00000010870a7210 */ /* 0x000fe40007fbe0ff */
[----:B------:R-:W-:Y:S01]  /*168b0*/  CS2R R132, SRZ ;  /* 0x0000000000847805 */ /* 0x000fe2000001ff00 */
[----:B------:R1:W-:Y:S04]  /*168c0*/  STL [R1+0xa24], R6 ;  /* 0x000a240601007387 */ /* 0x0003e80000100800 */
[----:B------:R3:W-:Y:S01]  /*168d0*/  STL [R1+0xa48], R10 ;  /* 0x000a480a01007387 */ /* 0x0007e20000100800 */
[-C--:B0-----:R-:W-:Y:S02]  /*168e0*/  LEA.HI.X.SX32 R9, R7, R15.reuse, 0x1, P1 ;  /* 0x0000000f07097211 */ /* 0x081fe400008f0eff */
[----:B------:R-:W-:-:S02]  /*168f0*/  LEA.HI.X.SX32 R7, R134, R15, 0x1, P2 ;  /* 0x0000000f86077211 */ /* 0x000fc400010f0eff */
[C---:B-1----:R-:W-:Y:S01]  /*16900*/  IADD3 R6, P1, R136.reuse, R16, RZ ;  /* 0x0000001088067210 */ /* 0x042fe20007f3e0ff */
[----:B------:R0:W-:Y:S01]  /*16910*/  STL [R1+0xa7c], R9 ;  /* 0x000a7c0901007387 */ /* 0x0001e20000100800 */
[----:B---3--:R-:W-:-:S03]  /*16920*/  LEA.HI.X.SX32 R10, R136, R15, 0x1, P5 ;  /* 0x0000000f880a7211 */ /* 0x008fc600028f0eff */
[----:B------:R1:W-:Y:S04]  /*16930*/  STL [R1+0xa90], R6 ;  /* 0x000a900601007387 */ /* 0x0003e80000100800 */
[----:B------:R3:W-:Y:S01]  /*16940*/  STL [R1+0x894], R7 ;  /* 0x0008940701007387 */ /* 0x0007e20000100800 */
[----:B0-----:R-:W-:Y:S02]  /*16950*/  IADD3 R9, P2, R137, R16, RZ ;  /* 0x0000001089097210 */ /* 0x001fe40007f5e0ff */
[----:B-1----:R-:W-:-:S03]  /*16960*/  LEA.HI.X.SX32 R6, R135, R15, 0x1, P6 ;  /* 0x0000000f87067211 */ /* 0x002fc600030f0eff */
[----:B------:R0:W-:Y:S01]  /*16970*/  STL [R1+0x918], R9 ;  /* 0x0009180901007387 */ /* 0x0001e20000100800 */
[----:B------:R-:W-:Y:S01]  /*16980*/  CS2R R134, SRZ ;  /* 0x0000000000867805 */ /* 0x000fe2000001ff00 */
[----:B---3--:R-:W-:Y:S02]  /*16990*/  IMAD R7, R5, 0x9, RZ ;  /* 0x0000000905077824 */ /* 0x008fe400078e02ff */
[----:B------:R1:W-:Y:S01]  /*169a0*/  STL [R1+0x9b4], R6 ;  /* 0x0009b40601007387 */ /* 0x0003e20000100800 */
[-C--:B0-----:R-:W-:Y:S02]  /*169b0*/  IADD3 R9, P6, R138, R16.reuse, RZ ;  /* 0x000000108a097210 */ /* 0x081fe40007fde0ff */
[----:B-1----:R-:W-:-:S03]  /*169c0*/  IADD3 R6, P5, R139, R16, RZ ;  /* 0x000000108b067210 */ /* 0x002fc60007fbe0ff */
[----:B------:R0:W-:Y:S04]  /*169d0*/  STL [R1+0x9f8], R9 ;  /* 0x0009f80901007387 */ /* 0x0001e80000100800 */
[----:B------:R1:W-:Y:S04]  /*169e0*/  STL [R1+0xa44], R10 ;  /* 0x000a440a01007387 */ /* 0x0003e80000100800 */
[----:B------:R3:W-:Y:S01]  /*169f0*/  STL [R1+0xa68], R6 ;  /* 0x000a680601007387 */ /* 0x0007e20000100800 */
[----:B0-----:R-:W-:Y:S02]  /*16a00*/  LEA.HI.X.SX32 R9, R7, R15, 0x1, P1 ;  /* 0x0000000f07097211 */ /* 0x001fe400008f0eff */
[----:B------:R-:W-:-:S02]  /*16a10*/  IADD3 R7, P1, R140, R16, RZ ;  /* 0x000000108c077210 */ /* 0x000fc40007f3e0ff */
[-C--:B-1----:R-:W-:Y:S01]  /*16a20*/  LEA.HI.X.SX32 R10, R140, R15.reuse, 0x1, P5 ;  /* 0x0000000f8c0a7211 */ /* 0x082fe200028f0eff */
[----:B------:R0:W-:Y:S01]  /*16a30*/  STL [R1+0xa8c], R9 ;  /* 0x000a8c0901007387 */ /* 0x0001e20000100800 */
[----:B---3--:R-:W-:-:S03]  /*16a40*/  LEA.HI.X.SX32 R6, R137, R15, 0x1, P4 ;  /* 0x0000000f89067211 */ /* 0x008fc600020f0eff */
[----:B------:R1:W-:Y:S01]  /*16a50*/  STL [R1+0xaa0], R7 ;  /* 0x000aa00701007387 */ /* 0x0003e20000100800 */
[----:B------:R-:W-:-:S03]  /*16a60*/  CS2R R136, SRZ ;  /* 0x0000000000887805 */ /* 0x000fc6000001ff00 */
        /* <DEDUP_REMOVED lines=8> */
[----:B------:R-:W-:Y:S01]  /*16af0*/  CS2R R138, SRZ ;  /* 0x00000000008a7805 */ /* 0x000fe2000001ff00 */
[----:B-1----:R-:W-:Y:S02]  /*16b00*/  IMAD R7, R5, 0x7, RZ ;  /* 0x0000000705077824 */ /* 0x002fe400078e02ff */
[----:B------:R0:W-:Y:S01]  /*16b10*/  STL [R1+0x9f4], R9 ;  /* 0x0009f40901007387 */ /* 0x0001e20000100800 */
[----:B---3--:R-:W-:-:S05]  /*16b20*/  IADD3 R6, P6, R143, R16, RZ ;  /* 0x000000108f067210 */ /* 0x008fca0007fde0ff */
[----:B------:R1:W-:Y:S01]  /*16b30*/  STL [R1+0xa88], R6 ;  /* 0x000a880601007387 */ /* 0x0003e20000100800 */
[----:B0-----:R-:W-:-:S03]  /*16b40*/  IADD3 R9, P5, R144, R16, RZ ;  /* 0x0000001090097210 */ /* 0x001fc60007fbe0ff */
[----:B------:R-:W-:Y:S04]  /*16b50*/  STL [R1+0xa64], R10 ;  /* 0x000a640a01007387 */ /* 0x000fe80000100800 */
[----:B------:R0:W-:Y:S01]  /*16b60*/  STL [R1+0xab0], R9 ;  /* 0x000ab00901007387 */ /* 0x0001e20000100800 */
[----:B-1----:R-:W-:Y:S02]  /*16b70*/  LEA.HI.X.SX32 R6, R7, R15, 0x1, P1 ;  /* 0x0000000f07067211 */ /* 0x002fe400008f0eff */
[----:B------:R-:W-:-:S03]  /*16b80*/  IADD3 R7, P1, R145, R16, RZ ;  /* 0x0000001091077210 */ /* 0x000fc60007f3e0ff */
[----:B------:R1:W-:Y:S01]  /*16b90*/  STL [R1+0xa9c], R6 ;  /* 0x000a9c0601007387 */ /* 0x0003e20000100800 */
[----:B0-----:R-:W-:-:S03]  /*16ba0*/  LEA.HI.X.SX32 R9, R141, R15, 0x1, P3 ;  /* 0x0000000f8d097211 */ /* 0x001fc600018f0eff */
[----:B------:R0:W-:Y:S01]  /*16bb0*/  STL [R1+0x958], R7 ;  /* 0x0009580701007387 */ /* 0x0001e20000100800 */
[----:B------:R-:W-:-:S03]  /*16bc0*/  CS2R R140, SRZ ;  /* 0x00000000008c7805 */ /* 0x000fc6000001ff00 */
[----:B------:R3:W-:Y:S01]  /*16bd0*/  STL [R1+0x854], R9 ;  /* 0x0008540901007387 */ /* 0x0007e20000100800 */
[----:B-1----:R-:W-:Y:S02]  /*16be0*/  IADD3 R6, P3, R146, R16, RZ ;  /* 0x0000001092067210 */ /* 0x002fe40007f7e0ff */
[----:B0-----:R-:W-:-:S03]  /*16bf0*/  LEA.HI.X.SX32 R7, R142, R15, 0x1, P4 ;  /* 0x0000000f8e077211 */ /* 0x001fc600020f0eff */
        /* <DEDUP_REMOVED lines=9> */
[-C--:B------:R-:W-:Y:S01]  /*16c90*/  LEA.HI.X.SX32 R7, R7, R15.reuse, 0x1, P5 ;  /* 0x0000000f07077211 */ /* 0x080fe200028f0eff */
[----:B------:R-:W-:Y:S01]  /*16ca0*/  STL [R1+0xaa8], R10 ;  /* 0x000aa80a01007387 */ /* 0x000fe20000100800 */
[----:B0-----:R-:W-:-:S02]  /*16cb0*/  LEA.HI.X.SX32 R6, R144, R15, 0x1, P6 ;  /* 0x0000000f90067211 */ /* 0x001fc400030f0eff */
[----:B------:R-:W-:-:S03]  /*16cc0*/  IADD3 R9, P6, R149, R16, RZ ;  /* 0x0000001095097210 */ /* 0x000fc60007fde0ff */
[----:B------:R0:W-:Y:S04]  /*16cd0*/  STL [R1+0xa84], R6 ;  /* 0x000a840601007387 */ /* 0x0001e80000100800 */
[----:B------:R1:W-:Y:S04]  /*16ce0*/  STL [R1+0xac0], R9 ;  /* 0x000ac00901007387 */ /* 0x0003e80000100800 */
[----:B------:R3:W-:Y:S01]  /*16cf0*/  STL [R1+0xaac], R7 ;  /* 0x000aac0701007387 */ /* 0x0007e20000100800 */
[----:B0-----:R-:W-:Y:S02]  /*16d00*/  LEA R6, P5, R5, R16, 0x7 ;  /* 0x0000001005067211 */ /* 0x001fe400078a38ff */
[----:B-1----:R-:W-:-:S03]  /*16d10*/  LEA.HI.X.SX32 R9, R145, R15, 0x1, P0 ;  /* 0x0000000f91097211 */ /* 0x002fc600000f0eff */
[----:B------:R0:W-:Y:S01]  /*16d20*/  STL [R1+0x8d8], R6 ;  /* 0x0008d80601007387 */ /* 0x0001e20000100800 */
[----:B------:R-:W-:Y:S02]  /*16d30*/  CS2R R144, SRZ ;  /* 0x0000000000907805 */ /* 0x000fe4000001ff00 */
[CC--:B---3--:R-:W-:Y:S01]  /*16d40*/  LEA R7, P0, R5.reuse, R16.reuse, 0x6 ;  /* 0x0000001005077211 */ /* 0x0c8fe200078030ff */
[----:B------:R1:W-:Y:S04]  /*16d50*/  STL [R1+0x7d4], R9 ;  /* 0x0007d40901007387 */ /* 0x0003e80000100800 */
[----:B------:R3:W-:Y:S01]  /*16d60*/  STL [R1+0x9d8], R7 ;  /* 0x0009d80701007387 */ /* 0x0007e20000100800 */
[----:B0-----:R-:W-:Y:S02]  /*16d70*/  LEA.HI.X.SX32 R6, R146, R15, 0x1, P1 ;  /* 0x0000000f92067211 */ /* 0x001fe400008f0eff */
[----:B-1----:R-:W-:-:S03]  /*16d80*/  LEA R9, P1, R5, R16, 0x5 ;  /* 0x0000001005097211 */ /* 0x002fc600078228ff */
[----:B------:R0:W-:Y:S01]  /*16d90*/  STL [R1+0x954], R6 ;  /* 0x0009540601007387 */ /* 0x0001e20000100800 */
[----:B---3--:R-:W-:-:S03]  /*16da0*/  LEA.HI.X.SX32 R7, R147, R15, 0x1, P3 ;  /* 0x0000000f93077211 */ /* 0x008fc600018f0eff */
[----:B------:R1:W-:Y:S01]  /*16db0*/  STL [R1+0xa58], R9 ;  /* 0x000a580901007387 */ /* 0x0003e20000100800 */
[----:B------:R-:W-:-:S03]  /*16dc0*/  CS2R R146, SRZ ;  /* 0x0000000000927805 */ /* 0x000fc6000001ff00 */
[----:B------:R3:W-:Y:S01]  /*16dd0*/  STL [R1+0xa14], R7 ;  /* 0x000a140701007387 */ /* 0x0007e20000100800 */
[----:B0-----:R-:W-:Y:S02]  /*16de0*/  LEA R6, P3, R5, R16, 0x4 ;  /* 0x0000001005067211 */ /* 0x001fe400078620ff */
[----:B-1----:R-:W-:-:S03]  /*16df0*/  LEA.HI.X.SX32 R9, R148, R15, 0x1, P4 ;  /* 0x0000000f94097211 */ /* 0x002fc600020f0eff */
[----:B------:R0:W-:Y:S01]  /*16e00*/  STL [R1+0xa98], R6 ;  /* 0x000a980601007387 */ /* 0x0001e20000100800 */
[----:B---3--:R-:W-:-:S03]  /*16e10*/  LEA R7, P4, R5, R16, 0x3 ;  /* 0x0000001005077211 */ /* 0x008fc600078818ff */
[----:B------:R1:W-:Y:S04]  /*16e20*/  STL [R1+0xa74], R9 ;  /* 0x000a740901007387 */ /* 0x0003e80000100800 */
[----:B------:R3:W-:Y:S01]  /*16e30*/  STL [R1+0xab8], R7 ;  /* 0x000ab80701007387 */ /* 0x0007e20000100800 */
[----:B0-----:R-:W-:Y:S01]  /*16e40*/  IMAD R6, R5, 0x3, RZ ;  /* 0x0000000305067824 */ /* 0x001fe200078e02ff */
[-C--:B-1----:R-:W-:Y:S02]  /*16e50*/  LEA.HI.X.SX32 R9, R149, R15.reuse, 0x1, P2 ;  /* 0x0000000f95097211 */ /* 0x082fe400010f0eff */
[----:B------:R-:W-:Y:S02]  /*16e60*/  CS2R R148, SRZ ;  /* 0x0000000000947805 */ /* 0x000fe4000001ff00 */
[----:B------:R-:W-:Y:S01]  /*16e70*/  IADD3 R11, P2, R150, R16, RZ ;  /* 0x00000010960b7210 */ /* 0x000fe20007f5e0ff */
[----:B---3--:R-:W-:Y:S01]  /*16e80*/  IMAD.SHL.U32 R7, R5, 0x40, RZ ;  /* 0x0000004005077824 */ /* 0x008fe200078e00ff */
[----:B------:R0:W-:Y:S01]  /*16e90*/  STL [R1+0xaa4], R9 ;  /* 0x000aa40901007387 */ /* 0x0001e20000100800 */
[----:B------:R-:W-:-:S03]  /*16ea0*/  LEA.HI.X.SX32 R10, R6, R15, 0x1, P6 ;  /* 0x0000000f060a7211 */ /* 0x000fc600030f0eff */
[----:B------:R-:W-:Y:S01]  /*16eb0*/  LEA.HI.X.SX32 R6, R7, R15, 0x1, P5 ;  /* 0x0000000f07067211 */ /* 0x000fe200028f0eff */
[----:B------:R1:W-:Y:S01]  /*16ec0*/  STL [R1+0xad0], R11 ;  /* 0x000ad00b01007387 */ /* 0x0003e20000100800 */
[----:B------:R-:W-:-:S03]  /*16ed0*/  IMAD.SHL.U32 R7, R5, 0x4, RZ ;  /* 0x0000000405077824 */ /* 0x000fc600078e00ff */
[----:B------:R3:W-:Y:S01]  /*16ee0*/  STL [R1+0xabc], R10 ;  /* 0x000abc0a01007387 */ /* 0x0007e20000100800 */
[----:B0-----:R-:W-:Y:S02]  /*16ef0*/  LEA R9, P6, R5, R16, 0x2 ;  /* 0x0000001005097211 */ /* 0x001fe400078c10ff */
[----:B------:R-:W-:-:S03]  /*16f00*/  LEA.HI.X.SX32 R7, R7, R15, 0x1, P4 ;  /* 0x0000000f07077211 */ /* 0x000fc600020f0eff */
[----:B------:R-:W-:Y:S01]  /*16f10*/  STL [R1+0xac8], R9 ;  /* 0x000ac80901007387 */ /* 0x000fe20000100800 */
[----:B-1----:R-:W-:-:S03]  /*16f20*/  LEA.HI.X.SX32 R11, R152, R15, 0x1, P0 ;  /* 0x0000000f980b7211 */ /* 0x002fc600000f0eff */
[----:B------:R0:W-:Y:S01]  /*16f30*/  STL [R1+0x8d4], R6 ;  /* 0x0008d40601007387 */ /* 0x0001e20000100800 */
[----:B---3--:R-:W-:-:S03]  /*16f40*/  LEA.HI.X.SX32 R10, R151, R15, 0x1, P1 ;  /* 0x0000000f970a7211 */ /* 0x008fc600008f0eff */
[----:B------:R-:W-:Y:S04]  /*16f50*/  STL [R1+0x9d4], R11 ;  /* 0x0009d40b01007387 */ /* 0x000fe80000100800 */
[----:B------:R-:W-:Y:S01]  /*16f60*/  STL [R1+0xa54], R10 ;  /* 0x000a540a01007387 */ /* 0x000fe20000100800 */
[----:B0-----:R-:W-:-:S05]  /*16f70*/  IMAD.SHL.U32 R6, R5, 0x8, RZ ;  /* 0x0000000805067824 */ /* 0x001fca00078e00ff */
[-C--:B------:R-:W-:Y:S02]  /*16f80*/  LEA.HI.X.SX32 R9, R6, R15.reuse, 0x1, P3 ;  /* 0x0000000f06097211 */ /* 0x080fe400018f0eff */
[-C--:B------:R-:W-:Y:S02]  /*16f90*/  LEA.HI.X.SX32 R6, R5, R15.reuse, 0x1, P2 ;  /* 0x0000000f05067211 */ /* 0x080fe400010f0eff */
[----:B------:R-:W-:Y:S01]  /*16fa0*/  LEA.HI.X.SX32 R5, R150, R15, 0x1, P6 ;  /* 0x0000000f96057211 */ /* 0x000fe200030f0eff */
[----:B------:R-:W-:Y:S01]  /*16fb0*/  STL [R1+0xa94], R9 ;  /* 0x000a940901007387 */ /* 0x000fe20000100800 */
[----:B------:R-:W-:-:S03]  /*16fc0*/  CS2R R150, SRZ ;  /* 0x0000000000967805 */ /* 0x000fc6000001ff00 */
[----:B------:R2:W-:Y:S04]  /*16fd0*/  STL [R1+0xab4], R7 ;  /* 0x000ab40701007387 */ /* 0x0005e80000100800 */
[----:B------:R0:W-:Y:S04]  /*16fe0*/  STL [R1+0xacc], R6 ;  /* 0x000acc0601007387 */ /* 0x0001e80000100800 */
[----:B------:R1:W-:Y:S01]  /*16ff0*/  STL [R1+0xac4], R5 ;  /* 0x000ac40501007387 */ /* 0x0003e20000100800 */
[C---:B--2---:R-:W-:Y:S02]  /*17000*/  LOP3.LUT R7, R3.reuse, 0x30, RZ, 0x3c, !PT ;  /* 0x0000003003077812 */ /* 0x044fe400078e3cff */
[----:B------:R-:W-:-:S02]  /*17010*/  LOP3.LUT R7, R3, 0x60, RZ, 0x3c, !PT ;  /* 0x0000006003077812 */ /* 0x000fc400078e3cff */
[C---:B0-----:R-:W-:Y:S02]  /*17020*/  LOP3.LUT R6, R3.reuse, 0x10, RZ, 0x3c, !PT ;  /* 0x0000001003067812 */ /* 0x041fe400078e3cff */
[C---:B------:R-:W-:Y:S02]  /*17030*/  LOP3.LUT R6, R3.reuse, 0x40, RZ, 0x3c, !PT ;  /* 0x0000004003067812 */ /* 0x040fe400078e3cff */
[C---:B-1----:R-:W-:Y:S02]  /*17040*/  LOP3.LUT R5, R3.reuse, 0x20, RZ, 0x3c, !PT ;  /* 0x0000002003057812 */ /* 0x042fe400078e3cff */
[C---:B------:R-:W-:Y:S02]  /*17050*/  LOP3.LUT R5, R3.reuse, 0x50, RZ, 0x3c, !PT ;  /* 0x0000005003057812 */ /* 0x040fe400078e3cff */
[----:B------:R-:W-:Y:S02]  /*17060*/  LOP3.LUT R6, R3, 0x70, RZ, 0x3c, !PT ;  /* 0x0000007003067812 */ /* 0x000fe400078e3cff */
[----:B----4-:R-:W-:-:S02]  /*17070*/  LOP3.LUT R5, R2, 0x10, RZ, 0x3c, !PT ;  /* 0x0000001002057812 */ /* 0x010fc400078e3cff */
[C---:B------:R-:W-:Y:S02]  /*17080*/  LOP3.LUT R7, R2.reuse, 0x20, RZ, 0x3c, !PT ;  /* 0x0000002002077812 */ /* 0x040fe400078e3cff */
[C---:B------:R-:W-:Y:S02]  /*17090*/  LOP3.LUT R6, R2.reuse, 0x30, RZ, 0x3c, !PT ;  /* 0x0000003002067812 */ /* 0x040fe400078e3cff */
[C---:B------:R-:W-:Y:S02]  /*170a0*/  LOP3.LUT R5, R2.reuse, 0x40, RZ, 0x3c, !PT ;  /* 0x0000004002057812 */ /* 0x040fe400078e3cff */
[C---:B------:R-:W-:Y:S02]  /*170b0*/  LOP3.LUT R7, R2.reuse, 0x50, RZ, 0x3c, !PT ;  /* 0x0000005002077812 */ /* 0x040fe400078e3cff */
[C---:B------:R-:W-:Y:S02]  /*170c0*/  LOP3.LUT R6, R2.reuse, 0x60, RZ, 0x3c, !PT ;  /* 0x0000006002067812 */ /* 0x040fe400078e3cff */
[----:B------:R-:W-:-:S07]  /*170d0*/  LOP3.LUT R5, R2, 0x70, RZ, 0x3c, !PT ;  /* 0x0000007002057812 */ /* 0x000fce00078e3cff */
.L_x_1:
[----:B-----5:R-:W-:Y:S04]  /*170e0*/  STL [R1+0x140c], R2 ;  /* 0x00140c0201007387 */ /* 0x020fe80000100800 */
[----:B------:R-:W-:Y:S04]  /*170f0*/  STL [R1+0x1408], R130 ;  /* 0x0014088201007387 */ /* 0x000fe80000100800 */
        /* <DEDUP_REMOVED lines=142> */
[----:B------:R-:W2:Y:S01]  /*179e0*/  LDL.LU R8, [R1+0x2f4] ;  /* 0x0002f40001087983 */ /* 0x000ea20000300800 */
[----:B------:R-:W-:-:S02]  /*179f0*/  MOV R5, UR49 ;  /* 0x0000003100057c02 */ /* 0x000fc40008000f00 */
[----:B------:R-:W-:Y:S01]  /*17a00*/  MOV R7, UR53 ;  /* 0x0000003500077c02 */ /* 0x000fe20008000f00 */
[----:B------:R0:W-:Y:S01]  /*17a10*/  STL [R1+0xfe0], R0 ;  /* 0x000fe00001007387 */ /* 0x0001e20000100800 */
[----:B------:R-:W-:-:S03]  /*17a20*/  MOV R6, UR52 ;  /* 0x0000003400067c02 */ /* 0x000fc60008000f00 */
[----:B0-----:R-:W3:Y:S01]  /*17a30*/  LDL.LU R0, [R1+0xab8] ;  /* 0x000ab80001007983 */ /* 0x001ee20000300800 */
[----:B------:R-:W-:Y:S02]  /*17a40*/  PRMT R14, RZ, 0x7610, R14 ;  /* 0x00007610ff0e7816 */ /* 0x000fe4000000000e */
[----:B------:R-:W-:Y:S01]  /*17a50*/  PRMT R61, RZ, 0x7610, R61 ;  /* 0x00007610ff3d7816 */ /* 0x000fe2000000003d */
[----:B-----5:R-:W-:Y:S01]  /*17a60*/  STL [R1+0xf50], R4 ;  /* 0x000f500401007387 */ /* 0x020fe20000100800 */
[----:B------:R-:W-:Y:S02]  /*17a70*/  PRMT R130, RZ, 0x7610, R130 ;  /* 0x00007610ff827816 */ /* 0x000fe40000000082 */
[----:B------:R-:W-:Y:S01]  /*17a80*/  PRMT R121, RZ, 0x7610, R121 ;  /* 0x00007610ff797816 */ /* 0x000fe20000000079 */
[----:B------:R0:W-:Y:S01]  /*17a90*/  STL [R1+0xf08], R5 ;  /* 0x000f080501007387 */ /* 0x0001e20000100800 */
[----:B------:R-:W-:Y:S02]  /*17aa0*/  PRMT R111, RZ, 0x7610, R111 ;  /* 0x00007610ff6f7816 */ /* 0x000fe4000000006f */
[----:B------:R-:W-:Y:S01]  /*17ab0*/  PRMT R101, RZ, 0x7610, R101 ;  /* 0x00007610ff657816 */ /* 0x000fe20000000065 */
[----:B------:R-:W-:Y:S01]  /*17ac0*/  STL [R1+0xf00], R7 ;  /* 0x000f000701007387 */ /* 0x000fe20000100800 */
[----:B------:R-:W-:-:S02]  /*17ad0*/  PRMT R88, RZ, 0x7610, R88 ;  /* 0x00007610ff587816 */ /* 0x000fc40000000058 */
[----:B------:R-:W-:Y:S01]  /*17ae0*/  PRMT R78, RZ, 0x7610, R78 ;  /* 0x00007610ff4e7816 */ /* 0x000fe2000000004e */
[----:B------:R-:W4:Y:S01]  /*17af0*/  LDL R146, [R1+0xad0] ;  /* 0x000ad00001927983 */ /* 0x000f220000100800 */
[----:B------:R-:W-:Y:S02]  /*17b00*/  PRMT R13, RZ, 0x7610, R13 ;  /* 0x00007610ff0d7816 */ /* 0x000fe4000000000d */
[----:B0-----:R-:W-:Y:S01]  /*17b10*/  MOV R5, UR57 ;  /* 0x0000003900057c02 */ /* 0x001fe20008000f00 */
[----:B------:R-:W-:Y:S01]  /*17b20*/  STL [R1+0xefc], R6 ;  /* 0x000efc0601007387 */ /* 0x000fe20000100800 */
[----:B------:R-:W-:Y:S02]  /*17b30*/  PRMT R60, RZ, 0x7610, R60 ;  /* 0x00007610ff3c7816 */ /* 0x000fe4000000003c */
[----:B------:R-:W-:Y:S01]  /*17b40*/  PRMT R131, RZ, 0x7610, R131 ;  /* 0x00007610ff837816 */ /* 0x000fe20000000083 */
[----:B------:R-:W3:Y:S01]  /*17b50*/  LDL R135, [R1+0xac8] ;  /* 0x000ac80001877983 */ /* 0x000ee20000100800 */
[----:B------:R-:W-:-:S02]  /*17b60*/  PRMT R118, RZ, 0x7610, R118 ;  /* 0x00007610ff767816 */ /* 0x000fc40000000076 */
[----:B------:R-:W-:Y:S01]  /*17b70*/  PRMT R108, RZ, 0x7610, R108 ;  /* 0x00007610ff6c7816 */ /* 0x000fe2000000006c */
[----:B------:R0:W-:Y:S01]  /*17b80*/  STL [R1+0xef8], R5 ;  /* 0x000ef80501007387 */ /* 0x0001e20000100800 */
[----:B------:R-:W-:Y:S02]  /*17b90*/  PRMT R98, RZ, 0x7610, R98 ;  /* 0x00007610ff627816 */ /* 0x000fe40000000062 */
[----:B------:R-:W-:Y:S01]  /*17ba0*/  PRMT R89, RZ, 0x7610, R89 ;  /* 0x00007610ff597816 */ /* 0x000fe20000000059 */
[----:B------:R-:W3:Y:S01]  /*17bb0*/  LDL R148, [R1+0xacc] ;  /* 0x000acc0001947983 */ /* 0x000ee20000100800 */
[----:B------:R-:W-:Y:S02]  /*17bc0*/  PRMT R79, RZ, 0x7610, R79 ;  /* 0x00007610ff4f7816 */ /* 0x000fe4000000004f */
[----:B------:R-:W-:Y:S01]  /*17bd0*/  PRMT R12, RZ, 0x7610, R12 ;  /* 0x00007610ff0c7816 */ /* 0x000fe2000000000c */
[----:B------:R-:W3:Y:S01]  /*17be0*/  LDL R141, [R1+0xac4] ;  /* 0x000ac400018d7983 */ /* 0x000ee20000100800 */
[----:B------:R-:W-:-:S02]  /*17bf0*/  PRMT R63, RZ, 0x7610, R63 ;  /* 0x00007610ff3f7816 */ /* 0x000fc4000000003f */
[----:B0-----:R-:W-:Y:S02]  /*17c00*/  MOV R5, UR56 ;  /* 0x0000003800057c02 */ /* 0x001fe40008000f00 */
[----:B------:R-:W-:Y:S02]  /*17c10*/  PRMT R128, RZ, 0x7610, R128 ;  /* 0x00007610ff807816 */ /* 0x000fe40000000080 */
[----:B------:R-:W-:Y:S01]  /*17c20*/  PRMT R119, RZ, 0x7610, R119 ;  /* 0x00007610ff777816 */ /* 0x000fe20000000077 */
[----:B------:R0:W-:Y:S01]  /*17c30*/  STL [R1+0xef4], R5 ;  /* 0x000ef40501007387 */ /* 0x0001e20000100800 */
[----:B------:R-:W-:Y:S02]  /*17c40*/  PRMT R109, RZ, 0x7610, R109 ;  /* 0x00007610ff6d7816 */ /* 0x000fe4000000006d */
[----:B------:R-:W-:Y:S01]  /*17c50*/  PRMT R99, RZ, 0x7610, R99 ;  /* 0x00007610ff637816 */ /* 0x000fe20000000063 */
[----:B------:R-:W3:Y:S01]  /*17c60*/  LDL R133, [R1+0xabc] ;  /* 0x000abc0001857983 */ /* 0x000ee20000100800 */
[----:B------:R-:W-:-:S02]  /*17c70*/  PRMT R86, RZ, 0x7610, R86 ;  /* 0x00007610ff567816 */ /* 0x000fc40000000056 */
[----:B------:R-:W-:Y:S02]  /*17c80*/  PRMT R76, RZ, 0x7610, R76 ;  /* 0x00007610ff4c7816 */ /* 0x000fe4000000004c */
[----:B------:R-:W-:Y:S01]  /*17c90*/  PRMT R11, RZ, 0x7610, R11 ;  /* 0x00007610ff0b7816 */ /* 0x000fe2000000000b */
[----:B0-----:R-:W2:Y:S01]  /*17ca0*/  LDC R5, c[0x0][0x230] ;  /* 0x00008c00ff057b82 */ /* 0x001ea20000000800 */
[----:B------:R-:W-:Y:S02]  /*17cb0*/  PRMT R62, RZ, 0x7610, R62 ;  /* 0x00007610ff3e7816 */ /* 0x000fe4000000003e */
[----:B------:R-:W-:Y:S02]  /*17cc0*/  PRMT R129, RZ, 0x7610, R129 ;  /* 0x00007610ff817816 */ /* 0x000fe40000000081 */
[----:B------:R-:W-:Y:S02]  /*17cd0*/  PRMT R116, RZ, 0x7610, R116 ;  /* 0x00007610ff747816 */ /* 0x000fe40000000074 */
[----:B------:R-:W-:-:S02]  /*17ce0*/  PRMT R106, RZ, 0x7610, R106 ;  /* 0x00007610ff6a7816 */ /* 0x000fc4000000006a */
[----:B------:R-:W-:Y:S02]  /*17cf0*/  PRMT R96, RZ, 0x7610, R96 ;  /* 0x00007610ff607816 */ /* 0x000fe40000000060 */
[----:B------:R-:W-:Y:S02]  /*17d00*/  PRMT R87, RZ, 0x7610, R87 ;  /* 0x00007610ff577816 */ /* 0x000fe40000000057 */
        /* <DEDUP_REMOVED lines=109> */
[----:B------:R-:W-:Y:S01]  /*183e0*/  PRMT R195, RZ, 0x7610, R195 ;  /* 0x00007610ffc37816 */ /* 0x000fe200000000c3 */
[----:B--2---:R-:W-:Y:S01]  /*183f0*/  IMAD R5, R8, -0x80, R5 ;  /* 0xffffff8008057824 */ /* 0x004fe200078e0205 */
[----:B------:R-:W-:Y:S02]  /*18400*/  PRMT R194, RZ, 0x7610, R194 ;  /* 0x00007610ffc27816 */ /* 0x000fe400000000c2 */
[----:B------:R-:W-:-:S02]  /*18410*/  PRMT R193, RZ, 0x7610, R193 ;  /* 0x00007610ffc17816 */ /* 0x000fc400000000c1 */
[----:B------:R-:W-:Y:S01]  /*18420*/  ISETP.GT.AND P0, PT, R5, RZ, PT ;  /* 0x000000ff0500720c */ /* 0x000fe20003f04270 */
[----:B------:R-:W-:Y:S01]  /*18430*/  STL [R1+0x1238], R8 ;  /* 0x0012380801007387 */ /* 0x000fe20000100800 */
[----:B------:R-:W-:Y:S02]  /*18440*/  PRMT R192, RZ, 0x7610, R192 ;  /* 0x00007610ffc07816 */ /* 0x000fe400000000c0 */
[----:B------:R-:W-:Y:S01]  /*18450*/  PRMT R191, RZ, 0x7610, R191 ;  /* 0x00007610ffbf7816 */ /* 0x000fe200000000bf */
[----:B------:R-:W-:Y:S01]  /*18460*/  STL [R1+0x123c], R16 ;  /* 0x00123c1001007387 */ /* 0x000fe20000100800 */
[----:B------:R-:W-:Y:S02]  /*18470*/  PRMT R190, RZ, 0x7610, R190 ;  /* 0x00007610ffbe7816 */ /* 0x000fe400000000be */
[----:B------:R-:W-:Y:S01]  /*18480*/  PRMT R189, RZ, 0x7610, R189 ;  /* 0x00007610ffbd7816 */ /* 0x000fe200000000bd */
[----:B------:R0:W-:Y:S01]  /*18490*/  STL [R1+0xfe4], R15 ;  /* 0x000fe40f01007387 */ /* 0x0001e20000100800 */
[----:B------:R-:W-:-:S02]  /*184a0*/  PRMT R188, RZ, 0x7610, R188 ;  /* 0x00007610ffbc7816 */ /* 0x000fc400000000bc */
[----:B------:R-:W-:Y:S01]  /*184b0*/  PRMT R187, RZ, 0x7610, R187 ;  /* 0x00007610ffbb7816 */ /* 0x000fe200000000bb */
[----:B------:R-:W-:Y:S01]  /*184c0*/  @P0 IMAD.MOV.U32 R7, RZ, RZ, R15 ;  /* 0x000000ffff070224 */ /* 0x000fe200078e000f */
[----:B------:R-:W-:Y:S02]  /*184d0*/  PRMT R186, RZ, 0x7610, R186 ;  /* 0x00007610ffba7816 */ /* 0x000fe400000000ba */
[----:B------:R-:W-:Y:S02]  /*184e0*/  PRMT R185, RZ, 0x7610, R185 ;  /* 0x00007610ffb97816 */ /* 0x000fe400000000b9 */
[----:B------:R-:W-:Y:S01]  /*184f0*/  PRMT R184, RZ, 0x7610, R184 ;  /* 0x00007610ffb87816 */ /* 0x000fe200000000b8 */
[----:B0-----:R-:W2:Y:S01]  /*18500*/  LDL.LU R15, [R1+0xac0] ;  /* 0x000ac000010f7983 */ /* 0x001ea20000300800 */
[C---:B------:R-:W-:Y:S01]  /*18510*/  ISETP.GT.AND P1, PT, R5.reuse, 0x1, PT ;  /* 0x000000010500780c */ /* 0x040fe20003f24270 */
[----:B------:R-:W-:Y:S01]  /*18520*/  @P0 IMAD.MOV.U32 R6, RZ, RZ, R16 ;  /* 0x000000ffff060224 */ /* 0x000fe200078e0010 */
[----:B------:R-:W-:-:S02]  /*18530*/  ISETP.GT.AND P2, PT, R5, 0x2, PT ;  /* 0x000000020500780c */ /* 0x000fc40003f44270 */
[----:B------:R-:W-:Y:S02]  /*18540*/  ISETP.GT.AND P3, PT, R5, 0x3, PT ;  /* 0x000000030500780c */ /* 0x000fe40003f64270 */
[----:B------:R4:W2:Y:S01]  /*18550*/  @P0 LDG.E.U16 R14, desc[UR6][R6.64] ;  /* 0x00000006060e0981 */ /* 0x0008a2000c1e1500 */
[----:B------:R-:W-:Y:S02]  /*18560*/  PRMT R183, RZ, 0x7610, R183 ;  /* 0x00007610ffb77816 */ /* 0x000fe400000000b7 */
[----:B------:R-:W-:Y:S02]  /*18570*/  PRMT R182, RZ, 0x7610, R182 ;  /* 0x00007610ffb67816 */ /* 0x000fe400000000b6 */
[----:B------:R-:W-:Y:S02]  /*18580*/  PRMT R181, RZ, 0x7610, R181 ;  /* 0x00007610ffb57816 */ /* 0x000fe400000000b5 */
[----:B------:R-:W-:Y:S02]  /*18590*/  PRMT R180, RZ, 0x7610, R180 ;  /* 0x00007610ffb47816 */ /* 0x000fe400000000b4 */
[----:B------:R-:W-:Y:S01]  /*185a0*/  PRMT R179, RZ, 0x7610, R179 ;  /* 0x00007610ffb37816 */ /* 0x000fe200000000b3 */
[----:B----4-:R-:W-:Y:S01]  /*185b0*/  @P1 IMAD.MOV.U32 R6, RZ, RZ, R146 ;  /* 0x000000ffff061224 */ /* 0x010fe200078e0092 */
[----:B------:R-:W-:Y:S01]  /*185c0*/  PRMT R178, RZ, 0x7610, R178 ;  /* 0x00007610ffb27816 */ /* 0x000fe200000000b2 */
[----:B------:R-:W4:Y:S01]  /*185d0*/  LDL R146, [R1+0xab0] ;  /* 0x000ab00001927983 */ /* 0x000f220000100800 */
[----:B------:R-:W-:Y:S01]  /*185e0*/  PRMT R177, RZ, 0x7610, R177 ;  /* 0x00007610ffb17816 */ /* 0x000fe200000000b1 */
[----:B---3--:R-:W-:Y:S01]  /*185f0*/  @P1 IMAD.MOV.U32 R7, RZ, RZ, R148 ;  /* 0x000000ffff071224 */ /* 0x008fe200078e0094 */
[----:B------:R-:W-:Y:S01]  /*18600*/  PRMT R176, RZ, 0x7610, R176 ;  /* 0x00007610ffb07816 */ /* 0x000fe200000000b0 */
[----:B------:R-:W3:Y:S01]  /*18610*/  LDL R148, [R1+0xaac] ;  /* 0x000aac0001947983 */ /* 0x000ee20000100800 */
[----:B------:R-:W-:-:S02]  /*18620*/  PRMT R175, RZ, 0x7610, R175 ;  /* 0x00007610ffaf7816 */ /* 0x000fc400000000af */
[----:B------:R-:W-:Y:S01]  /*18630*/  PRMT R174, RZ, 0x7610, R174 ;  /* 0x00007610ffae7816 */ /* 0x000fe200000000ae */
[----:B------:R0:W3:Y:S01]  /*18640*/  @P1 LDG.E.U16 R61, desc[UR6][R6.64] ;  /* 0x00000006063d1981 */ /* 0x0000e2000c1e1500 */
[----:B------:R-:W-:Y:S02]  /*18650*/  PRMT R173, RZ, 0x7610, R173 ;  /* 0x00007610ffad7816 */ /* 0x000fe400000000ad */
[----:B------:R-:W-:Y:S02]  /*18660*/  PRMT R172, RZ, 0x7610, R172 ;  /* 0x00007610ffac7816 */ /* 0x000fe400000000ac */
[----:B------:R-:W-:Y:S02]  /*18670*/  PRMT R171, RZ, 0x7610, R171 ;  /* 0x00007610ffab7816 */ /* 0x000fe400000000ab */
[----:B------:R-:W-:Y:S02]  /*18680*/  PRMT R170, RZ, 0x7610, R170 ;  /* 0x00007610ffaa7816 */ /* 0x000fe400000000aa */
[----:B------:R-:W-:Y:S01]  /*18690*/  PRMT R169, RZ, 0x7610, R169 ;  /* 0x00007610ffa97816 */ /* 0x000fe200000000a9 */
[----:B0-----:R-:W-:Y:S01]  /*186a0*/  @P2 IMAD.MOV.U32 R6, RZ, RZ, R135 ;  /* 0x000000ffff062224 */ /* 0x001fe200078e0087 */
[----:B------:R-:W-:Y:S01]  /*186b0*/  PRMT R168, RZ, 0x7610, R168 ;  /* 0x00007610ffa87816 */ /* 0x000fe200000000a8 */
[----:B------:R-:W-:Y:S01]  /*186c0*/  @P2 IMAD.MOV.U32 R7, RZ, RZ, R141 ;  /* 0x000000ffff072224 */ /* 0x000fe200078e008d */
[----:B------:R-:W3:Y:S01]  /*186d0*/  LDL R135, [R1+0xa9c] ;  /* 0x000a9c0001877983 */ /* 0x000ee20000100800 */
[----:B------:R-:W-:-:S02]  /*186e0*/  PRMT R167, RZ, 0x7610, R167 ;  /* 0x00007610ffa77816 */ /* 0x000fc400000000a7 */
[----:B------:R-:W-:Y:S01]  /*186f0*/  PRMT R166, RZ, 0x7610, R166 ;  /* 0x00007610ffa67816 */ /* 0x000fe200000000a6 */
[----:B------:R0:W3:Y:S01]  /*18700*/  @P2 LDG.E.U16 R130, desc[UR6][R6.64] ;  /* 0x0000000606822981 */ /* 0x0000e2000c1e1500 */
[----:B------:R-:W-:Y:S02]  /*18710*/  PRMT R165, RZ, 0x7610, R165 ;  /* 0x00007610ffa57816 */ /* 0x000fe400000000a5 */
[----:B------:R-:W-:Y:S01]  /*18720*/  PRMT R164, RZ, 0x7610, R164 ;  /* 0x00007610ffa47816 */ /* 0x000fe200000000a4 */
[----:B------:R-:W3:Y:S01]  /*18730*/  LDL R141, [R1+0xaa8] ;  /* 0x000aa800018d7983 */ /* 0x000ee20000100800 */
[----:B------:R-:W-:Y:S02]  /*18740*/  PRMT R163, RZ, 0x7610, R163 ;  /* 0x00007610ffa37816 */ /* 0x000fe400000000a3 */
[----:B------:R-:W-:Y:S02]  /*18750*/  PRMT R162, RZ, 0x7610, R162 ;  /* 0x00007610ffa27816 */ /* 0x000fe400000000a2 */
[----:B------:R-:W-:Y:S01]  /*18760*/  PRMT R161, RZ, 0x7610, R161 ;  /* 0x00007610ffa17816 */ /* 0x000fe200000000a1 */
[----:B0-----:R-:W-:Y:S01]  /*18770*/  @P3 IMAD.MOV.U32 R7, RZ, RZ, R133 ;  /* 0x000000ffff073224 */ /* 0x001fe200078e0085 */
[----:B------:R-:W-:Y:S01]  /*18780*/  PRMT R160, RZ, 0x7610, R160 ;  /* 0x00007610ffa07816 */ /* 0x000fe200000000a0 */
[----:B------:R-:W3:Y:S01]  /*18790*/  LDL R133, [R1+0xaa0] ;  /* 0x000aa00001857983 */ /* 0x000ee20000100800 */
        /* <DEDUP_REMOVED lines=61> */
[----:B------:R-:W-:Y:S01]  /*18b70*/  MOV R151, UR48 ;  /* 0x0000003000977c02 */ /* 0x000fe20008000f00 */
[----:B--2---:R-:W-:Y:S01]  /*18b80*/  @P3 IMAD.MOV.U32 R6, RZ, RZ, R15 ;  /* 0x000000ffff063224 */ /* 0x004fe200078e000f */
[----:B------:R-:W-:Y:S04]  /*18b90*/  STL [R1+0x1240], R15 ;  /* 0x0012400f01007387 */ /* 0x000fe80000100800 */
[----:B------:R0:W2:Y:S04]  /*18ba0*/  @P3 LDG.E.U16 R121, desc[UR6][R6.64] ;  /* 0x0000000606793981 */ /* 0x0000a8000c1e1500 */
[----:B------:R-:W4:Y:S01]  /*18bb0*/  LDL R7, [R1+0xab4] ;  /* 0x000ab40001077983 */ /* 0x000f220000100800 */
[----:B------:R-:W-:-:S02]  /*18bc0*/  ISETP.GT.AND P0, PT, R5, 0x4, PT ;  /* 0x000000040500780c */ /* 0x000fc40003f04270 */
[----:B------:R-:W-:-:S11]  /*18bd0*/  ISETP.GT.AND P1, PT, R5, 0x5, PT ;  /* 0x000000050500780c */ /* 0x000fd60003f24270 */
[----:B0-----:R-:W-:Y:S01]  /*18be0*/  @P0 IMAD.MOV.U32 R6, RZ, RZ, R0 ;  /* 0x000000ffff060224 */ /* 0x001fe200078e0000 */
[----:B------:R-:W-:Y:S04]  /*18bf0*/  STL [R1+0x1244], R0 ;  /* 0x0012440001007387 */ /* 0x000fe80000100800 */
[----:B----4-:R0:W4:Y:S02]  /*18c00*/  @P0 LDG.E.U16 R111, desc[UR6][R6.64] ;  /* 0x00000006066f0981 */ /* 0x010124000c1e1500 */
[----:B0-----:R-:W-:Y:S02]  /*18c10*/  @P1 IMAD.MOV.U32 R6, RZ, RZ, R146 ;  /* 0x000000ffff061224 */ /* 0x001fe400078e0092 */
[----:B---3--:R-:W-:Y:S01]  /*18c20*/  @P1 IMAD.MOV.U32 R7, RZ, RZ, R148 ;  /* 0x000000ffff071224 */ /* 0x008fe200078e0094 */
[C---:B------:R-:W-:Y:S01]  /*18c30*/  ISETP.GT.AND P2, PT, R5.reuse, 0x6, PT ;  /* 0x000000060500780c */ /* 0x040fe20003f44270 */
[----:B------:R-:W3:Y:S04]  /*18c40*/  LDL R148, [R1+0xa8c] ;  /* 0x000a8c0001947983 */ /* 0x000ee80000100800 */
[----:B------:R0:W4:Y:S01]  /*18c50*/  @P1 LDG.E.U16 R101, desc[UR6][R6.64] ;  /* 0x0000000606651981 */ /* 0x000122000c1e1500 */
[----:B------:R-:W-:-:S03]  /*18c60*/  ISETP.GT.AND P3, PT, R5, 0x7, PT ;  /* 0x000000070500780c */ /* 0x000fc60003f64270 */
[----:B------:R-:W2:Y:S04]  /*18c70*/  LDL R146, [R1+0xa90] ;  /* 0x000a900001927983 */ /* 0x000ea80000100800 */
[----:B------:R-:W3:Y:S01]  /*18c80*/  LDL R7, [R1+0xaa4] ;  /* 0x000aa40001077983 */ /* 0x000ee20000100800 */
[----:B0-----:R-:W-:Y:S01]  /*18c90*/  @P2 IMAD.MOV.U32 R6, RZ, RZ, R141 ;  /* 0x000000ffff062224 */ /* 0x001fe200078e008d */
[C---:B------:R-:W-:Y:S02]  /*18ca0*/  ISETP.GT.AND P0, PT, R5.reuse, 0x8, PT ;  /* 0x000000080500780c */ /* 0x040fe40003f04270 */
[----:B------:R-:W-:Y:S01]  /*18cb0*/  ISETP.GT.AND P1, PT, R5, 0x9, PT ;  /* 0x000000090500780c */ /* 0x000fe20003f24270 */
[----:B------:R-:W4:Y:S04]  /*18cc0*/  LDL R141, [R1+0xa88] ;  /* 0x000a8800018d7983 */ /* 0x000f280000100800 */
[----:B---3--:R0:W3:Y:S02]  /*18cd0*/  @P2 LDG.E.U16 R88, desc[UR6][R6.64] ;  /* 0x0000000606582981 */ /* 0x0080e4000c1e1500 */
[----:B0-----:R-:W-:-:S02]  /*18ce0*/  @P3 IMAD.MOV.U32 R6, RZ, RZ, R133 ;  /* 0x000000ffff063224 */ /* 0x001fc400078e0085 */
[----:B------:R-:W-:Y:S01]  /*18cf0*/  @P3 IMAD.MOV.U32 R7, RZ, RZ, R135 ;  /* 0x000000ffff073224 */ /* 0x000fe200078e0087 */
[----:B------:R-:W3:Y:S04]  /*18d00*/  LDL R133, [R1+0xa80] ;  /* 0x000a800001857983 */ /* 0x000ee80000100800 */
[----:B------:R0:W3:Y:S04]  /*18d10*/  @P3 LDG.E.U16 R78, desc[UR6][R6.64] ;  /* 0x00000006064e3981 */ /* 0x0000e8000c1e1500 */
[----:B------:R-:W3:Y:S04]  /*18d20*/  LDL R135, [R1+0xa7c] ;  /* 0x000a7c0001877983 */ /* 0x000ee80000100800 */
[----:B------:R-:W0:Y:S04]  /*18d30*/  LDL R6, [R1+0xa94] ;  /* 0x000a940001067983 */ /* 0x000e280000100800 */
[----:B------:R-:W0:Y:S02]  /*18d40*/  LDL R7, [R1+0xa98] ;  /* 0x000a980001077983 */ /* 0x000e240000100800 */
[----:B0-----:R-:W-:-:S04]  /*18d50*/  @P0 LOP3.LUT R7, R7, R6, RZ, 0x3c, !PT ;  /* 0x0000000607070212 */ /* 0x001fc800078e3cff */
[----:B------:R-:W-:-:S04]  /*18d60*/  @P0 LOP3.LUT R6, R7, R6, RZ, 0x3c, !PT ;  /* 0x0000000607060212 */ /* 0x000fc800078e3cff */
[----:B------:R-:W-:-:S05]  /*18d70*/  @P0 LOP3.LUT R7, R7, R6, RZ, 0x3c, !PT ;  /* 0x0000000607070212 */ /* 0x000fca00078e3cff */
[----:B------:R2:W3:Y:S02]  /*18d80*/  @P0 LDG.E.U16 R13, desc[UR6][R6.64] ;  /* 0x00000006060d0981 */ /* 0x0004e4000c1e1500 */
[----:B--2---:R-:W-:Y:S02]  /*18d90*/  @P1 IMAD.MOV.U32 R6, RZ, RZ, R146 ;  /* 0x000000ffff061224 */ /* 0x004fe400078e0092 */
[----:B------:R-:W-:Y:S01]  /*18da0*/  @P1 IMAD.MOV.U32 R7, RZ, RZ, R148 ;  /* 0x000000ffff071224 */ /* 0x000fe200078e0094 */
[C---:B------:R-:W-:Y:S01]  /*18db0*/  ISETP.GT.AND P2, PT, R5.reuse, 0xa, PT ;  /* 0x0000000a0500780c */ /* 0x040fe20003f44270 */
[----:B------:R-:W2:Y:S04]  /*18dc0*/  LDL R148, [R1+0xa6c] ;  /* 0x000a6c0001947983 */ /* 0x000ea80000100800 */
[----:B------:R4:W2:Y:S01]  /*18dd0*/  @P1 LDG.E.U16 R60, desc[UR6][R6.64] ;  /* 0x00000006063c1981 */ /* 0x0008a2000c1e1500 */
[----:B------:R-:W-:-:S03]  /*18de0*/  ISETP.GT.AND P3, PT, R5, 0xb, PT ;  /* 0x0000000b0500780c */ /* 0x000fc60003f64270 */
[----:B------:R-:W2:Y:S04]  /*18df0*/  LDL R146, [R1+0xa70] ;  /* 0x000a700001927983 */ /* 0x000ea80000100800 */
[----:B------:R-:W3:Y:S01]  /*18e00*/  LDL R7, [R1+0xa84] ;  /* 0x000a840001077983 */ /* 0x000ee20000100800 */
[----:B----4-:R-:W-:Y:S01]  /*18e10*/  @P2 IMAD.MOV.U32 R6, RZ, RZ, R141 ;  /* 0x000000ffff062224 */ /* 0x010fe200078e008d */
        /* <DEDUP_REMOVED lines=404> */
[----:B------:R-:W-:-:S02]  /*1a760*/  ISETP.GT.AND P3, PT, R5, 0x4f, PT ;  /* 0x0000004f0500780c */ /* 0x000fc40003f64270 */
[----:B------:R-:W-:Y:S01]  /*1a770*/  PRMT R4, RZ, 0x7610, R4 ;  /* 0x00007610ff047816 */ /* 0x000fe20000000004 */
        /* <DEDUP_REMOVED lines=201> */
[----:B------:R-:W-:Y:S01]  /*1b410*/  ISETP.GT.AND P4, PT, R5, 0x72, PT ;  /* 0x000000720500780c */ /* 0x000fe20003f84270 */
        /* <DEDUP_REMOVED lines=11> */
[----:B------:R-:W2:Y:S04]  /*1b4d0*/  LDL R146, [R1+0x730] ;  /* 0x0007300001927983 */ /* 0x000ea80000100800 */
[----:B------:R0:W2:Y:S04]  /*1b4e0*/  @P1 LDG.E.U16 R223, desc[UR6][R6.64] ;  /* 0x0000000606df1981 */ /* 0x0000a8000c1e1500 */
[----:B------:R-:W2:Y:S04]  /*1b4f0*/  LDL R148, [R1+0x72c] ;  /* 0x00072c0001947983 */ /* 0x000ea80000100800 */
[----:B------:R-:W0:Y:S04]  /*1b500*/  LDL R6, [R1+0x744] ;  /* 0x0007440001067983 */ /* 0x000e280000100800 */
[----:B------:R-:W0:Y:S01]  /*1b510*/  LDL R7, [R1+0x748] ;  /* 0x0007480001077983 */ /* 0x000e220000100800 */
[----:B------:R-:W-:-:S02]  /*1b520*/  ISETP.GT.AND P0, PT, R5, 0x73, PT ;  /* 0x000000730500780c */ /* 0x000fc40003f04270 */
[----:B0-----:R-:W-:-:S04]  /*1b530*/  @P4 LOP3.LUT R7, R7, R6, RZ, 0x3c, !PT ;  /* 0x0000000607074212 */ /* 0x001fc800078e3cff */
[----:B------:R-:W-:-:S04]  /*1b540*/  @P4 LOP3.LUT R6, R7, R6, RZ, 0x3c, !PT ;  /* 0x0000000607064212 */ /* 0x000fc800078e3cff */
[----:B------:R-:W-:-:S05]  /*1b550*/  @P4 LOP3.LUT R7, R7, R6, RZ, 0x3c, !PT ;  /* 0x0000000607074212 */ /* 0x000fca00078e3cff */
[----:B------:R4:W2:Y:S04]  /*1b560*/  @P4 LDG.E.U16 R222, desc[UR6][R6.64] ;  /* 0x0000000606de4981 */ /* 0x0008a8000c1e1500 */
[----:B------:R-:W3:Y:S01]  /*1b570*/  LDL R7, [R1+0x73c] ;  /* 0x00073c0001077983 */ /* 0x000ee20000100800 */
[C---:B------:R-:W-:Y:S01]  /*1b580*/  ISETP.GT.AND P1, PT, R5.reuse, 0x74, PT ;  /* 0x000000740500780c */ /* 0x040fe20003f24270 */
[----:B----4-:R-:W-:Y:S02]  /*1b590*/  @P0 IMAD.MOV.U32 R6, RZ, RZ, R141 ;  /* 0x000000ffff060224 */ /* 0x010fe400078e008d */
[----:B------:R-:W4:Y:S04]  /*1b5a0*/  LDL R141, [R1+0x720] ;  /* 0x00072000018d7983 */ /* 0x000f280000100800 */
[----:B---3--:R0:W3:Y:S01]  /*1b5b0*/  @P0 LDG.E.U16 R221, desc[UR6][R6.64] ;  /* 0x0000000606dd0981 */ /* 0x0080e2000c1e1500 */
[----:B------:R-:W-:-:S05]  /*1b5c0*/  ISETP.GT.AND P0, PT, R5, 0x75, PT ;  /* 0x000000750500780c */ /* 0x000fca0003f04270 */
[----:B0-----:R-:W-:Y:S02]  /*1b5d0*/  @P1 IMAD.MOV.U32 R6, RZ, RZ, R133 ;  /* 0x000000ffff061224 */ /* 0x001fe400078e0085 */
[----:B------:R-:W-:Y:S01]  /*1b5e0*/  @P1 IMAD.MOV.U32 R7, RZ, RZ, R135 ;  /* 0x000000ffff071224 */ /* 0x000fe200078e0087 */
[----:B------:R-:W3:Y:S04]  /*1b5f0*/  LDL R133, [R1+0x718] ;  /* 0x0007180001857983 */ /* 0x000ee80000100800 */
[----:B------:R2:W3:Y:S04]  /*1b600*/  @P1 LDG.E.U16 R220, desc[UR6][R6.64] ;  /* 0x0000000606dc1981 */ /* 0x0004e8000c1e1500 */
[----:B------:R-:W3:Y:S01]  /*1b610*/  LDL R135, [R1+0x714] ;  /* 0x0007140001877983 */ /* 0x000ee20000100800 */
[----:B--2---:R-:W-:-:S02]  /*1b620*/  @P0 IMAD.MOV.U32 R6, RZ, RZ, R146 ;  /* 0x000000ffff060224 */ /* 0x004fc400078e0092 */
[----:B------:R-:W-:Y:S01]  /*1b630*/  @P0 IMAD.MOV.U32 R7, RZ, RZ, R148 ;  /* 0x000000ffff070224 */ /* 0x000fe200078e0094 */
[C---:B------:R-:W-:Y:S01]  /*1b640*/  ISETP.GT.AND P1, PT, R5.reuse, 0x76, PT ;  /* 0x000000760500780c */ /* 0x040fe20003f24270 */
        /* <DEDUP_REMOVED lines=41> */
[----:B------:R-:W-:Y:S02]  /*1b8e0*/  @P1 IMAD.MOV.U32 R7, RZ, RZ, R135 ;  /* 0x000000ffff071224 */ /* 0x000fe400078e0087 */
[----:B------:R-:W4:Y:S04]  /*1b8f0*/  LDL R135, [R1+0xef0] ;  /* 0x000ef00001877983 */ /* 0x000f280000100800 */
[----:B------:R2:W3:Y:S02]  /*1b900*/  @P1 LDG.E.U16 R212, desc[UR6][R6.64] ;  /* 0x0000000606d41981 */ /* 0x0004e4000c1e1500 */
[----:B--2---:R-:W-:-:S02]  /*1b910*/  @P0 IMAD.MOV.U32 R6, RZ, RZ, R146 ;  /* 0x000000ffff060224 */ /* 0x004fc400078e0092 */
[----:B------:R-:W-:Y:S01]  /*1b920*/  @P0 IMAD.MOV.U32 R7, RZ, RZ, R148 ;  /* 0x000000ffff070224 */ /* 0x000fe200078e0094 */
[C---:B------:R-:W-:Y:S01]  /*1b930*/  ISETP.GT.AND P1, PT, R5.reuse, 0x7e, PT ;  /* 0x0000007e0500780c */ /* 0x040fe20003f24270 */
[----:B------:R-:W0:Y:S03]  /*1b940*/  S2R R133, SR_TID.X ;  /* 0x0000000000857919 */ /* 0x000e260000002100 */
[----:B------:R1:W2:Y:S01]  /*1b950*/  @P0 LDG.E.U16 R211, desc[UR6][R6.64] ;  /* 0x0000000606d30981 */ /* 0x0002a2000c1e1500 */
[----:B------:R-:W-:-:S03]  /*1b960*/  ISETP.GT.AND P2, PT, R5, 0x7f, PT ;  /* 0x0000007f0500780c */ /* 0x000fc60003f44270 */
[----:B------:R-:W3:Y:S04]  /*1b970*/  LDL R148, [R1+0xed0] ;  /* 0x000ed00001947983 */ /* 0x000ee80000100800 */
[----:B------:R-:W2:Y:S04]  /*1b980*/  LDL R146, [R1+0xe8c] ;  /* 0x000e8c0001927983 */ /* 0x000ea80000100800 */
[----:B------:R-:W1:Y:S04]  /*1b990*/  LDL R6, [R1+0x6e4] ;  /* 0x0006e40001067983 */ /* 0x000e680000100800 */
[----:B------:R-:W1:Y:S02]  /*1b9a0*/  LDL R7, [R1+0x6e8] ;  /* 0x0006e80001077983 */ /* 0x000e640000100800 */
[----:B-1----:R-:W-:-:S04]  /*1b9b0*/  @P1 LOP3.LUT R7, R7, R6, RZ, 0x3c, !PT ;  /* 0x0000000607071212 */ /* 0x002fc800078e3cff */
[----:B------:R-:W-:-:S04]  /*1b9c0*/  @P1 LOP3.LUT R6, R7, R6, RZ, 0x3c, !PT ;  /* 0x0000000607061212 */ /* 0x000fc800078e3cff */
[----:B------:R-:W-:-:S05]  /*1b9d0*/  @P1 LOP3.LUT R7, R7, R6, RZ, 0x3c, !PT ;  /* 0x0000000607071212 */ /* 0x000fca00078e3cff */
[----:B------:R1:W2:Y:S04]  /*1b9e0*/  @P1 LDG.E.U16 R210, desc[UR6][R6.64] ;  /* 0x0000000606d21981 */ /* 0x0002a8000c1e1500 */
[----:B------:R-:W1:Y:S04]  /*1b9f0*/  LDL R6, [R1+0x6dc] ;  /* 0x0006dc0001067983 */ /* 0x000e680000100800 */
[----:B------:R-:W1:Y:S01]  /*1ba00*/  LDL R7, [R1+0x6e0] ;  /* 0x0006e00001077983 */ /* 0x000e620000100800 */
[----:B0-----:R-:W-:-:S04]  /*1ba10*/  LOP3.LUT R133, R133, 0x7f, RZ, 0xc0, !PT ;  /* 0x0000007f85857812 */ /* 0x001fc800078ec0ff */
[----:B------:R-:W-:Y:S02]  /*1ba20*/  ISETP.GE.AND P0, PT, R133, R5, PT ;  /* 0x000000058500720c */ /* 0x000fe40003f06270 */
[----:B------:R-:W2:Y:S01]  /*1ba30*/  LDL R133, [R1+0xe90] ;  /* 0x000e900001857983 */ /* 0x000ea20000100800 */
[----:B-1----:R-:W-:-:S04]  /*1ba40*/  @P2 LOP3.LUT R7, R7, R6, RZ, 0x3c, !PT ;  /* 0x0000000607072212 */ /* 0x002fc800078e3cff */
[----:B------:R-:W-:-:S04]  /*1ba50*/  @P2 LOP3.LUT R6, R7, R6, RZ, 0x3c, !PT ;  /* 0x0000000607062212 */ /* 0x000fc800078e3cff */
[----:B------:R-:W-:-:S05]  /*1ba60*/  @P2 LOP3.LUT R7, R7, R6, RZ, 0x3c, !PT ;  /* 0x0000000607072212 */ /* 0x000fca00078e3cff */
[----:B------:R4:W2:Y:S01]  /*1ba70*/  @P2 LDG.E.U16 R209, desc[UR6][R6.64] ;  /* 0x0000000606d12981 */ /* 0x0008a2000c1e1500 */
[----:B------:R-:W-:Y:S01]  /*1ba80*/  BAR.SYNC.DEFER_BLOCKING 0x0 ;  /* 0x0000000000007b1d */ /* 0x000fe20000010000 */
[----:B----4-:R-:W-:Y:S02]  /*1ba90*/  @!P0 IMAD.MOV.U32 R6, RZ, RZ, R135 ;  /* 0x000000ffff068224 */ /* 0x010fe400078e0087 */
[----:B------:R-:W-:-:S03]  /*1baa0*/  @!P0 IMAD.MOV.U32 R7, RZ, RZ, R141 ;  /* 0x000000ffff078224 */ /* 0x000fc600078e008d */
[----:B------:R-:W4:Y:S04]  /*1bab0*/  LDL R135, [R1+0xdd0] ;  /* 0x000dd00001877983 */ /* 0x000f280000100800 */
[----:B------:R-:W4:Y:S04]  /*1bac0*/  LDL R141, [R1+0xdcc] ;  /* 0x000dcc00018d7983 */ /* 0x000f280000100800 */
[----:B------:R3:W4:Y:S04]  /*1bad0*/  @!P0 LDG.E.U16 R208, desc[UR6][R6.64] ;  /* 0x0000000606d08981 */ /* 0x000728000c1e1500 */
[----:B------:R-:W2:Y:S01]  /*1bae0*/  LDL R7, [R1+0xecc] ;  /* 0x000ecc0001077983 */ /* 0x000ea20000100800 */
[----:B---3--:R-:W-:-:S03]  /*1baf0*/  @!P0 IMAD.MOV.U32 R6, RZ, RZ, R148 ;  /* 0x000000ffff068224 */ /* 0x008fc600078e0094 */
[----:B------:R-:W3:Y:S04]  /*1bb00*/  LDL R148, [R1+0xd90] ;  /* 0x000d900001947983 */ /* 0x000ee80000100800 */
[----:B--2---:R0:W2:Y:S02]  /*1bb10*/  @!P0 LDG.E.U16 R207, desc[UR6][R6.64] ;  /* 0x0000000606cf8981 */ /* 0x0040a4000c1e1500 */
[----:B0-----:R-:W-:Y:S02]  /*1bb20*/  @!P0 IMAD.MOV.U32 R6, RZ, RZ, R133 ;  /* 0x000000ffff068224 */ /* 0x001fe400078e0085 */
[----:B------:R-:W-:Y:S01]  /*1bb30*/  @!P0 IMAD.MOV.U32 R7, RZ, RZ, R146 ;  /* 0x000000ffff078224 */ /* 0x000fe200078e0092 */
[----:B------:R-:W2:Y:S04]  /*1bb40*/  LDL R133, [R1+0xd50] ;  /* 0x000d500001857983 */ /* 0x000ea80000100800 */
[----:B------:R0:W2:Y:S04]  /*1bb50*/  @!P0 LDG.E.U16 R206, desc[UR6][R6.64] ;  /* 0x0000000606ce8981 */ /* 0x0000a8000c1e1500 */
[----:B------:R-:W2:Y:S04]  /*1bb60*/  LDL R146, [R1+0xd4c] ;  /* 0x000d4c0001927983 */ /* 0x000ea80000100800 */
[----:B------:R-:W0:Y:S04]  /*1bb70*/  LDL R6, [R1+0xe4c] ;  /* 0x000e4c0001067983 */ /* 0x000e280000100800 */
[----:B------:R-:W0:Y:S02]  /*1bb80*/  LDL R7, [R1+0xe50] ;  /* 0x000e500001077983 */ /* 0x000e240000100800 */
[----:B0-----:R-:W-:-:S04]  /*1bb90*/  @!P0 LOP3.LUT R7, R7, R6, RZ, 0x3c, !PT ;  /* 0x0000000607078212 */ /* 0x001fc800078e3cff */
[----:B------:R-:W-:-:S04]  /*1bba0*/  @!P0 LOP3.LUT R6, R7, R6, RZ, 0x3c, !PT ;  /* 0x0000000607068212 */ /* 0x000fc800078e3cff */
[----:B------:R-:W-:-:S05]  /*1bbb0*/  @!P0 LOP3.LUT R7, R7, R6, RZ, 0x3c, !PT ;  /* 0x0000000607078212 */ /* 0x000fca00078e3cff */
[----:B------:R0:W2:Y:S04]  /*1bbc0*/  @!P0 LDG.E.U16 R205, desc[UR6][R6.64] ;  /* 0x0000000606cd8981 */ /* 0x0000a8000c1e1500 */
[----:B------:R-:W0:Y:S04]  /*1bbd0*/  LDL R6, [R1+0xe0c] ;  /* 0x000e0c0001067983 */ /* 0x000e280000100800 */
[----:B------:R-:W0:Y:S02]  /*1bbe0*/  LDL R7, [R1+0xe10] ;  /* 0x000e100001077983 */ /* 0x000e240000100800 */
[----:B0-----:R-:W-:-:S04]  /*1bbf0*/  @!P0 LOP3.LUT R7, R7, R6, RZ, 0x3c, !PT ;  /* 0x0000000607078212 */ /* 0x001fc800078e3cff */
[----:B------:R-:W-:-:S04]  /*1bc00*/  @!P0 LOP3.LUT R6, R7, R6, RZ, 0x3c, !PT ;  /* 0x0000000607068212 */ /* 0x000fc800078e3cff */
[----:B------:R-:W-:-:S05]  /*1bc10*/  @!P0 LOP3.LUT R7, R7, R6, RZ, 0x3c, !PT ;  /* 0x0000000607078212 */ /* 0x000fca00078e3cff */
[----:B------:R4:W2:Y:S02]  /*1bc20*/  @!P0 LDG.E.U16 R204, desc[UR6][R6.64] ;  /* 0x0000000606cc8981 */ /* 0x0008a4000c1e1500 */
[----:B----4-:R-:W-:Y:S02]  /*1bc30*/  @!P0 IMAD.MOV.U32 R6, RZ, RZ, R135 ;  /* 0x000000ffff068224 */ /* 0x010fe400078e0087 */
[----:B------:R-:W-:Y:S01]  /*1bc40*/  @!P0 IMAD.MOV.U32 R7, RZ, RZ, R141 ;  /* 0x000000ffff078224 */ /* 0x000fe200078e008d */
[----:B------:R-:W4:Y:S04]  /*1bc50*/  LDL R135, [R1+0xc90] ;  /* 0x000c900001877983 */ /* 0x000f280000100800 */
[----:B------:R3:W4:Y:S04]  /*1bc60*/  @!P0 LDG.E.U16 R203, desc[UR6][R6.64] ;  /* 0x0000000606cb8981 */ /* 0x000728000c1e1500 */
[----:B------:R-:W4:Y:S04]  /*1bc70*/  LDL R141, [R1+0xc8c] ;  /* 0x000c8c00018d7983 */ /* 0x000f280000100800 */
        /* <DEDUP_REMOVED lines=101> */
[----:B------:R-:W4:Y:S04]  /*1c2d0*/  LDL.LU R135, [R1+0x370] ;  /* 0x0003700001877983 */ /* 0x000f280000300800 */
[----:B------:R-:W4:Y:S04]  /*1c2e0*/  LDL.LU R141, [R1+0x334] ;  /* 0x00033400018d7983 */ /* 0x000f280000300800 */
        /* <DEDUP_REMOVED lines=21> */
[----:B------:R0:W2:Y:S04]  /*1c440*/  @!P0 LDG.E.U16 R179, desc[UR6][R6.64] ;  /* 0x0000000606b38981 */ /* 0x0000a8000c1e1500 */
[----:B------:R-:W0:Y:S02]  /*1c450*/  LDL R7, [R1+0x374] ;  /* 0x0003740001077983 */ /* 0x000e240000100800 */
[----:B0-----:R-:W-:Y:S02]  /*1c460*/  @!P0 IMAD.MOV.U32 R6, RZ, RZ, R7 ;  /* 0x000000ffff068224 */ /* 0x001fe400078e0007 */
[----:B----4-:R-:W-:-:S05]  /*1c470*/  @!P0 IMAD.MOV.U32 R7, RZ, RZ, R135 ;  /* 0x000000ffff078224 */ /* 0x010fca00078e0087 */
[----:B------:R0:W4:Y:S04]  /*1c480*/  @!P0 LDG.E.U16 R178, desc[UR6][R6.64] ;  /* 0x0000000606b28981 */ /* 0x000128000c1e1500 */
[----:B------:R-:W3:Y:S01]  /*1c490*/  LDL R7, [R1+0x330] ;  /* 0x0003300001077983 */ /* 0x000ee20000100800 */
[----:B0-----:R-:W-:-:S05]  /*1c4a0*/  @!P0 IMAD.MOV.U32 R6, RZ, RZ, R141 ;  /* 0x000000ffff068224 */ /* 0x001fca00078e008d */
[----:B---3--:R0:W3:Y:S04]  /*1c4b0*/  @!P0 LDG.E.U16 R177, desc[UR6][R6.64] ;  /* 0x0000000606b18981 */ /* 0x0080e8000c1e1500 */
[----:B------:R-:W2:Y:S01]  /*1c4c0*/  LDL R7, [R1+0x6d8] ;  /* 0x0006d80001077983 */ /* 0x000ea20000100800 */
[----:B0-----:R-:W-:-:S03]  /*1c4d0*/  @!P0 IMAD.MOV.U32 R6, RZ, RZ, R148 ;  /* 0x000000ffff068224 */ /* 0x001fc600078e0094 */
[----:B------:R-:W4:Y:S04]  /*1c4e0*/  LDL R148, [R1+0xd88] ;  /* 0x000d880001947983 */ /* 0x000f280000100800 */
[----:B--2---:R0:W2:Y:S02]  /*1c4f0*/  @!P0 LDG.E.U16 R176, desc[UR6][R6.64] ;  /* 0x0000000606b08981 */ /* 0x0040a4000c1e1500 */
[----:B0-----:R-:W-:Y:S02]  /*1c500*/  @!P0 IMAD.MOV.U32 R6, RZ, RZ, R133 ;  /* 0x000000ffff068224 */ /* 0x001fe400078e0085 */
[----:B------:R-:W-:Y:S01]  /*1c510*/  @!P0 IMAD.MOV.U32 R7, RZ, RZ, R146 ;  /* 0x000000ffff078224 */ /* 0x000fe200078e0092 */
[----:B------:R-:W3:Y:S04]  /*1c520*/  LDL R133, [R1+0xd48] ;  /* 0x000d480001857983 */ /* 0x000ee80000100800 */
        /* <DEDUP_REMOVED lines=26> */
[----:B------:R-:W3:Y:S01]  /*1c6d0*/  LDL R7, [R1+0xd84] ;  /* 0x000d840001077983 */ /* 0x000ee20000100800 */
[----:B----4-:R-:W-:-:S03]  /*1c6e0*/  @!P0 IMAD.MOV.U32 R6, RZ, RZ, R148 ;  /* 0x000000ffff068224 */ /* 0x010fc600078e0094 */
[----:B------:R-:W4:Y:S04]  /*1c6f0*/  LDL R148, [R1+0xc08] ;  /* 0x000c080001947983 */ /* 0x000f280000100800 */
[----:B---3--:R0:W3:Y:S02]  /*1c700*/  @!P0 LDG.E.U16 R170, desc[UR6][R6.64] ;  /* 0x0000000606aa8981 */ /* 0x0080e4000c1e1500 */
[----:B0-----:R-:W-:Y:S02]  /*1c710*/  @!P0 IMAD.MOV.U32 R6, RZ, RZ, R133 ;  /* 0x000000ffff068224 */ /* 0x001fe400078e0085 */
[----:B--2---:R-:W-:Y:S01]  /*1c720*/  @!P0 IMAD.MOV.U32 R7, RZ, RZ, R146 ;  /* 0x000000ffff078224 */ /* 0x004fe200078e0092 */
[----:B------:R-:W2:Y:S04]  /*1c730*/  LDL R133, [R1+0xbc8] ;  /* 0x000bc80001857983 */ /* 0x000ea80000100800 */
[----:B------:R0:W3:Y:S04]  /*1c740*/  @!P0 LDG.E.U16 R169, desc[UR6][R6.64] ;  /* 0x0000000606a98981 */ /* 0x0000e8000c1e1500 */
[----:B------:R-:W3:Y:S04]  /*1c750*/  LDL R146, [R1+0xbc4] ;  /* 0x000bc40001927983 */ /* 0x000ee80000100800 */
[----:B------:R-:W0:Y:S04]  /*1c760*/  LDL R6, [R1+0xd04] ;  /* 0x000d040001067983 */ /* 0x000e280000100800 */
[----:B------:R-:W0:Y:S02]  /*1c770*/  LDL R7, [R1+0xd08] ;  /* 0x000d080001077983 */ /* 0x000e240000100800 */
[----:B0-----:R-:W-:-:S04]  /*1c780*/  @!P0 LOP3.LUT R7, R7, R6, RZ, 0x3c, !PT ;  /* 0x0000000607078212 */ /* 0x001fc800078e3cff */
[----:B------:R-:W-:-:S04]  /*1c790*/  @!P0 LOP3.LUT R6, R7, R6, RZ, 0x3c, !PT ;  /* 0x0000000607068212 */ /* 0x000fc800078e3cff */
[----:B------:R-:W-:-:S05]  /*1c7a0*/  @!P0 LOP3.LUT R7, R7, R6, RZ, 0x3c, !PT ;  /* 0x0000000607078212 */ /* 0x000fca00078e3cff */
[----:B------:R0:W3:Y:S04]  /*1c7b0*/  @!P0 LDG.E.U16 R168, desc[UR6][R6.64] ;  /* 0x0000000606a88981 */ /* 0x0000e8000c1e1500 */
        /* <DEDUP_REMOVED lines=18> */
[----:B------:R-:W2:Y:S01]  /*1c8e0*/  LDL R7, [R1+0xc04] ;  /* 0x000c040001077983 */ /* 0x000ea20000100800 */
[----:B----4-:R-:W-:-:S03]  /*1c8f0*/  @!P0 IMAD.MOV.U32 R6, RZ, RZ, R148 ;  /* 0x000000ffff068224 */ /* 0x010fc600078e0094 */
[----:B------:R-:W4:Y:S04]  /*1c900*/  LDL R148, [R1+0x670] ;  /* 0x0006700001947983 */ /* 0x000f280000100800 */
[----:B--2---:R0:W2:Y:S02]  /*1c910*/  @!P0 LDG.E.U16 R164, desc[UR6][R6.64] ;  /* 0x0000000606a48981 */ /* 0x0040a4000c1e1500 */
[----:B0-----:R-:W-:Y:S02]  /*1c920*/  @!P0 IMAD.MOV.U32 R6, RZ, RZ, R133 ;  /* 0x000000ffff068224 */ /* 0x001fe400078e0085 */
[----:B---3--:R-:W-:Y:S01]  /*1c930*/  @!P0 IMAD.MOV.U32 R7, RZ, RZ, R146 ;  /* 0x000000ffff078224 */ /* 0x008fe200078e0092 */
        /* <DEDUP_REMOVED lines=61> */
[----:B----4-:R-:W-:-:S05]  /*1cd10*/  @!P0 IMAD.MOV.U32 R6, RZ, RZ, R148 ;  /* 0x000000ffff068224 */ /* 0x010fca00078e0094 */
[----:B--2---:R0:W2:Y:S02]  /*1cd20*/  @!P0 LDG.E.U16 R152, desc[UR6][R6.64] ;  /* 0x0000000606988981 */ /* 0x0040a4000c1e1500 */
[----:B0-----:R-:W-:Y:S02]  /*1cd30*/  @!P0 IMAD.MOV.U32 R6, RZ, RZ, R133 ;  /* 0x000000ffff068224 */ /* 0x001fe400078e0085 */
[----:B---3--:R-:W-:Y:S01]  /*1cd40*/  @!P0 IMAD.MOV.U32 R7, RZ, RZ, R146 ;  /* 0x000000ffff078224 */ /* 0x008fe200078e0092 */
[----:B------:R-:W3:Y:S04]  /*1cd50*/  LDL.LU R133, [R1+0x368] ;  /* 0x0003680001857983 */ /* 0x000ee80000300800 */
[----:B------:R-:W4:Y:S04]  /*1cd60*/  LDL.LU R146, [R1+0x36c] ;  /* 0x00036c0001927983 */ /* 0x000f280000300800 */
[----:B------:R-:W2:Y:S04]  /*1cd70*/  LDL.LU R148, [R1+0x32c] ;  /* 0x00032c0001947983 */ /* 0x000ea80000300800 */
        /* <DEDUP_REMOVED lines=26> */
[----:B---3--:R-:W-:-:S05]  /*1cf20*/  @!P0 IMAD.MOV.U32 R7, RZ, RZ, R133 ;  /* 0x000000ffff078224 */ /* 0x008fca00078e0085 */
[----:B------:R2:W3:Y:S04]  /*1cf30*/  @!P0 LDG.E.U16 R18, desc[UR6][R6.64] ;  /* 0x0000000606128981 */ /* 0x0004e8000c1e1500 */
[----:B------:R-:W4:Y:S01]  /*1cf40*/  LDL R7, [R1+0x328] ;  /* 0x0003280001077983 */ /* 0x000f220000100800 */
[----:B--2---:R-:W-:-:S05]  /*1cf50*/  @!P0 IMAD.MOV.U32 R6, RZ, RZ, R148 ;  /* 0x000000ffff068224 */ /* 0x004fca00078e0094 */
[----:B----4-:R0:W2:Y:S04]  /*1cf60*/  @!P0 LDG.E.U16 R17, desc[UR6][R6.64] ;  /* 0x0000000606118981 */ /* 0x0100a8000c1e1500 */
[----:B------:R-:W0:Y:S04]  /*1cf70*/  LDL R6, [R1+0xae4] ;  /* 0x000ae40001067983 */ /* 0x000e280000100800 */
[----:B------:R-:W0:Y:S04]  /*1cf80*/  LDL R7, [R1+0xeec] ;  /* 0x000eec0001077983 */ /* 0x000e280000100800 */
[----:B------:R1:W-:Y:S02]  /*1cf90*/  STS.U16 [R3+UR4+0x10000], R14 ;  /* 0x0100000e03007988 */ /* 0x0003e40008000404 */
[----:B-1----:R-:W-:-:S02]  /*1cfa0*/  PRMT R14, RZ, 0x7610, R14 ;  /* 0x00007610ff0e7816 */ /* 0x002fc4000000000e */
[----:B0-----:R-:W-:-:S04]  /*1cfb0*/  @!P0 LOP3.LUT R7, R7, R6, RZ, 0x3c, !PT ;  /* 0x0000000607078212 */ /* 0x001fc800078e3cff */
[----:B------:R-:W-:-:S04]  /*1cfc0*/  @!P0 LOP3.LUT R6, R7, R6, RZ, 0x3c, !PT ;  /* 0x0000000607068212 */ /* 0x000fc800078e3cff */
[----:B------:R-:W-:-:S05]  /*1cfd0*/  @!P0 LOP3.LUT R7, R7, R6, RZ, 0x3c, !PT ;  /* 0x0000000607078212 */ /* 0x000fca00078e3cff */
[----:B------:R0:W4:Y:S04]  /*1cfe0*/  @!P0 LDG.E.U16 R14, desc[UR6][R6.64] ;  /* 0x00000006060e8981 */ /* 0x000128000c1e1500 */
        /* <DEDUP_REMOVED lines=41> */
[----:B------:R-:W0:Y:S01]  /*1d280*/  LDL R7, [R1+0xd80] ;  /* 0x000d800001077983 */ /* 0x000e220000100800 */
[----:B------:R-:W-:-:S03]  /*1d290*/  PRMT R5, RZ, 0x7610, R5 ;  /* 0x00007610ff057816 */ /* 0x000fc60000000005 */
[----:B------:R1:W-:Y:S04]  /*1d2a0*/  STS.U16 [R3+UR4+0x11800], R57 ;  /* 0x0118003903007988 */ /* 0x0003e80008000404 */
[----:B------:R3:W-:Y:S04]  /*1d2b0*/  STS.U16 [R3+UR4+0x11c00], R56 ;  /* 0x011c003803007988 */ /* 0x0007e80008000404 */
[----:B------:R2:W-:Y:S04]  /*1d2c0*/  STS.U16 [R3+UR4+0x12000], R59 ;  /* 0x0120003b03007988 */ /* 0x0005e80008000404 */
[----:B-1----:R-:W4:Y:S04]  /*1d2d0*/  LDL.LU R57, [R1+0x1448] ;  /* 0x0014480001397983 */ /* 0x002f280000300800 */
[----:B---3--:R-:W3:Y:S04]  /*1d2e0*/  LDL.LU R56, [R1+0x1444] ;  /* 0x0014440001387983 */ /* 0x008ee80000300800 */
[----:B--2---:R-:W2:Y:S04]  /*1d2f0*/  LDL.LU R59, [R1+0x1440] ;  /* 0x00144000013b7983 */ /* 0x004ea80000300800 */
[----:B------:R1:W-:Y:S04]  /*1d300*/  STS.U16 [R3+UR4+0x12400], R58 ;  /* 0x0124003a03007988 */ /* 0x0003e80008000404 */
[----:B------:R1:W-:Y:S04]  /*1d310*/  STS.U16 [R3+UR4+0x12800], R2 ;  /* 0x0128000203007988 */ /* 0x0003e80008000404 */
[----:B------:R-:W-:Y:S04]  /*1d320*/  STS.U16 [R3+UR4+0x12c00], R248 ;  /* 0x012c00f803007988 */ /* 0x000fe80008000404 */
[----:B-1----:R-:W3:Y:S01]  /*1d330*/  LDL.LU R58, [R1+0x143c] ;  /* 0x00143c00013a7983 */ /* 0x002ee20000300800 */
[----:B------:R-:W-:-:S03]  /*1d340*/  LOP3.LUT R2, R3, 0x10, RZ, 0x3c, !PT ;  /* 0x0000001003027812 */ /* 0x000fc600078e3cff */
[----:B------:R-:W-:Y:S04]  /*1d350*/  STS.U16 [R3+UR4+0x13000], R240 ;  /* 0x013000f003007988 */ /* 0x000fe80008000404 */
[----:B------:R-:W-:Y:S04]  /*1d360*/  STS.U16 [R3+UR4+0x13400], R232 ;  /* 0x013400e803007988 */ /* 0x000fe80008000404 */
[----:B------:R-:W-:Y:S04]  /*1d370*/  STS.U16 [R3+UR4+0x13800], R224 ;  /* 0x013800e003007988 */ /* 0x000fe80008000404 */
[----:B------:R-:W-:Y:S04]  /*1d380*/  STS.U16 [R3+UR4+0x13c00], R216 ;  /* 0x013c00d803007988 */ /* 0x000fe80008000404 */
[----:B------:R-:W-:Y:S04]  /*1d390*/  STL [R1+0xf54], R3 ;  /* 0x000f540301007387 */ /* 0x000fe80000100800 */
[----:B------:R1:W-:Y:S04]  /*1d3a0*/  STS.U16 [R2+UR4+0x10080], R61 ;  /* 0x0100803d02007988 */ /* 0x0003e80008000404 */
        /* <DEDUP_REMOVED lines=10> */
[----:B------:R-:W-:Y:S04]  /*1d450*/  STS.U16 [R2+UR4+0x12c80], R247 ;  /* 0x012c80f702007988 */ /* 0x000fe80008000404 */
[----:B------:R-:W-:Y:S04]  /*1d460*/  STS.U16 [R2+UR4+0x13080], R239 ;  /* 0x013080ef02007988 */ /* 0x000fe80008000404 */
[----:B------:R-:W-:Y:S04]  /*1d470*/  STS.U16 [R2+UR4+0x13480], R231 ;  /* 0x013480e702007988 */ /* 0x000fe80008000404 */
[----:B------:R-:W-:Y:S04]  /*1d480*/  STS.U16 [R2+UR4+0x13880], R223 ;  /* 0x013880df02007988 */ /* 0x000fe80008000404 */
[----:B------:R1:W-:Y:S04]  /*1d490*/  STS.U16 [R2+UR4+0x13c80], R215 ;  /* 0x013c80d702007988 */ /* 0x0003e80008000404 */
[----:B-1----:R-:W2:Y:S04]  /*1d4a0*/  LDL.LU R61, [R1+0x1438] ;  /* 0x00143800013d7983 */ /* 0x002ea80000300800 */
[----:B------:R-:W3:Y:S04]  /*1d4b0*/  LDL.LU R60, [R1+0x1434] ;  /* 0x00143400013c7983 */ /* 0x000ee80000300800 */
[----:B------:R-:W2:Y:S04]  /*1d4c0*/  LDL.LU R63, [R1+0x1430] ;  /* 0x00143000013f7983 */ /* 0x000ea80000300800 */
[----:B------:R-:W3:Y:S04]  /*1d4d0*/  LDL.LU R62, [R1+0x142c] ;  /* 0x00142c00013e7983 */ /* 0x000ee80000300800 */
[----:B------:R-:W2:Y:S04]  /*1d4e0*/  LDL.LU R65, [R1+0x1428] ;  /* 0x0014280001417983 */ /* 0x000ea80000300800 */
[----:B------:R-:W3:Y:S04]  /*1d4f0*/  LDL.LU R64, [R1+0x1424] ;  /* 0x0014240001407983 */ /* 0x000ee80000300800 */
[----:B------:R-:W2:Y:S04]  /*1d500*/  LDL.LU R67, [R1+0x1420] ;  /* 0x0014200001437983 */ /* 0x000ea80000300800 */
[----:B------:R-:W3:Y:S04]  /*1d510*/  LDL.LU R66, [R1+0x141c] ;  /* 0x00141c0001427983 */ /* 0x000ee80000300800 */
[----:B------:R-:W2:Y:S04]  /*1d520*/  LDL.LU R69, [R1+0x1418] ;  /* 0x0014180001457983 */ /* 0x000ea80000300800 */
[----:B------:R-:W3:Y:S04]  /*1d530*/  LDL.LU R68, [R1+0x1414] ;  /* 0x0014140001447983 */ /* 0x000ee80000300800 */
[----:B------:R-:W4:Y:S04]  /*1d540*/  LDL.LU R71, [R1+0x1410] ;  /* 0x0014100001477983 */ /* 0x000f280000300800 */
[----:B------:R-:W2:Y:S01]  /*1d550*/  LDL.LU R2, [R1+0x140c] ;  /* 0x00140c0001027983 */ /* 0x000ea20000300800 */
[----:B0-----:R-:W-:-:S04]  /*1d560*/  @!P0 LOP3.LUT R7, R7, R6, RZ, 0x3c, !PT ;  /* 0x0000000607078212 */ /* 0x001fc800078e3cff */
[----:B------:R-:W-:-:S04]  /*1d570*/  @!P0 LOP3.LUT R6, R7, R6, RZ, 0x3c, !PT ;  /* 0x0000000607068212 */ /* 0x000fc800078e3cff */
[----:B------:R-:W-:-:S05]  /*1d580*/  @!P0 LOP3.LUT R7, R7, R6, RZ, 0x3c, !PT ;  /* 0x0000000607078212 */ /* 0x000fca00078e3cff */
[----:B------:R0:W3:Y:S02]  /*1d590*/  @!P0 LDG.E.U16 R5, desc[UR6][R6.64] ;  /* 0x0000000606058981 */ /* 0x0000e4000c1e1500 */
[----:B0-----:R-:W0:Y:S02]  /*1d5a0*/  S2R R6, SR_TID.X ;  /* 0x0000000000067919 */ /* 0x001e240000002100 */
[C---:B0-----:R-:W-:Y:S01]  /*1d5b0*/  IMAD.SHL.U32 R3, R6.reuse, 0x2, RZ ;  /* 0x0000000206037824 */ /* 0x041fe200078e00ff */
[----:B------:R-:W-:-:S04]  /*1d5c0*/  LOP3.LUT R7, R6, 0x40, RZ, 0xc0, !PT ;  /* 0x0000004006077812 */ /* 0x000fc800078ec0ff */
[----:B------:R-:W-:-:S05]  /*1d5d0*/  LOP3.LUT R3, R3, 0x7e, RZ, 0xc0, !PT ;  /* 0x0000007e03037812 */ /* 0x000fca00078ec0ff */
[----:B------:R-:W-:Y:S02]  /*1d5e0*/  IMAD R3, R7, 0x100, R3 ;  /* 0x0000010007037824 */ /* 0x000fe400078e0203 */
[----:B------:R-:W-:-:S03]  /*1d5f0*/  IMAD.SHL.U32 R6, R6, 0x2, RZ ;  /* 0x0000000206067824 */ /* 0x000fc600078e00ff */
[----:B------:R-:W-:Y:S02]  /*1d600*/  LOP3.LUT R3, R3, 0x20, RZ, 0x3c, !PT ;  /* 0x0000002003037812 */ /* 0x000fe400078e3cff */
[----:B------:R-:W-:-:S03]  /*1d610*/  LOP3.LUT R6, R6, 0x7e, RZ, 0xc0, !PT ;  /* 0x0000007e06067812 */ /* 0x000fc600078ec0ff */
[----:B------:R0:W-:Y:S04]  /*1d620*/  STS.U16 [R3+UR4+0x10100], R130 ;  /* 0x0101008203007988 */ /* 0x0001e80008000404 */
[----:B------:R-:W-:Y:S04]  /*1d630*/  STS.U16 [R3+UR4+0x10500], R131 ;  /* 0x0105008303007988 */ /* 0x000fe80008000404 */
[----:B------:R-:W-:Y:S01]  /*1d640*/  STS.U16 [R3+UR4+0x10900], R128 ;  /* 0x0109008003007988 */ /* 0x000fe20008000404 */
[----:B------:R-:W-:-:S03]  /*1d650*/  IMAD R6, R7, 0x100, R6 ;  /* 0x0000010007067824 */ /* 0x000fc600078e0206 */
[----:B------:R-:W-:Y:S04]  /*1d660*/  STS.U16 [R3+UR4+0x10d00], R129 ;  /* 0x010d008103007988 */ /* 0x000fe80008000404 */
[----:B------:R-:W-:Y:S04]  /*1d670*/  STS.U16 [R3+UR4+0x11100], R126 ;  /* 0x0111007e03007988 */ /* 0x000fe80008000404 */
[----:B------:R-:W-:Y:S04]  /*1d680*/  STS.U16 [R3+UR4+0x11500], R127 ;  /* 0x0115007f03007988 */ /* 0x000fe80008000404 */
[----:B------:R-:W-:Y:S04]  /*1d690*/  STS.U16 [R3+UR4+0x11900], R124 ;  /* 0x0119007c03007988 */ /* 0x000fe80008000404 */
[----:B------:R-:W-:Y:S01]  /*1d6a0*/  STS.U16 [R3+UR4+0x11d00], R125 ;  /* 0x011d007d03007988 */ /* 0x000fe20008000404 */
[----:B------:R-:W-:-:S03]  /*1d6b0*/  LOP3.LUT R6, R6, 0x30, RZ, 0x3c, !PT ;  /* 0x0000003006067812 */ /* 0x000fc600078e3cff */
[----:B------:R-:W-:Y:S04]  /*1d6c0*/  STS.U16 [R3+UR4+0x12100], R122 ;  /* 0x0121007a03007988 */ /* 0x000fe80008000404 */
        /* <DEDUP_REMOVED lines=15> */
[----:B------:R1:W-:Y:S04]  /*1d7c0*/  STS.U16 [R6+UR4+0x12180], R91 ;  /* 0x0121805b06007988 */ /* 0x0003e80008000404 */
[----:B0-----:R-:W3:Y:S01]  /*1d7d0*/  LDL.LU R130, [R1+0x1408] ;  /* 0x0014080001827983 */ /* 0x001ee20000300800 */
[----:B-1----:R-:W0:Y:S03]  /*1d7e0*/  S2R R91, SR_TID.X ;  /* 0x00000000005b7919 */ /* 0x002e260000002100 */
[----:B------:R-:W-:Y:S04]  /*1d7f0*/  STS.U16 [R6+UR4+0x12580], R113 ;  /* 0x0125807106007988 */ /* 0x000fe80008000404 */
[----:B------:R-:W-:Y:S04]  /*1d800*/  STS.U16 [R6+UR4+0x12980], R110 ;  /* 0x0129806e06007988 */ /* 0x000fe80008000404 */
[----:B------:R-:W-:Y:S04]  /*1d810*/  STS.U16 [R6+UR4+0x12d80], R245 ;  /* 0x012d80f506007988 */ /* 0x000fe80008000404 */
[----:B------:R-:W-:Y:S04]  /*1d820*/  STS.U16 [R6+UR4+0x13180], R237 ;  /* 0x013180ed06007988 */ /* 0x000fe80008000404 */
[----:B------:R-:W3:Y:S01]  /*1d830*/  LDL.LU R131, [R1+0x1404] ;  /* 0x0014040001837983 */ /* 0x000ee20000300800 */
[C---:B0-----:R-:W-:Y:S01]  /*1d840*/  IMAD.SHL.U32 R3, R91.reuse, 0x2, RZ ;  /* 0x000000025b037824 */ /* 0x041fe200078e00ff */
[----:B------:R-:W-:-:S02]  /*1d850*/  LOP3.LUT R7, R91, 0x40, RZ, 0xc0, !PT ;  /* 0x000000405b077812 */ /* 0x000fc400078ec0ff */
[----:B------:R-:W-:Y:S02]  /*1d860*/  STS.U16 [R6+UR4+0x13580], R229 ;  /* 0x013580e506007988 */ /* 0x000fe40008000404 */
[----:B------:R-:W-:Y:S02]  /*1d870*/  LOP3.LUT R3, R3, 0x7e, RZ, 0xc0, !PT ;  /* 0x0000007e03037812 */ /* 0x000fe400078ec0ff */
[----:B------:R-:W3:Y:S03]  /*1d880*/  LDL.LU R128, [R1+0x1400] ;  /* 0x0014000001807983 */ /* 0x000ee60000300800 */
[----:B------:R-:W-:Y:S01]  /*1d890*/  IMAD R3, R7, 0x100, R3 ;  /* 0x0000010007037824 */ /* 0x000fe200078e0203 */
[----:B------:R-:W-:Y:S04]  /*1d8a0*/  STS.U16 [R6+UR4+0x13980], R221 ;  /* 0x013980dd06007988 */ /* 0x000fe80008000404 */
[----:B------:R-:W-:Y:S01]  /*1d8b0*/  LOP3.LUT R3, R3, 0x40, RZ, 0x3c, !PT ;  /* 0x0000004003037812 */ /* 0x000fe200078e3cff */
        /* <DEDUP_REMOVED lines=16> */
[----:B------:R0:W-:Y:S01]  /*1d9c0*/  STS.U16 [R3+UR4+0x13e00], R212 ;  /* 0x013e00d403007988 */ /* 0x0001e20008000404 */
[----:B------:R-:W-:-:S03]  /*1d9d0*/  IMAD.SHL.U32 R91, R91, 0x2, RZ ;  /* 0x000000025b5b7824 */ /* 0x000fc600078e00ff */
[----:B------:R-:W3:Y:S01]  /*1d9e0*/  LDL.LU R129, [R1+0x13fc] ;  /* 0x0013fc0001817983 */ /* 0x000ee20000300800 */
[----:B0-----:R-:W0:Y:S01]  /*1d9f0*/  S2R R3, SR_TID.X ;  /* 0x0000000000037919 */ /* 0x001e220000002100 */
[----:B------:R-:W-:Y:S02]  /*1da00*/  LOP3.LUT R91, R91, 0x7e, RZ, 0xc0, !PT ;  /* 0x0000007e5b5b7812 */ /* 0x000fe400078ec0ff */
[----:B------:R-:W3:Y:S04]  /*1da10*/  LDL.LU R126, [R1+0x13f8] ;  /* 0x0013f800017e7983 */ /* 0x000ee80000300800 */
[----:B------:R-:W3:Y:S01]  /*1da20*/  LDL.LU R127, [R1+0x13f4] ;  /* 0x0013f400017f7983 */ /* 0x000ee20000300800 */
[----:B------:R-:W-:-:S03]  /*1da30*/  IMAD R91, R7, 0x100, R91 ;  /* 0x00000100075b7824 */ /* 0x000fc600078e025b */
[----:B------:R-:W3:Y:S04]  /*1da40*/  LDL.LU R124, [R1+0x13f0] ;  /* 0x0013f000017c7983 */ /* 0x000ee80000300800 */
[----:B------:R-:W3:Y:S04]  /*1da50*/  LDL.LU R125, [R1+0x13ec] ;  /* 0x0013ec00017d7983 */ /* 0x000ee80000300800 */
[----:B------:R-:W3:Y:S04]  /*1da60*/  LDL.LU R122, [R1+0x13e8] ;  /* 0x0013e800017a7983 */ /* 0x000ee80000300800 */
[----:B------:R-:W3:Y:S04]  /*1da70*/  LDL.LU R123, [R1+0x13e4] ;  /* 0x0013e400017b7983 */ /* 0x000ee80000300800 */
[----:B------:R-:W3:Y:S01]  /*1da80*/  LDL.LU R120, [R1+0x13e0] ;  /* 0x0013e00001787983 */ /* 0x000ee20000300800 */
[----:B------:R-:W-:-:S03]  /*1da90*/  LOP3.LUT R91, R91, 0x50, RZ, 0x3c, !PT ;  /* 0x000000505b5b7812 */ /* 0x000fc600078e3cff */
[----:B------:R-:W3:Y:S01]  /*1daa0*/  LDL.LU R121, [R1+0x13dc] ;  /* 0x0013dc0001797983 */ /* 0x000ee20000300800 */
[----:B0-----:R-:W-:-:S03]  /*1dab0*/  IMAD.SHL.U32 R6, R3, 0x2, RZ ;  /* 0x0000000203067824 */ /* 0x001fc600078e00ff */
[----:B------:R-:W3:Y:S04]  /*1dac0*/  LDL.LU R118, [R1+0x13d8] ;  /* 0x0013d80001767983 */ /* 0x000ee80000300800 */
[----:B------:R-:W3:Y:S04]  /*1dad0*/  LDL.LU R119, [R1+0x13d4] ;  /* 0x0013d40001777983 */ /* 0x000ee80000300800 */
[----:B------:R-:W3:Y:S04]  /*1dae0*/  LDL.LU R116, [R1+0x13d0] ;  /* 0x0013d00001747983 */ /* 0x000ee80000300800 */
[----:B------:R-:W3:Y:S04]  /*1daf0*/  LDL.LU R117, [R1+0x13cc] ;  /* 0x0013cc0001757983 */ /* 0x000ee80000300800 */
[----:B------:R-:W3:Y:S01]  /*1db00*/  LDL.LU R114, [R1+0x13c8] ;  /* 0x0013c80001727983 */ /* 0x000ee20000300800 */
[----:B------:R-:W-:-:S03]  /*1db10*/  LOP3.LUT R7, R3, 0x40, RZ, 0xc0, !PT ;  /* 0x0000004003077812 */ /* 0x000fc600078ec0ff */
[----:B------:R-:W3:Y:S01]  /*1db20*/  LDL.LU R115, [R1+0x13c4] ;  /* 0x0013c40001737983 */ /* 0x000ee20000300800 */
[----:B------:R-:W-:-:S03]  /*1db30*/  LOP3.LUT R6, R6, 0x7e, RZ, 0xc0, !PT ;  /* 0x0000007e06067812 */ /* 0x000fc600078ec0ff */
[----:B------:R-:W3:Y:S04]  /*1db40*/  LDL.LU R112, [R1+0x13c0] ;  /* 0x0013c00001707983 */ /* 0x000ee80000300800 */
[----:B------:R-:W3:Y:S04]  /*1db50*/  LDL.LU R113, [R1+0x13bc] ;  /* 0x0013bc0001717983 */ /* 0x000ee80000300800 */
[----:B------:R0:W-:Y:S04]  /*1db60*/  STS.U16 [R91+UR4+0x10280], R101 ;  /* 0x010280655b007988 */ /* 0x0001e80008000404 */
[----:B------:R-:W3:Y:S04]  /*1db70*/  LDL.LU R110, [R1+0x13b8] ;  /* 0x0013b800016e7983 */ /* 0x000ee80000300800 */
[----:B------:R1:W-:Y:S04]  /*1db80*/  STS.U16 [R91+UR4+0x10680], R98 ;  /* 0x010680625b007988 */ /* 0x0003e80008000404 */
[----:B------:R-:W3:Y:S04]  /*1db90*/  LDL.LU R111, [R1+0x13b4] ;  /* 0x0013b400016f7983 */ /* 0x000ee80000300800 */
[----:B------:R4:W-:Y:S01]  /*1dba0*/  STS.U16 [R91+UR4+0x10a80], R99 ;  /* 0x010a80635b007988 */ /* 0x0009e20008000404 */
[----:B------:R-:W-:-:S03]  /*1dbb0*/  IMAD R6, R7, 0x100, R6 ;  /* 0x0000010007067824 */ /* 0x000fc600078e0206 */
[----:B------:R-:W3:Y:S04]  /*1dbc0*/  LDL.LU R108, [R1+0x13b0] ;  /* 0x0013b000016c7983 */ /* 0x000ee80000300800 */
[----:B------:R2:W-:Y:S04]  /*1dbd0*/  STS.U16 [R91+UR4+0x10e80], R96 ;  /* 0x010e80605b007988 */ /* 0x0005e80008000404 */
[----:B------:R-:W3:Y:S04]  /*1dbe0*/  LDL.LU R109, [R1+0x13ac] ;  /* 0x0013ac00016d7983 */ /* 0x000ee80000300800 */
[----:B------:R2:W-:Y:S04]  /*1dbf0*/  STS.U16 [R91+UR4+0x11280], R97 ;  /* 0x011280615b007988 */ /* 0x0005e80008000404 */
[----:B------:R-:W3:Y:S04]  /*1dc00*/  LDL.LU R106, [R1+0x13a8] ;  /* 0x0013a800016a7983 */ /* 0x000ee80000300800 */
[----:B------:R2:W-:Y:S04]  /*1dc10*/  STS.U16 [R91+UR4+0x11680], R94 ;  /* 0x0116805e5b007988 */ /* 0x0005e80008000404 */
[----:B------:R-:W3:Y:S04]  /*1dc20*/  LDL.LU R107, [R1+0x13a4] ;  /* 0x0013a400016b7983 */ /* 0x000ee80000300800 */
[----:B------:R2:W-:Y:S04]  /*1dc30*/  STS.U16 [R91+UR4+0x11a80], R95 ;  /* 0x011a805f5b007988 */ /* 0x0005e80008000404 */
[----:B------:R-:W3:Y:S04]  /*1dc40*/  LDL.LU R104, [R1+0x13a0] ;  /* 0x0013a00001687983 */ /* 0x000ee80000300800 */
[----:B------:R2:W-:Y:S01]  /*1dc50*/  STS.U16 [R91+UR4+0x11e80], R92 ;  /* 0x011e805c5b007988 */ /* 0x0005e20008000404 */
[----:B------:R-:W-:-:S03]  /*1dc60*/  LOP3.LUT R6, R6, 0x60, RZ, 0x3c, !PT ;  /* 0x0000006006067812 */ /* 0x000fc600078e3cff */
[----:B------:R-:W3:Y:S04]  /*1dc70*/  LDL.LU R105, [R1+0x139c] ;  /* 0x00139c0001697983 */ /* 0x000ee80000300800 */
[----:B------:R2:W-:Y:S01]  /*1dc80*/  STS.U16 [R91+UR4+0x12280], R93 ;  /* 0x0122805d5b007988 */ /* 0x0005e20008000404 */
[----:B------:R-:W-:-:S03]  /*1dc90*/  IMAD.SHL.U32 R3, R3, 0x2, RZ ;  /* 0x0000000203037824 */ /* 0x000fc600078e00ff */
[----:B------:R-:W3:Y:S04]  /*1dca0*/  LDL.LU R102, [R1+0x1398] ;  /* 0x0013980001667983 */ /* 0x000ee80000300800 */
[----:B------:R2:W-:Y:S04]  /*1dcb0*/  STS.U16 [R91+UR4+0x12680], R90 ;  /* 0x0126805a5b007988 */ /* 0x0005e80008000404 */
[----:B------:R-:W3:Y:S04]  /*1dcc0*/  LDL.LU R103, [R1+0x1394] ;  /* 0x0013940001677983 */ /* 0x000ee80000300800 */
[----:B------:R-:W-:Y:S04]  /*1dcd0*/  STS.U16 [R91+UR4+0x12a80], R251 ;  /* 0x012a80fb5b007988 */ /* 0x000fe80008000404 */
[----:B------:R-:W3:Y:S04]  /*1dce0*/  LDL.LU R100, [R1+0x1390] ;  /* 0x0013900001647983 */ /* 0x000ee80000300800 */
[----:B------:R-:W-:Y:S04]  /*1dcf0*/  STS.U16 [R91+UR4+0x12e80], R243 ;  /* 0x012e80f35b007988 */ /* 0x000fe80008000404 */
[----:B0-----:R-:W3:Y:S04]  /*1dd00*/  LDL.LU R101, [R1+0x138c] ;  /* 0x00138c0001657983 */ /* 0x001ee80000300800 */
[----:B------:R-:W-:Y:S04]  /*1dd10*/  STS.U16 [R91+UR4+0x13280], R235 ;  /* 0x013280eb5b007988 */ /* 0x000fe80008000404 */
[----:B-1----:R-:W3:Y:S04]  /*1dd20*/  LDL.LU R98, [R1+0x1388] ;  /* 0x0013880001627983 */ /* 0x002ee80000300800 */
[----:B------:R-:W-:Y:S01]  /*1dd30*/  STS.U16 [R91+UR4+0x13680], R227 ;  /* 0x013680e35b007988 */ /* 0x000fe20008000404 */
[----:B------:R-:W-:-:S03]  /*1dd40*/  LOP3.LUT R3, R3, 0x7e, RZ, 0xc0, !PT ;  /* 0x0000007e03037812 */ /* 0x000fc600078ec0ff */
[----:B----4-:R-:W4:Y:S04]  /*1dd50*/  LDL.LU R99, [R1+0x1384] ;  /* 0x0013840001637983 */ /* 0x010f280000300800 */
[----:B------:R-:W-:Y:S04]  /*1dd60*/  STS.U16 [R91+UR4+0x13a80], R219 ;  /* 0x013a80db5b007988 */ /* 0x000fe80008000404 */
[----:B--2---:R-:W2:Y:S04]  /*1dd70*/  LDL.LU R96, [R1+0x1380] ;  /* 0x0013800001607983 */ /* 0x004ea80000300800 */
[----:B------:R0:W-:Y:S04]  /*1dd80*/  STS.U16 [R91+UR4+0x13e80], R211 ;  /* 0x013e80d35b007988 */ /* 0x0001e80008000404 */
[----:B------:R-:W2:Y:S04]  /*1dd90*/  LDL.LU R97, [R1+0x137c] ;  /* 0x00137c0001617983 */ /* 0x000ea80000300800 */
[----:B------:R1:W-:Y:S04]  /*1dda0*/  STS.U16 [R6+UR4+0x10300], R88 ;  /* 0x0103005806007988 */ /* 0x0003e80008000404 */
[----:B------:R-:W2:Y:S04]  /*1ddb0*/  LDL.LU R94, [R1+0x1378] ;  /* 0x00137800015e7983 */ /* 0x000ea80000300800 */
[----:B------:R1:W-:Y:S04]  /*1ddc0*/  STS.U16 [R6+UR4+0x10700], R89 ;  /* 0x0107005906007988 */ /* 0x0003e80008000404 */
[----:B------:R-:W2:Y:S04]  /*1ddd0*/  LDL.LU R95, [R1+0x1374] ;  /* 0x00137400015f7983 */ /* 0x000ea80000300800 */
[----:B------:R1:W-:Y:S01]  /*1dde0*/  STS.U16 [R6+UR4+0x10b00], R86 ;  /* 0x010b005606007988 */ /* 0x0003e20008000404 */
[----:B------:R-:W-:-:S03]  /*1ddf0*/  IMAD R3, R7, 0x100, R3 ;  /* 0x0000010007037824 */ /* 0x000fc600078e0203 */
[----:B------:R-:W2:Y:S04]  /*1de00*/  LDL.LU R92, [R1+0x1370] ;  /* 0x00137000015c7983 */ /* 0x000ea80000300800 */
[----:B------:R1:W-:Y:S04]  /*1de10*/  STS.U16 [R6+UR4+0x10f00], R87 ;  /* 0x010f005706007988 */ /* 0x0003e80008000404 */
[----:B------:R-:W2:Y:S04]  /*1de20*/  LDL.LU R93, [R1+0x136c] ;  /* 0x00136c00015d7983 */ /* 0x000ea80000300800 */
[----:B------:R1:W-:Y:S04]  /*1de30*/  STS.U16 [R6+UR4+0x11300], R84 ;  /* 0x0113005406007988 */ /* 0x0003e80008000404 */
[----:B------:R-:W2:Y:S04]  /*1de40*/  LDL.LU R90, [R1+0x1368] ;  /* 0x00136800015a7983 */ /* 0x000ea80000300800 */
[----:B------:R1:W-:Y:S04]  /*1de50*/  STS.U16 [R6+UR4+0x11700], R85 ;  /* 0x0117005506007988 */ /* 0x0003e80008000404 */
[----:B0-----:R-:W2:Y:S04]  /*1de60*/  LDL.LU R91, [R1+0x1364] ;  /* 0x00136400015b7983 */ /* 0x001ea80000300800 */
[----:B------:R0:W-:Y:S04]  /*1de70*/  STS.U16 [R6+UR4+0x11b00], R82 ;  /* 0x011b005206007988 */ /* 0x0001e80008000404 */
[----:B-1----:R-:W2:Y:S04]  /*1de80*/  LDL.LU R88, [R1+0x1360] ;  /* 0x0013600001587983 */ /* 0x002ea80000300800 */
[----:B------:R1:W-:Y:S01]  /*1de90*/  STS.U16 [R6+UR4+0x11f00], R83 ;  /* 0x011f005306007988 */ /* 0x0003e20008000404 */
[----:B------:R-:W-:-:S03]  /*1dea0*/  LOP3.LUT R3, R3, 0x70, RZ, 0x3c, !PT ;  /* 0x0000007003037812 */ /* 0x000fc600078e3cff */
[----:B------:R-:W2:Y:S04]  /*1deb0*/  LDL.LU R89, [R1+0x135c] ;  /* 0x00135c0001597983 */ /* 0x000ea80000300800 */
[----:B------:R1:W-:Y:S04]  /*1dec0*/  STS.U16 [R6+UR4+0x12300], R80 ;  /* 0x0123005006007988 */ /* 0x0003e80008000404 */
[----:B------:R-:W2:Y:S04]  /*1ded0*/  LDL.LU R86, [R1+0x1358] ;  /* 0x0013580001567983 */ /* 0x000ea80000300800 */
[----:B------:R1:W-:Y:S04]  /*1dee0*/  STS.U16 [R6+UR4+0x12700], R81 ;  /* 0x0127005106007988 */ /* 0x0003e80008000404 */
[----:B------:R-:W2:Y:S04]  /*1def0*/  LDL.LU R87, [R1+0x1354] ;  /* 0x0013540001577983 */ /* 0x000ea80000300800 */
[----:B------:R-:W-:Y:S04]  /*1df00*/  STS.U16 [R6+UR4+0x12b00], R250 ;  /* 0x012b00fa06007988 */ /* 0x000fe80008000404 */
[----:B------:R-:W2:Y:S04]  /*1df10*/  LDL.LU R84, [R1+0x1350] ;  /* 0x0013500001547983 */ /* 0x000ea80000300800 */
[----:B------:R-:W-:Y:S04]  /*1df20*/  STS.U16 [R6+UR4+0x12f00], R242 ;  /* 0x012f00f206007988 */ /* 0x000fe80008000404 */
[----:B------:R-:W2:Y:S04]  /*1df30*/  LDL.LU R85, [R1+0x134c] ;  /* 0x00134c0001557983 */ /* 0x000ea80000300800 */
[----:B------:R-:W-:Y:S04]  /*1df40*/  STS.U16 [R6+UR4+0x13300], R234 ;  /* 0x013300ea06007988 */ /* 0x000fe80008000404 */
[----:B0-----:R-:W2:Y:S04]  /*1df50*/  LDL.LU R82, [R1+0x1348] ;  /* 0x0013480001527983 */ /* 0x001ea80000300800 */
[----:B------:R-:W-:Y:S04]  /*1df60*/  STS.U16 [R6+UR4+0x13700], R226 ;  /* 0x013700e206007988 */ /* 0x000fe80008000404 */
[----:B-1----:R-:W2:Y:S04]  /*1df70*/  LDL.LU R83, [R1+0x1344] ;  /* 0x0013440001537983 */ /* 0x002ea80000300800 */
[----:B------:R-:W-:Y:S04]  /*1df80*/  STS.U16 [R6+UR4+0x13b00], R218 ;  /* 0x013b00da06007988 */ /* 0x000fe80008000404 */
[----:B------:R-:W2:Y:S04]  /*1df90*/  LDL.LU R80, [R1+0x1340] ;  /* 0x0013400001507983 */ /* 0x000ea80000300800 */
[----:B------:R-:W-:Y:S04]  /*1dfa0*/  STS.U16 [R6+UR4+0x13f00], R210 ;  /* 0x013f00d206007988 */ /* 0x000fe80008000404 */
[----:B------:R-:W2:Y:S04]  /*1dfb0*/  LDL.LU R81, [R1+0x133c] ;  /* 0x00133c0001517983 */ /* 0x000ea80000300800 */
[----:B------:R0:W-:Y:S04]  /*1dfc0*/  STS.U16 [R3+UR4+0x10380], R78 ;  /* 0x0103804e03007988 */ /* 0x0001e80008000404 */
[----:B------:R1:W-:Y:S04]  /*1dfd0*/  STS.U16 [R3+UR4+0x10780], R79 ;  /* 0x0107804f03007988 */ /* 0x0003e80008000404 */
[----:B------:R1:W-:Y:S04]  /*1dfe0*/  STS.U16 [R3+UR4+0x10b80], R76 ;  /* 0x010b804c03007988 */ /* 0x0003e80008000404 */
[----:B0-----:R-:W2:Y:S04]  /*1dff0*/  LDL.LU R78, [R1+0x1338] ;  /* 0x00133800014e7983 */ /* 0x001ea80000300800 */
[----:B-1----:R-:W2:Y:S04]  /*1e000*/  LDL.LU R79, [R1+0x1334] ;  /* 0x00133400014f7983 */ /* 0x002ea80000300800 */
        /* <DEDUP_REMOVED lines=9> */
[----:B0-----:R-:W2:Y:S04]  /*1e0a0*/  LDL.LU R72, [R1+0x1320] ;  /* 0x0013200001487983 */ /* 0x001ea80000300800 */
[----:B-1----:R-:W2:Y:S04]  /*1e0b0*/  LDL.LU R73, [R1+0x131c] ;  /* 0x00131c0001497983 */ /* 0x002ea80000300800 */
[----:B------:R-:W3:Y:S04]  /*1e0c0*/  LDL R7, [R1+0xae0] ;  /* 0x000ae00001077983 */ /* 0x000ee80000100800 */
[----:B------:R-:W3:Y:S01]  /*1e0d0*/  LDL R6, [R1+0xee8] ;  /* 0x000ee80001067983 */ /* 0x000ee20000100800 */
[----:B------:R-:W-:-:S03]  /*1e0e0*/  PRMT R71, RZ, 0x7610, R71 ;  /* 0x00007610ff477816 */ /* 0x000fc60000000047 */
[----:B------:R0:W-:Y:S02]  /*1e0f0*/  STS.U16 [R3+UR4+0x12380], R70 ;  /* 0x0123804603007988 */ /* 0x0001e40008000404 */
[----:B0-----:R-:W0:Y:S02]  /*1e100*/  S2R R70, SR_TID.X ;  /* 0x0000000000467919 */ /* 0x001e240000002100 */
[----:B------:R-:W-:Y:S04]  /*1e110*/  STS.U16 [R3+UR4+0x12780], R4 ;  /* 0x0127800403007988 */ /* 0x000fe80008000404 */
[----:B------:R-:W-:Y:S04]  /*1e120*/  STS.U16 [R3+UR4+0x12b80], R249 ;  /* 0x012b80f903007988 */ /* 0x000fe80008000404 */
[----:B------:R-:W-:Y:S04]  /*1e130*/  STS.U16 [R3+UR4+0x12f80], R241 ;  /* 0x012f80f103007988 */ /* 0x000fe80008000404 */
[----:B------:R-:W-:Y:S04]  /*1e140*/  STS.U16 [R3+UR4+0x13380], R233 ;  /* 0x013380e903007988 */ /* 0x000fe80008000404 */
[----:B------:R-:W-:Y:S04]  /*1e150*/  STS.U16 [R3+UR4+0x13780], R225 ;  /* 0x013780e103007988 */ /* 0x000fe80008000404 */
[----:B------:R-:W-:Y:S04]  /*1e160*/  STS.U16 [R3+UR4+0x13b80], R217 ;  /* 0x013b80d903007988 */ /* 0x000fe80008000404 */
[----:B------:R1:W-:Y:S04]  /*1e170*/  STS.U16 [R3+UR4+0x13f80], R209 ;  /* 0x013f80d103007988 */ /* 0x0003e80008000404 */
[----:B---3--:R-:W3:Y:S01]  /*1e180*/  @!P0 LDG.E.U16 R71, desc[UR6][R6.64] ;  /* 0x0000000606478981 */ /* 0x008ee2000c1e1500 */
[----:B-1----:R-:W-:-:S03]  /*1e190*/  LOP3.LUT R3, R2, 0x10, RZ, 0x3c, !PT ;  /* 0x0000001002037812 */ /* 0x002fc600078e3cff */
[----:B------:R-:W-:Y:S04]  /*1e1a0*/  STS.U16 [R2+UR4], R208 ;  /* 0x000000d002007988 */ /* 0x000fe80008000404 */
        /* <DEDUP_REMOVED lines=38> */
[----:B------:R-:W-:Y:S01]  /*1e410*/  STS.U16 [R3+UR4+0x1c80], R169 ;  /* 0x001c80a903007988 */ /* 0x000fe20008000404 */
[----:B0-----:R-:W-:-:S03]  /*1e420*/  LOP3.LUT R4, R70, 0x40, RZ, 0xc0, !PT ;  /* 0x0000004046047812 */ /* 0x001fc600078ec0ff */
[----:B------:R-:W-:Y:S01]  /*1e430*/  STS.U16 [R3+UR4+0x2080], R168 ;  /* 0x002080a803007988 */ /* 0x000fe20008000404 */
[----:B------:R-:W-:-:S03]  /*1e440*/  IMAD.SHL.U32 R70, R70, 0x2, RZ ;  /* 0x0000000246467824 */ /* 0x000fc600078e00ff */
        /* <DEDUP_REMOVED lines=29> */
[----:B------:R0:W-:Y:S04]  /*1e620*/  STL [R1+0xf58], R2 ;  /* 0x000f580201007387 */ /* 0x0001e80000100800 */
[----:B------:R-:W-:Y:S04]  /*1e630*/  STS.U16 [R70+UR4+0xd00], R11 ;  /* 0x000d000b46007988 */ /* 0x000fe80008000404 */
[----:B------:R-:W-:Y:S04]  /*1e640*/  STS.U16 [R70+UR4+0x1100], R10 ;  /* 0x0011000a46007988 */ /* 0x000fe80008000404 */
[----:B0-----:R-:W4:Y:S04]  /*1e650*/  LDL.LU R2, [R1+0x310] ;  /* 0x0003100001027983 */ /* 0x001f280000300800 */
[----:B------:R-:W2:Y:S04]  /*1e660*/  LDL.LU R3, [R1+0x308] ;  /* 0x0003080001037983 */ /* 0x000ea80000300800 */
[----:B------:R-:W-:Y:S04]  /*1e670*/  STS.U16 [R70+UR4+0x1500], R9 ;  /* 0x0015000946007988 */ /* 0x000fe80008000404 */
[----:B------:R-:W2:Y:S04]  /*1e680*/  LDL.LU R4, [R1+0x300] ;  /* 0x0003000001047983 */ /* 0x000ea80000300800 */
[----:B------:R0:W-:Y:S04]  /*1e690*/  STS.U16 [R70+UR4+0x1900], R5 ;  /* 0x0019000546007988 */ /* 0x0001e80008000404 */
[----:B0-----:R-:W2:Y:S04]  /*1e6a0*/  LDL.LU R70, [R1+0x1318] ;  /* 0x0013180001467983 */ /* 0x001ea80000300800 */
[----:B---3--:R0:W-:Y:S04]  /*1e6b0*/  STL [R1+0x2f0], R71 ;  /* 0x0002f04701007387 */ /* 0x0081e80000100800 */
[----:B0-----:R-:W3:Y:S04]  /*1e6c0*/  LDL.LU R71, [R1+0x1314] ;  /* 0x0013140001477983 */ /* 0x001ee80000300800 */
[----:B------:R-:W4:Y:S04]  /*1e6d0*/  LDL R6, [R1+0xadc] ;  /* 0x000adc0001067983 */ /* 0x000f280000100800 */
[----:B------:R-:W4:Y:S01]  /*1e6e0*/  LDL R7, [R1+0xee4] ;  /* 0x000ee40001077983 */ /* 0x000f220000100800 */
[----:B------:R-:W-:-:S02]  /*1e6f0*/  PRMT R68, RZ, 0x7610, R68 ;  /* 0x00007610ff447816 */ /* 0x000fc40000000044 */
[----:B----4-:R-:W-:-:S04]  /*1e700*/  @!P0 LOP3.LUT R7, R7, R6, RZ, 0x3c, !PT ;  /* 0x0000000607078212 */ /* 0x010fc800078e3cff */
[----:B------:R-:W-:-:S04]  /*1e710*/  @!P0 LOP3.LUT R6, R7, R6, RZ, 0x3c, !PT ;  /* 0x0000000607068212 */ /* 0x000fc800078e3cff */
[----:B------:R-:W-:-:S05]  /*1e720*/  @!P0 LOP3.LUT R7, R7, R6, RZ, 0x3c, !PT ;  /* 0x0000000607078212 */ /* 0x000fca00078e3cff */
[----:B------:R-:W4:Y:S04]  /*1e730*/  @!P0 LDG.E.U16 R68, desc[UR6][R6.64] ;  /* 0x0000000606448981 */ /* 0x000f28000c1e1500 */
[----:B----4-:R0:W-:Y:S04]  /*1e740*/  STL [R1+0x2ec], R68 ;  /* 0x0002ec4401007387 */ /* 0x0101e80000100800 */
[----:B0-----:R-:W4:Y:S04]  /*1e750*/  LDL.LU R68, [R1+0x1310] ;  /* 0x0013100001447983 */ /* 0x001f280000300800 */
[----:B------:R-:W2:Y:S04]  /*1e760*/  LDL R6, [R1+0xad8] ;  /* 0x000ad80001067983 */ /* 0x000ea80000100800 */
[----:B------:R-:W2:Y:S01]  /*1e770*/  LDL R7, [R1+0xee0] ;  /* 0x000ee00001077983 */ /* 0x000ea20000100800 */
[----:B------:R-:W-:-:S02]  /*1e780*/  PRMT R69, RZ, 0x7610, R69 ;  /* 0x00007610ff457816 */ /* 0x000fc40000000045 */
[----:B--2---:R-:W-:-:S04]  /*1e790*/  @!P0 LOP3.LUT R7, R7, R6, RZ, 0x3c, !PT ;  /* 0x0000000607078212 */ /* 0x004fc800078e3cff */
[----:B------:R-:W-:-:S04]  /*1e7a0*/  @!P0 LOP3.LUT R6, R7, R6, RZ, 0x3c, !PT ;  /* 0x0000000607068212 */ /* 0x000fc800078e3cff */
[----:B------:R-:W-:-:S05]  /*1e7b0*/  @!P0 LOP3.LUT R7, R7, R6, RZ, 0x3c, !PT ;  /* 0x0000000607078212 */ /* 0x000fca00078e3cff */
[----:B------:R-:W2:Y:S04]  /*1e7c0*/  @!P0 LDG.E.U16 R69, desc[UR6][R6.64] ;  /* 0x0000000606458981 */ /* 0x000ea8000c1e1500 */
[----:B--2---:R0:W-:Y:S04]  /*1e7d0*/  STL [R1+0x2e8], R69 ;  /* 0x0002e84501007387 */ /* 0x0041e80000100800 */
        /* <DEDUP_REMOVED lines=9> */
[----:B0-----:R-:W2:Y:S04]  /*1e870*/  LDL.LU R66, [R1+0x1308] ;  /* 0x0013080001427983 */ /* 0x001ea80000300800 */
[----:B------:R-:W3:Y:S04]  /*1e880*/  LDL R6, [R1+0xed4] ;  /* 0x000ed40001067983 */ /* 0x000ee80000100800 */
[----:B------:R-:W3:Y:S01]  /*1e890*/  LDL R7, [R1+0xed8] ;  /* 0x000ed80001077983 */ /* 0x000ee20000100800 */
[----:B------:R-:W-:-:S02]  /*1e8a0*/  PRMT R67, RZ, 0x7610, R67 ;  /* 0x00007610ff437816 */ /* 0x000fc40000000043 */
[----:B---3--:R-:W-:-:S04]  /*1e8b0*/  @!P0 LOP3.LUT R7, R7, R6, RZ, 0x3c, !PT ;  /* 0x0000000607078212 */ /* 0x008fc800078e3cff */
[----:B------:R-:W-:-:S04]  /*1e8c0*/  @!P0 LOP3.LUT R6, R7, R6, RZ, 0x3c, !PT ;  /* 0x0000000607068212 */ /* 0x000fc800078e3cff */
[----:B------:R-:W-:-:S05]  /*1e8d0*/  @!P0 LOP3.LUT R7, R7, R6, RZ, 0x3c, !PT ;  /* 0x0000000607078212 */ /* 0x000fca00078e3cff */
[----:B------:R-:W3:Y:S04]  /*1e8e0*/  @!P0 LDG.E.U16 R67, desc[UR6][R6.64] ;  /* 0x0000000606438981 */ /* 0x000ee8000c1e1500 */
[----:B---3--:R0:W-:Y:S04]  /*1e8f0*/  STL [R1+0x2e0], R67 ;  /* 0x0002e04301007387 */ /* 0x0081e80000100800 */
        /* <DEDUP_REMOVED lines=92> */
[----:B------:R-:W2:Y:S02]  /*1eec0*/  LDL R7, [R1+0xe38] ;  /* 0x000e380001077983 */ /* 0x000ea40000100800 */
[----:B--2---:R-:W-:-:S04]  /*1eed0*/  @!P0 LOP3.LUT R7, R7, R6, RZ, 0x3c, !PT ;  /* 0x0000000607078212 */ /* 0x004fc800078e3cff */
[----:B------:R-:W-:-:S04]  /*1eee0*/  @!P0 LOP3.LUT R6, R7, R6, RZ, 0x3c, !PT ;  /* 0x0000000607068212 */ /* 0x000fc800078e3cff */
[----:B------:R-:W-:-:S05]  /*1eef0*/  @!P0 LOP3.LUT R7, R7, R6, RZ, 0x3c, !PT ;  /* 0x0000000607078212 */ /* 0x000fca00078e3cff */
[----:B------:R-:W2:Y:S04]  /*1ef00*/  @!P0 LDG.E.U16 R54, desc[UR6][R6.64] ;  /* 0x0000000606368981 */ /* 0x000ea8000c1e1500 */
[----:B--2---:R0:W-:Y:S04]  /*1ef10*/  STL [R1+0x2b4], R54 ;  /* 0x0002b43601007387 */ /* 0x0041e80000100800 */
[----:B0-----:R-:W2:Y:S04]  /*1ef20*/  LDL.LU R54, [R1+0x12d8] ;  /* 0x0012d80001367983 */ /* 0x001ea80000300800 */
[----:B------:R-:W3:Y:S04]  /*1ef30*/  LDL R6, [R1+0xe2c] ;  /* 0x000e2c0001067983 */ /* 0x000ee80000100800 */
[----:B------:R-:W3:Y:S02]  /*1ef40*/  LDL R7, [R1+0xe30] ;  /* 0x000e300001077983 */ /* 0x000ee40000100800 */
[----:B---3--:R-:W-:-:S04]  /*1ef50*/  @!P0 LOP3.LUT R7, R7, R6, RZ, 0x3c, !PT ;  /* 0x0000000607078212 */ /* 0x008fc800078e3cff */
[----:B------:R-:W-:-:S04]  /*1ef60*/  @!P0 LOP3.LUT R6, R7, R6, RZ, 0x3c, !PT ;  /* 0x0000000607068212 */ /* 0x000fc800078e3cff */
[----:B------:R-:W-:-:S05]  /*1ef70*/  @!P0 LOP3.LUT R7, R7, R6, RZ, 0x3c, !PT ;  /* 0x0000000607078212 */ /* 0x000fca00078e3cff */
[----:B------:R-:W3:Y:S04]  /*1ef80*/  @!P0 LDG.E.U16 R55, desc[UR6][R6.64] ;  /* 0x0000000606378981 */ /* 0x000ee8000c1e1500 */
[----:B---3--:R0:W-:Y:S04]  /*1ef90*/  STL [R1+0x2b0], R55 ;  /* 0x0002b03701007387 */ /* 0x0081e80000100800 */
        /* <DEDUP_REMOVED lines=8> */
[----:B0-----:R-:W3:Y:S04]  /*1f020*/  LDL.LU R52, [R1+0x12d0] ;  /* 0x0012d00001347983 */ /* 0x001ee80000300800 */
[----:B------:R-:W4:Y:S04]  /*1f030*/  LDL R6, [R1+0xe1c] ;  /* 0x000e1c0001067983 */ /* 0x000f280000100800 */
[----:B------:R-:W4:Y:S02]  /*1f040*/  LDL R7, [R1+0xe20] ;  /* 0x000e200001077983 */ /* 0x000f240000100800 */
[----:B----4-:R-:W-:-:S04]  /*1f050*/  @!P0 LOP3.LUT R7, R7, R6, RZ, 0x3c, !PT ;  /* 0x0000000607078212 */ /* 0x010fc800078e3cff */
[----:B------:R-:W-:-:S04]  /*1f060*/  @!P0 LOP3.LUT R6, R7, R6, RZ, 0x3c, !PT ;  /* 0x0000000607068212 */ /* 0x000fc800078e3cff */
[----:B------:R-:W-:-:S05]  /*1f070*/  @!P0 LOP3.LUT R7, R7, R6, RZ, 0x3c, !PT ;  /* 0x0000000607078212 */ /* 0x000fca00078e3cff */
[----:B------:R-:W4:Y:S04]  /*1f080*/  @!P0 LDG.E.U16 R53, desc[UR6][R6.64] ;  /* 0x0000000606358981 */ /* 0x000f28000c1e1500 */
[----:B----4-:R0:W-:Y:S04]  /*1f090*/  STL [R1+0x2a8], R53 ;  /* 0x0002a83501007387 */ /* 0x0101e80000100800 */
        /* <DEDUP_REMOVED lines=142> */
[----:B------:R0:W4:Y:S04]  /*1f980*/  @!P0 LDG.E.U16 R144, desc[UR6][R6.64] ;  /* 0x0000000606908981 */ /* 0x000128000c1e1500 */
[----:B------:R-:W0:Y:S04]  /*1f990*/  LDL R6, [R1+0xd2c] ;  /* 0x000d2c0001067983 */ /* 0x000e280000100800 */
[----:B------:R-:W0:Y:S02]  /*1f9a0*/  LDL R7, [R1+0xd30] ;  /* 0x000d300001077983 */ /* 0x000e240000100800 */
[----:B0-----:R-:W-:-:S04]  /*1f9b0*/  @!P0 LOP3.LUT R7, R7, R6, RZ, 0x3c, !PT ;  /* 0x0000000607078212 */ /* 0x001fc800078e3cff */
[----:B------:R-:W-:-:S04]  /*1f9c0*/  @!P0 LOP3.LUT R6, R7, R6, RZ, 0x3c, !PT ;  /* 0x0000000607068212 */ /* 0x000fc800078e3cff */
[----:B------:R-:W-:-:S05]  /*1f9d0*/  @!P0 LOP3.LUT R7, R7, R6, RZ, 0x3c, !PT ;  /* 0x0000000607078212 */ /* 0x000fca00078e3cff */
[----:B------:R-:W2:Y:S04]  /*1f9e0*/  @!P0 LDG.E.U16 R35, desc[UR6][R6.64] ;  /* 0x0000000606238981 */ /* 0x000ea8000c1e1500 */
[----:B----4-:R0:W-:Y:S04]  /*1f9f0*/  STL [R1+0x260], R144 ;  /* 0x0002609001007387 */ /* 0x0101e80000100800 */
[----:B0-----:R-:W4:Y:S04]  /*1fa00*/  LDL R144, [R1+0xcf8] ;  /* 0x000cf80001907983 */ /* 0x001f280000100800 */
[----:B--2---:R0:W-:Y:S04]  /*1fa10*/  STL [R1+0x25c], R35 ;  /* 0x00025c2301007387 */ /* 0x0041e80000100800 */
[----:B0-----:R-:W3:Y:S04]  /*1fa20*/  LDL.LU R35, [R1+0x1284] ;  /* 0x0012840001237983 */ /* 0x001ee80000300800 */
        /* <DEDUP_REMOVED lines=8> */
[----:B------:R-:W4:Y:S04]  /*1fab0*/  LDL R6, [R1+0xd1c] ;  /* 0x000d1c0001067983 */ /* 0x000f280000100800 */
[----:B------:R-:W4:Y:S02]  /*1fac0*/  LDL R7, [R1+0xd20] ;  /* 0x000d200001077983 */ /* 0x000f240000100800 */
[----:B----4-:R-:W-:-:S04]  /*1fad0*/  @!P0 LOP3.LUT R7, R7, R6, RZ, 0x3c, !PT ;  /* 0x0000000607078212 */ /* 0x010fc800078e3cff */
[----:B------:R-:W-:-:S04]  /*1fae0*/  @!P0 LOP3.LUT R6, R7, R6, RZ, 0x3c, !PT ;  /* 0x0000000607068212 */ /* 0x000fc800078e3cff */
[----:B------:R-:W-:-:S05]  /*1faf0*/  @!P0 LOP3.LUT R7, R7, R6, RZ, 0x3c, !PT ;  /* 0x0000000607078212 */ /* 0x000fca00078e3cff */
[----:B------:R-:W4:Y:S04]  /*1fb00*/  @!P0 LDG.E.U16 R33, desc[UR6][R6.64] ;  /* 0x0000000606218981 */ /* 0x000f28000c1e1500 */
[----:B----4-:R0:W-:Y:S04]  /*1fb10*/  STL [R1+0x254], R33 ;  /* 0x0002542101007387 */ /* 0x0101e80000100800 */
[----:B0-----:R-:W2:Y:S04]  /*1fb20*/  LDL.LU R33, [R1+0x127c] ;  /* 0x00127c0001217983 */ /* 0x001ea80000300800 */
        /* <DEDUP_REMOVED lines=11> */
[----:B------:R-:W3:Y:S04]  /*1fbe0*/  @!P0 LDG.E.U16 R30, desc[UR6][R6.64] ;  /* 0x00000006061e8981 */ /* 0x000ee8000c1e1500 */
[----:B----4-:R0:W-:Y:S04]  /*1fbf0*/  STL [R1+0x250], R150 ;  /* 0x0002509601007387 */ /* 0x0101e80000100800 */
[----:B0-----:R-:W4:Y:S04]  /*1fc00*/  LDL R150, [R1+0xcd8] ;  /* 0x000cd80001967983 */ /* 0x001f280000100800 */
[----:B---3--:R0:W-:Y:S04]  /*1fc10*/  STL [R1+0x24c], R30 ;  /* 0x00024c1e01007387 */ /* 0x0081e80000100800 */
[----:B0-----:R-:W3:Y:S04]  /*1fc20*/  LDL.LU R30, [R1+0x1278] ;  /* 0x00127800011e7983 */ /* 0x001ee80000300800 */
[----:B------:R-:W2:Y:S01]  /*1fc30*/  LDL R7, [R1+0xcf4] ;  /* 0x000cf40001077983 */ /* 0x000ea20000100800 */
[----:B------:R-:W-:-:S03]  /*1fc40*/  @!P0 IMAD.MOV.U32 R6, RZ, RZ, R144 ;  /* 0x000000ffff068224 */ /* 0x000fc600078e0090 */
[----:B------:R-:W3:Y:S04]  /*1fc50*/  LDL R144, [R1+0xcc0] ;  /* 0x000cc00001907983 */ /* 0x000ee80000100800 */
[----:B--2---:R-:W2:Y:S04]  /*1fc60*/  @!P0 LDG.E.U16 R31, desc[UR6][R6.64] ;  /* 0x00000006061f8981 */ /* 0x004ea8000c1e1500 */
        /* <DEDUP_REMOVED lines=10> */
[----:B------:R-:W3:Y:S04]  /*1fd10*/  LDL R6, [R1+0xce4] ;  /* 0x000ce40001067983 */ /* 0x000ee80000100800 */
[----:B------:R-:W3:Y:S02]  /*1fd20*/  LDL R7, [R1+0xce8] ;  /* 0x000ce80001077983 */ /* 0x000ee40000100800 */
[----:B---3--:R-:W-:-:S04]  /*1fd30*/  @!P0 LOP3.LUT R7, R7, R6, RZ, 0x3c, !PT ;  /* 0x0000000607078212 */ /* 0x008fc800078e3cff */
[----:B------:R-:W-:-:S04]  /*1fd40*/  @!P0 LOP3.LUT R6, R7, R6, RZ, 0x3c, !PT ;  /* 0x0000000607068212 */ /* 0x000fc800078e3cff */
[----:B------:R-:W-:-:S05]  /*1fd50*/  @!P0 LOP3.LUT R7, R7, R6, RZ, 0x3c, !PT ;  /* 0x0000000607078212 */ /* 0x000fca00078e3cff */
[----:B------:R-:W3:Y:S04]  /*1fd60*/  @!P0 LDG.E.U16 R29, desc[UR6][R6.64] ;  /* 0x00000006061d8981 */ /* 0x000ee8000c1e1500 */
[----:B---3--:R0:W-:Y:S04]  /*1fd70*/  STL [R1+0x240], R29 ;  /* 0x0002401d01007387 */ /* 0x0081e80000100800 */
[----:B0-----:R-:W4:Y:S04]  /*1fd80*/  LDL.LU R29, [R1+0x126c] ;  /* 0x00126c00011d7983 */ /* 0x001f280000300800 */
[----:B------:R-:W3:Y:S04]  /*1fd90*/  LDL R6, [R1+0xcdc] ;  /* 0x000cdc0001067983 */ /* 0x000ee80000100800 */
[----:B------:R-:W3:Y:S02]  /*1fda0*/  LDL R7, [R1+0xce0] ;  /* 0x000ce00001077983 */ /* 0x000ee40000100800 */
[----:B---3--:R-:W-:-:S04]  /*1fdb0*/  @!P0 LOP3.LUT R7, R7, R6, RZ, 0x3c, !PT ;  /* 0x0000000607078212 */ /* 0x008fc800078e3cff */
[----:B------:R-:W-:-:S04]  /*1fdc0*/  @!P0 LOP3.LUT R6, R7, R6, RZ, 0x3c, !PT ;  /* 0x0000000607068212 */ /* 0x000fc800078e3cff */
[----:B------:R-:W-:-:S05]  /*1fdd0*/  @!P0 LOP3.LUT R7, R7, R6, RZ, 0x3c, !PT ;  /* 0x0000000607078212 */ /* 0x000fca00078e3cff */
[----:B------:R-:W3:Y:S01]  /*1fde0*/  @!P0 LDG.E.U16 R26, desc[UR6][R6.64] ;  /* 0x00000006061a8981 */ /* 0x000ee2000c1e1500 */
[----:B------:R-:W-:-:S03]  /*1fdf0*/  PRMT R0, RZ, 0x7610, R0 ;  /* 0x00007610ff007816 */ /* 0x000fc60000000000 */
[----:B---3--:R0:W-:Y:S04]  /*1fe00*/  STL [R1+0x23c], R26 ;  /* 0x00023c1a01007387 */ /* 0x0081e80000100800 */
[----:B0-----:R-:W3:Y:S04]  /*1fe10*/  LDL.LU R26, [R1+0x1268] ;  /* 0x00126800011a7983 */ /* 0x001ee80000300800 */
[----:B------:R-:W2:Y:S01]  /*1fe20*/  LDL R7, [R1+0xcd4] ;  /* 0x000cd40001077983 */ /* 0x000ea20000100800 */
[----:B------:R-:W-:-:S03]  /*1fe30*/  @!P0 IMAD.MOV.U32 R6, RZ, RZ, R150 ;  /* 0x000000ffff068224 */ /* 0x000fc600078e0096 */
[----:B------:R-:W4:Y:S04]  /*1fe40*/  LDL R150, [R1+0xca0] ;  /* 0x000ca00001967983 */ /* 0x000f280000100800 */
[----:B--2---:R0:W2:Y:S04]  /*1fe50*/  @!P0 LDG.E.U16 R0, desc[UR6][R6.64] ;  /* 0x0000000606008981 */ /* 0x0040a8000c1e1500 */
[----:B------:R-:W3:Y:S01]  /*1fe60*/  LDL R7, [R1+0xcbc] ;  /* 0x000cbc0001077983 */ /* 0x000ee20000100800 */
[----:B0-----:R-:W-:-:S03]  /*1fe70*/  @!P0 IMAD.MOV.U32 R6, RZ, RZ, R144 ;  /* 0x000000ffff068224 */ /* 0x001fc600078e0090 */
[----:B--2---:R-:W-:Y:S04]  /*1fe80*/  STL [R1+0x1248], R0 ;  /* 0x0012480001007387 */ /* 0x004fe80000100800 */
[----:B------:R-:W2:Y:S04]  /*1fe90*/  LDL R144, [R1+0xc94] ;  /* 0x000c940001907983 */ /* 0x000ea80000100800 */
[----:B---3--:R0:W3:Y:S04]  /*1fea0*/  @!P0 LDG.E.U16 R143, desc[UR6][R6.64] ;  /* 0x00000006068f8981 */ /* 0x0080e8000c1e1500 */
[----:B------:R-:W0:Y:S04]  /*1feb0*/  LDL R6, [R1+0xcb4] ;  /* 0x000cb40001067983 */ /* 0x000e280000100800 */
[----:B------:R-:W0:Y:S02]  /*1fec0*/  LDL R7, [R1+0xcb8] ;  /* 0x000cb80001077983 */ /* 0x000e240000100800 */
[----:B0-----:R-:W-:-:S04]  /*1fed0*/  @!P0 LOP3.LUT R7, R7, R6, RZ, 0x3c, !PT ;  /* 0x0000000607078212 */ /* 0x001fc800078e3cff */
[----:B------:R-:W-:-:S04]  /*1fee0*/  @!P0 LOP3.LUT R6, R7, R6, RZ, 0x3c, !PT ;  /* 0x0000000607068212 */ /* 0x000fc800078e3cff */
[----:B------:R-:W-:-:S05]  /*1fef0*/  @!P0 LOP3.LUT R7, R7, R6, RZ, 0x3c, !PT ;  /* 0x0000000607078212 */ /* 0x000fca00078e3cff */
[----:B------:R-:W4:Y:S04]  /*1ff00*/  @!P0 LDG.E.U16 R27, desc[UR6][R6.64] ;  /* 0x00000006061b8981 */ /* 0x000f28000c1e1500 */
[----:B---3--:R0:W-:Y:S04]  /*1ff10*/  STL [R1+0x238], R143 ;  /* 0x0002388f01007387 */ /* 0x0081e80000100800 */
[----:B0-----:R-:W3:Y:S04]  /*1ff20*/  LDL R143, [R1+0xc98] ;  /* 0x000c9800018f7983 */ /* 0x001ee80000100800 */
        /* <DEDUP_REMOVED lines=8> */
[----:B------:R-:W3:Y:S04]  /*1ffb0*/  LDL R6, [R1+0xca4] ;  /* 0x000ca40001067983 */ /* 0x000ee80000100800 */
[----:B------:R-:W3:Y:S04]  /*1ffc0*/  LDL R7, [R1+0xca8] ;  /* 0x000ca80001077983 */ /* 0x000ee80000100800 */
[----:B--2---:R0:W-:Y:S01]  /*1ffd0*/  STL [R1+0x230], R142 ;  /* 0x0002308e01007387 */ /* 0x0041e20000100800 */
[----:B------:R-:W-:-:S03]  /*1ffe0*/  PRMT R15, RZ, 0x7610, R15 ;  /* 0x00007610ff0f7816 */ /* 0x000fc6000000000f */
[----:B0-----:R-:W2:Y:S01]  /*1fff0*/  LDL R142, [R1+0xc80] ;  /* 0x000c8000018e7983 */ /* 0x001ea20000100800 */
[----:B---3--:R-:W-:-:S04]  /*20000*/  @!P0 LOP3.LUT R7, R7, R6, RZ, 0x3c, !PT ;  /* 0x0000000607078212 */ /* 0x008fc800078e3cff */
[----:B------:R-:W-:-:S04]  /*20010*/  @!P0 LOP3.LUT R6, R7, R6, RZ, 0x3c, !PT ;  /* 0x0000000607068212 */ /* 0x000fc800078e3cff */
[----:B------:R-:W-:-:S05]  /*20020*/  @!P0 LOP3.LUT R7, R7, R6, RZ, 0x3c, !PT ;  /* 0x0000000607078212 */ /* 0x000fca00078e3cff */
[----:B------:R0:W3:Y:S04]  /*20030*/  @!P0 LDG.E.U16 R134, desc[UR6][R6.64] ;  /* 0x0000000606868981 */ /* 0x0000e8000c1e1500 */
[----:B------:R-:W4:Y:S01]  /*20040*/  LDL R7, [R1+0xc9c] ;  /* 0x000c9c0001077983 */ /* 0x000f220000100800 */
[----:B0-----:R-:W-:-:S05]  /*20050*/  @!P0 IMAD.MOV.U32 R6, RZ, RZ, R150 ;  /* 0x000000ffff068224 */ /* 0x001fca00078e0096 */
[----:B----4-:R0:W4:Y:S04]  /*20060*/  @!P0 LDG.E.U16 R149, desc[UR6][R6.64] ;  /* 0x0000000606958981 */ /* 0x010128000c1e1500 */
[----:B---3--:R1:W-:Y:S04]  /*20070*/  STL [R1+0x22c], R134 ;  /* 0x00022c8601007387 */ /* 0x0083e80000100800 */
[----:B------:R-:W3:Y:S01]  /*20080*/  LDL R150, [R1+0xc6c] ;  /* 0x000c6c0001967983 */ /* 0x000ee20000100800 */
[----:B0-----:R-:W-:Y:S02]  /*20090*/  @!P0 IMAD.MOV.U32 R6, RZ, RZ, R143 ;  /* 0x000000ffff068224 */ /* 0x001fe400078e008f */
[----:B------:R-:W-:Y:S01]  /*200a0*/  @!P0 IMAD.MOV.U32 R7, RZ, RZ, R144 ;  /* 0x000000ffff078224 */ /* 0x000fe200078e0090 */
[----:B-1----:R-:W3:Y:S04]  /*200b0*/  LDL R134, [R1+0xc78] ;  /* 0x000c780001867983 */ /* 0x002ee80000100800 */
[----:B------:R2:W3:Y:S04]  /*200c0*/  @!P0 LDG.E.U16 R15, desc[UR6][R6.64] ;  /* 0x00000006060f8981 */ /* 0x0004e8000c1e1500 */
[----:B----4-:R0:W-:Y:S04]  /*200d0*/  STL [R1+0x228], R149 ;  /* 0x0002289501007387 */ /* 0x0101e80000100800 */
[----:B------:R-:W4:Y:S01]  /*200e0*/  LDL R7, [R1+0xc7c] ;  /* 0x000c7c0001077983 */ /* 0x000f220000100800 */
[----:B--2---:R-:W-:-:S03]  /*200f0*/  @!P0 IMAD.MOV.U32 R6, RZ, RZ, R142 ;  /* 0x000000ffff068224 */ /* 0x004fc600078e008e */
[----:B------:R-:W2:Y:S04]  /*20100*/  LDL R144, [R1+0xc64] ;  /* 0x000c640001907983 */ /* 0x000ea80000100800 */
[----:B0-----:R-:W2:Y:S04]  /*20110*/  LDL R149, [R1+0xc70] ;  /* 0x000c700001957983 */ /* 0x001ea80000100800 */
[----:B------:R-:W2:Y:S04]  /*20120*/  LDL R143, [R1+0xc68] ;  /* 0x000c6800018f7983 */ /* 0x000ea80000100800 */
[----:B---3--:R-:W-:Y:S04]  /*20130*/  STL [R1+0x124c], R15 ;  /* 0x00124c0f01007387 */ /* 0x008fe80000100800 */
[----:B------:R-:W3:Y:S04]  /*20140*/  LDL R142, [R1+0xc5c] ;  /* 0x000c5c00018e7983 */ /* 0x000ee80000100800 */
[----:B----4-:R0:W4:Y:S04]  /*20150*/  @!P0 LDG.E.U16 R137, desc[UR6][R6.64] ;  /* 0x0000000606898981 */ /* 0x010128000c1e1500 */
[----:B------:R-:W2:Y:S01]  /*20160*/  LDL R7, [R1+0xc74] ;  /* 0x000c740001077983 */ /* 0x000ea20000100800 */
[----:B0-----:R-:W-:-:S05]  /*20170*/  @!P0 IMAD.MOV.U32 R6, RZ, RZ, R134 ;  /* 0x000000ffff068224 */ /* 0x001fca00078e0086 */
[----:B--2---:R0:W2:Y:S02]  /*20180*/  @!P0 LDG.E.U16 R132, desc[UR6][R6.64] ;  /* 0x0000000606848981 */ /* 0x0040a4000c1e1500 */
[----:B0-----:R-:W-:Y:S02]  /*20190*/  @!P0 IMAD.MOV.U32 R6, RZ, RZ, R149 ;  /* 0x000000ffff068224 */ /* 0x001fe400078e0095 */
[----:B------:R-:W-:-:S05]  /*201a0*/  @!P0 IMAD.MOV.U32 R7, RZ, RZ, R150 ;  /* 0x000000ffff078224 */ /* 0x000fca00078e0096 */
[----:B------:R0:W3:Y:S02]  /*201b0*/  @!P0 LDG.E.U16 R147, desc[UR6][R6.64] ;  /* 0x0000000606938981 */ /* 0x0000e4000c1e1500 */
[----:B0-----:R-:W-:Y:S02]  /*201c0*/  @!P0 IMAD.MOV.U32 R6, RZ, RZ, R143 ;  /* 0x000000ffff068224 */ /* 0x001fe400078e008f */
[----:B------:R-:W-:-:S05]  /*201d0*/  @!P0 IMAD.MOV.U32 R7, RZ, RZ, R144 ;  /* 0x000000ffff078224 */ /* 0x000fca00078e0090 */
[----:B------:R-:W3:Y:S04]  /*201e0*/  @!P0 LDG.E.U16 R25, desc[UR6][R6.64] ;  /* 0x0000000606198981 */ /* 0x000ee8000c1e1500 */
[----:B----4-:R0:W-:Y:S04]  /*201f0*/  STL [R1+0x224], R137 ;  /* 0x0002248901007387 */ /* 0x0101e80000100800 */
[----:B------:R-:W4:Y:S04]  /*20200*/  LDL R134, [R1+0xc54] ;  /* 0x000c540001867983 */ /* 0x000f280000100800 */
[----:B0-----:R-:W4:Y:S04]  /*20210*/  LDL R137, [R1+0xc60] ;  /* 0x000c600001897983 */ /* 0x001f280000100800 */
[----:B--2---:R0:W-:Y:S04]  /*20220*/  STL [R1+0x220], R132 ;  /* 0x0002208401007387 */ /* 0x0041e80000100800 */
[----:B------:R-:W2:Y:S04]  /*20230*/  LDL R149, [R1+0xc3c] ;  /* 0x000c3c0001957983 */ /* 0x000ea80000100800 */
[----:B0-----:R-:W2:Y:S04]  /*20240*/  LDL R132, [R1+0xc58] ;  /* 0x000c580001847983 */ /* 0x001ea80000100800 */
[----:B---3--:R0:W-:Y:S04]  /*20250*/  STL [R1+0x21c], R147 ;  /* 0x00021c9301007387 */ /* 0x0081e80000100800 */
[----:B------:R-:W3:Y:S04]  /*20260*/  LDL R144, [R1+0xc34] ;  /* 0x000c340001907983 */ /* 0x000ee80000100800 */
[----:B0-----:R-:W3:Y:S04]  /*20270*/  LDL R147, [R1+0xc40] ;  /* 0x000c400001937983 */ /* 0x001ee80000100800 */
[----:B------:R0:W-:Y:S01]  /*20280*/  STL [R1+0x218], R25 ;  /* 0x0002181901007387 */ /* 0x0001e20000100800 */
[----:B------:R-:W-:Y:S01]  /*20290*/  @!P0 IMAD.MOV.U32 R7, RZ, RZ, R142 ;  /* 0x000000ffff078224 */ /* 0x000fe200078e008e */
[----:B------:R-:W-:-:S02]  /*202a0*/  PRMT R16, RZ, 0x7610, R16 ;  /* 0x00007610ff107816 */ /* 0x000fc40000000010 */
[----:B------:R-:W3:Y:S04]  /*202b0*/  LDL R143, [R1+0xc2c] ;  /* 0x000c2c00018f7983 */ /* 0x000ee80000100800 */
[----:B------:R-:W3:Y:S04]  /*202c0*/  LDL R142, [R1+0xc30] ;  /* 0x000c3000018e7983 */ /* 0x000ee80000100800 */
[----:B0-----:R-:W3:Y:S01]  /*202d0*/  LDL R25, [R1+0xc38] ;  /* 0x000c380001197983 */ /* 0x001ee20000100800 */
[----:B----4-:R-:W-:-:S03]  /*202e0*/  @!P0 IMAD.MOV.U32 R6, RZ, RZ, R137 ;  /* 0x000000ffff068224 */ /* 0x010fc600078e0089 */
[----:B------:R-:W4:Y:S04]  /*202f0*/  LDL R137, [R1+0xc1c] ;  /* 0x000c1c0001897983 */ /* 0x000f280000100800 */
[----:B------:R0:W4:Y:S02]  /*20300*/  @!P0 LDG.E.U16 R136, desc[UR6][R6.64] ;  /* 0x0000000606888981 */ /* 0x000124000c1e1500 */
[----:B0-----:R-:W-:Y:S02]  /*20310*/  @!P0 IMAD.MOV.U32 R7, RZ, RZ, R134 ;  /* 0x000000ffff078224 */ /* 0x001fe400078e0086 */
[----:B------:R-:W4:Y:S01]  /*20320*/  LDL R134, [R1+0xc24] ;  /* 0x000c240001867983 */ /* 0x000f220000100800 */
[----:B--2---:R-:W-:-:S03]  /*20330*/  @!P0 IMAD.MOV.U32 R6, RZ, RZ, R132 ;  /* 0x000000ffff068224 */ /* 0x004fc600078e0084 */
[----:B------:R-:W2:Y:S04]  /*20340*/  LDL R132, [R1+0xc28] ;  /* 0x000c280001847983 */ /* 0x000ea80000100800 */
[----:B------:R0:W2:Y:S02]  /*20350*/  @!P0 LDG.E.U16 R16, desc[UR6][R6.64] ;  /* 0x0000000606108981 */ /* 0x0000a4000c1e1500 */
[----:B0-----:R-:W-:Y:S02]  /*20360*/  @!P0 IMAD.MOV.U32 R7, RZ, RZ, R149 ;  /* 0x000000ffff078224 */ /* 0x001fe400078e0095 */
[----:B---3--:R-:W-:-:S05]  /*20370*/  @!P0 IMAD.MOV.U32 R6, RZ, RZ, R147 ;  /* 0x000000ffff068224 */ /* 0x008fca00078e0093 */
[----:B------:R0:W3:Y:S02]  /*20380*/  @!P0 LDG.E.U16 R145, desc[UR6][R6.64] ;  /* 0x0000000606918981 */ /* 0x0000e4000c1e1500 */
[----:B0-----:R-:W-:Y:S02]  /*20390*/  @!P0 IMAD.MOV.U32 R7, RZ, RZ, R144 ;  /* 0x000000ffff078224 */ /* 0x001fe400078e0090 */
[----:B------:R-:W-:-:S05]  /*203a0*/  @!P0 IMAD.MOV.U32 R6, RZ, RZ, R25 ;  /* 0x000000ffff068224 */ /* 0x000fca00078e0019 */
[----:B------:R-:W3:Y:S04]  /*203b0*/  @!P0 LDG.E.U16 R24, desc[UR6][R6.64] ;  /* 0x0000000606188981 */ /* 0x000ee8000c1e1500 */
[----:B----4-:R0:W-:Y:S04]  /*203c0*/  STL [R1+0x214], R136 ;  /* 0x0002148801007387 */ /* 0x0101e80000100800 */
[----:B0-----:R-:W4:Y:S04]  /*203d0*/  LDL R136, [R1+0xc20] ;  /* 0x000c200001887983 */ /* 0x001f280000100800 */
[----:B--2---:R-:W-:Y:S04]  /*203e0*/  STL [R1+0x1250], R16 ;  /* 0x0012501001007387 */ /* 0x004fe80000100800 */
[----:B------:R-:W2:Y:S04]  /*203f0*/  LDL R25, [R1+0xc14] ;  /* 0x000c140001197983 */ /* 0x000ea80000100800 */
[----:B---3--:R0:W-:Y:S04]  /*20400*/  STL [R1+0x20c], R24 ;  /* 0x00020c1801007387 */ /* 0x0081e80000100800 */
[----:B0-----:R-:W3:Y:S01]  /*20410*/  LDL R24, [R1+0xc18] ;  /* 0x000c180001187983 */ /* 0x001ee20000100800 */
[----:B------:R-:W-:-:S02]  /*20420*/  @!P0 IMAD.MOV.U32 R6, RZ, RZ, R142 ;  /* 0x000000ffff068224 */ /* 0x000fc400078e008e */
[----:B------:R-:W-:-:S05]  /*20430*/  @!P0 IMAD.MOV.U32 R7, RZ, RZ, R143 ;  /* 0x000000ffff078224 */ /* 0x000fca00078e008f */
[----:B------:R0:W3:Y:S02]  /*20440*/  @!P0 LDG.E.U16 R139, desc[UR6][R6.64] ;  /* 0x00000006068b8981 */ /* 0x0000e4000c1e1500 */
[----:B0-----:R-:W-:Y:S02]  /*20450*/  @!P0 IMAD.MOV.U32 R6, RZ, RZ, R132 ;  /* 0x000000ffff068224 */ /* 0x001fe400078e0084 */
[----:B------:R-:W-:Y:S01]  /*20460*/  @!P0 IMAD.MOV.U32 R7, RZ, RZ, R134 ;  /* 0x000000ffff078224 */ /* 0x000fe200078e0086 */
[----:B------:R-:W3:Y:S04]  /*20470*/  LDL R132, [R1+0xc00] ;  /* 0x000c000001847983 */ /* 0x000ee80000100800 */
[----:B------:R-:W3:Y:S04]  /*20480*/  LDL R134, [R1+0xbfc] ;  /* 0x000bfc0001867983 */ /* 0x000ee80000100800 */
[----:B------:R4:W3:Y:S01]  /*20490*/  @!P0 LDG.E.U16 R138, desc[UR6][R6.64] ;  /* 0x00000006068a8981 */ /* 0x0008e2000c1e1500 */
[----:B------:R-:W-:Y:S01]  /*204a0*/  PRMT R15, RZ, 0x7610, R15 ;  /* 0x00007610ff0f7816 */ /* 0x000fe2000000000f */
[----:B----4-:R-:W-:-:S02]  /*204b0*/  @!P0 IMAD.MOV.U32 R6, RZ, RZ, R136 ;  /* 0x000000ffff068224 */ /* 0x010fc400078e0088 */
[----:B------:R-:W-:-:S05]  /*204c0*/  @!P0 IMAD.MOV.U32 R7, RZ, RZ, R137 ;  /* 0x000000ffff078224 */ /* 0x000fca00078e0089 */
[----:B------:R2:W4:Y:S01]  /*204d0*/  @!P0 LDG.E.U16 R15, desc[UR6][R6.64] ;  /* 0x00000006060f8981 */ /* 0x000522000c1e1500 */
[----:B------:R-:W-:Y:S01]  /*204e0*/  PRMT R8, RZ, 0x7610, R8 ;  /* 0x00007610ff087816 */ /* 0x000fe20000000008 */
[----:B--2---:R-:W-:Y:S02]  /*204f0*/  @!P0 IMAD.MOV.U32 R7, RZ, RZ, R25 ;  /* 0x000000ffff078224 */ /* 0x004fe400078e0019 */
[----:B---3--:R-:W-:-:S05]  /*20500*/  @!P0 IMAD.MOV.U32 R6, RZ, RZ, R24 ;  /* 0x000000ffff068224 */ /* 0x008fca00078e0018 */
[----:B------:R0:W2:Y:S04]  /*20510*/  @!P0 LDG.E.U16 R8, desc[UR6][R6.64] ;  /* 0x0000000606088981 */ /* 0x0000a8000c1e1500 */
[----:B------:R1:W-:Y:S04]  /*20520*/  STL [R1+0x208], R139 ;  /* 0x0002088b01007387 */ /* 0x0003e80000100800 */
[----:B-1----:R-:W3:Y:S01]  /*20530*/  LDL R139, [R1+0xbf4] ;  /* 0x000bf400018b7983 */ /* 0x002ee20000100800 */
[----:B0-----:R-:W-:Y:S02]  /*20540*/  @!P0 IMAD.MOV.U32 R6, RZ, RZ, R132 ;  /* 0x000000ffff068224 */ /* 0x001fe400078e0084 */
[----:B------:R-:W-:Y:S01]  /*20550*/  @!P0 IMAD.MOV.U32 R7, RZ, RZ, R134 ;  /* 0x000000ffff078224 */ /* 0x000fe200078e0086 */
[----:B------:R0:W-:Y:S04]  /*20560*/  STL [R1+0x204], R138 ;  /* 0x0002048a01007387 */ /* 0x0001e80000100800 */
[----:B------:R3:W3:Y:S04]  /*20570*/  @!P0 LDG.E.U16 R140, desc[UR6][R6.64] ;  /* 0x00000006068c8981 */ /* 0x0006e8000c1e1500 */
[----:B------:R-:W3:Y:S04]  /*20580*/  LDL R137, [R1+0xbec] ;  /* 0x000bec0001897983 */ /* 0x000ee80000100800 */
[----:B0-----:R-:W3:Y:S04]  /*20590*/  LDL R138, [R1+0xbf8] ;  /* 0x000bf800018a7983 */ /* 0x001ee80000100800 */
[----:B------:R-:W3:Y:S04]  /*205a0*/  LDL R136, [R1+0xbf0] ;  /* 0x000bf00001887983 */ /* 0x000ee80000100800 */
[----:B----4-:R-:W-:Y:S04]  /*205b0*/  STL [R1+0x1254], R15 ;  /* 0x0012540f01007387 */ /* 0x010fe80000100800 */
[----:B------:R-:W4:Y:S04]  /*205c0*/  LDL R25, [R1+0xbe4] ;  /* 0x000be40001197983 */ /* 0x000f280000100800 */
[----:B------:R-:W4:Y:S04]  /*205d0*/  LDL R24, [R1+0xbe8] ;  /* 0x000be80001187983 */ /* 0x000f280000100800 */
[----:B--2---:R0:W-:Y:S04]  /*205e0*/  STL [R1+0x1258], R8 ;  /* 0x0012580801007387 */ /* 0x0041e80000100800 */
[----:B------:R-:W-:Y:S04]  /*205f0*/  STL [R1+0x210], R145 ;  /* 0x0002109101007387 */ /* 0x000fe80000100800 */
[----:B------:R-:W2:Y:S04]  /*20600*/  LDL R132, [R1+0xbe0] ;  /* 0x000be00001847983 */ /* 0x000ea80000100800 */
[----:B------:R-:W2:Y:S01]  /*20610*/  LDL R134, [R1+0xbdc] ;  /* 0x000bdc0001867983 */ /* 0x000ea20000100800 */
[----:B0-----:R-:W-:Y:S01]  /*20620*/  PRMT R8, RZ, 0x7610, R8 ;  /* 0x00007610ff087816 */ /* 0x001fe20000000008 */
[----:B---3--:R-:W-:-:S02]  /*20630*/  @!P0 IMAD.MOV.U32 R7, RZ, RZ, R139 ;  /* 0x000000ffff078224 */ /* 0x008fc400078e008b */
[----:B------:R-:W3:Y:S01]  /*20640*/  LDL R142, [R1+0xbd4] ;  /* 0x000bd400018e7983 */ /* 0x000ee20000100800 */
[----:B------:R-:W-:-:S03]  /*20650*/  PRMT R15, RZ, 0x7610, R15 ;  /* 0x00007610ff0f7816 */ /* 0x000fc6000000000f */
[----:B------:R0:W-:Y:S01]  /*20660*/  STL [R1+0x200], R140 ;  /* 0x0002008c01007387 */ /* 0x0001e20000100800 */
[----:B------:R-:W-:-:S03]  /*20670*/  PRMT R16, RZ, 0x7610, R16 ;  /* 0x00007610ff107816 */ /* 0x000fc60000000010 */
[----:B------:R-:W3:Y:S01]  /*20680*/  LDL R139, [R1+0xbac] ;  /* 0x000bac00018b7983 */ /* 0x000ee20000100800 */
[----:B------:R-:W-:-:S03]  /*20690*/  @!P0 IMAD.MOV.U32 R6, RZ, RZ, R138 ;  /* 0x000000ffff068224 */ /* 0x000fc600078e008a */
[----:B0-----:R-:W3:Y:S04]  /*206a0*/  LDL R140, [R1+0xbd8] ;  /* 0x000bd800018c7983 */ /* 0x001ee80000100800 */
[----:B------:R0:W3:Y:S04]  /*206b0*/  @!P0 LDG.E.U16 R8, desc[UR6][R6.64] ;  /* 0x0000000606088981 */ /* 0x0000e8000c1e1500 */
[----:B------:R-:W3:Y:S01]  /*206c0*/  LDL R138, [R1+0xbb0] ;  /* 0x000bb000018a7983 */ /* 0x000ee20000100800 */
[----:B0-----:R-:W-:Y:S02]  /*206d0*/  @!P0 IMAD.MOV.U32 R6, RZ, RZ, R136 ;  /* 0x000000ffff068224 */ /* 0x001fe400078e0088 */
[----:B------:R-:W-:Y:S01]  /*206e0*/  @!P0 IMAD.MOV.U32 R7, RZ, RZ, R137 ;  /* 0x000000ffff078224 */ /* 0x000fe200078e0089 */
[----:B------:R-:W3:Y:S04]  /*206f0*/  LDL R136, [R1+0xbc0] ;  /* 0x000bc00001887983 */ /* 0x000ee80000100800 */
[----:B------:R-:W3:Y:S04]  /*20700*/  LDL R137, [R1+0xbbc] ;  /* 0x000bbc0001897983 */ /* 0x000ee80000100800 */
[----:B------:R4:W3:Y:S02]  /*20710*/  @!P0 LDG.E.U16 R15, desc[UR6][R6.64] ;  /* 0x00000006060f8981 */ /* 0x0008e4000c1e1500 */
[----:B----4-:R-:W-:-:S02]  /*20720*/  @!P0 IMAD.MOV.U32 R7, RZ, RZ, R25 ;  /* 0x000000ffff078224 */ /* 0x010fc400078e0019 */
[----:B------:R-:W4:Y:S01]  /*20730*/  LDL R25, [R1+0xbb4] ;  /* 0x000bb40001197983 */ /* 0x000f220000100800 */
[----:B------:R-:W-:-:S03]  /*20740*/  @!P0 IMAD.MOV.U32 R6, RZ, RZ, R24 ;  /* 0x000000ffff068224 */ /* 0x000fc600078e0018 */
[----:B------:R-:W4:Y:S04]  /*20750*/  LDL R24, [R1+0xbb8] ;  /* 0x000bb80001187983 */ /* 0x000f280000100800 */
[----:B------:R2:W4:Y:S02]  /*20760*/  @!P0 LDG.E.U16 R16, desc[UR6][R6.64] ;  /* 0x0000000606108981 */ /* 0x000524000c1e1500 */
[----:B--2---:R-:W-:Y:S02]  /*20770*/  @!P0 IMAD.MOV.U32 R6, RZ, RZ, R132 ;  /* 0x000000ffff068224 */ /* 0x004fe400078e0084 */
[----:B------:R-:W2:Y:S01]  /*20780*/  LDL R132, [R1+0xba8] ;  /* 0x000ba80001847983 */ /* 0x000ea20000100800 */
[----:B------:R-:W-:Y:S01]  /*20790*/  PRMT R0, RZ, 0x7610, R0 ;  /* 0x00007610ff007816 */ /* 0x000fe20000000000 */
[----:B------:R-:W-:-:S02]  /*207a0*/  @!P0 IMAD.MOV.U32 R7, RZ, RZ, R134 ;  /* 0x000000ffff078224 */ /* 0x000fc400078e0086 */
[----:B------:R-:W2:Y:S01]  /*207b0*/  LDL R134, [R1+0xba4] ;  /* 0x000ba40001867983 */ /* 0x000ea20000100800 */
[----:B------:R-:W-:-:S03]  /*207c0*/  PRMT R252, RZ, 0x7610, R252 ;  /* 0x00007610fffc7816 */ /* 0x000fc600000000fc */
[----:B------:R3:W2:Y:S02]  /*207d0*/  @!P0 LDG.E.U16 R0, desc[UR6][R6.64] ;  /* 0x0000000606008981 */ /* 0x0006a4000c1e1500 */
[----:B---3--:R-:W-:Y:S01]  /*207e0*/  @!P0 IMAD.MOV.U32 R7, RZ, RZ, R142 ;  /* 0x000000ffff078224 */ /* 0x008fe200078e008e */
[----:B------:R-:W-:Y:S01]  /*207f0*/  PRMT R251, RZ, 0x7610, R251 ;  /* 0x00007610fffb7816 */ /* 0x000fe200000000fb */
[----:B------:R-:W3:Y:S01]  /*20800*/  LDL R142, [R1+0xb7c] ;  /* 0x000b7c00018e7983 */ /* 0x000ee20000100800 */
[----:B------:R-:W-:Y:S01]  /*20810*/  @!P0 IMAD.MOV.U32 R6, RZ, RZ, R140 ;  /* 0x000000ffff068224 */ /* 0x000fe200078e008c */
[----:B------:R-:W-:Y:S02]  /*20820*/  PRMT R250, RZ, 0x7610, R250 ;  /* 0x00007610fffa7816 */ /* 0x000fe400000000fa */
[----:B------:R-:W3:Y:S04]  /*20830*/  LDL R140, [R1+0xb80] ;  /* 0x000b8000018c7983 */ /* 0x000ee80000100800 */
[----:B------:R0:W3:Y:S02]  /*20840*/  @!P0 LDG.E.U16 R252, desc[UR6][R6.64] ;  /* 0x0000000606fc8981 */ /* 0x0000e4000c1e1500 */
[----:B0-----:R-:W-:-:S02]  /*20850*/  @!P0 IMAD.MOV.U32 R6, RZ, RZ, R136 ;  /* 0x000000ffff068224 */ /* 0x001fc400078e0088 */
[----:B------:R-:W3:Y:S01]  /*20860*/  LDL R136, [R1+0xba0] ;  /* 0x000ba00001887983 */ /* 0x000ee20000100800 */
[----:B------:R-:W-:-:S03]  /*20870*/  @!P0 IMAD.MOV.U32 R7, RZ, RZ, R137 ;  /* 0x000000ffff078224 */ /* 0x000fc600078e0089 */
[----:B------:R-:W3:Y:S04]  /*20880*/  LDL R137, [R1+0xb9c] ;  /* 0x000b9c0001897983 */ /* 0x000ee80000100800 */
[----:B------:R4:W3:Y:S02]  /*20890*/  @!P0 LDG.E.U16 R251, desc[UR6][R6.64] ;  /* 0x0000000606fb8981 */ /* 0x0008e4000c1e1500 */
[----:B----4-:R-:W-:Y:S02]  /*208a0*/  @!P0 IMAD.MOV.U32 R7, RZ, RZ, R25 ;  /* 0x000000ffff078224 */ /* 0x010fe400078e0019 */
[----:B------:R-:W4:Y:S01]  /*208b0*/  LDL R25, [R1+0xb94] ;  /* 0x000b940001197983 */ /* 0x000f220000100800 */
[----:B------:R-:W-:-:S03]  /*208c0*/  @!P0 IMAD.MOV.U32 R6, RZ, RZ, R24 ;  /* 0x000000ffff068224 */ /* 0x000fc600078e0018 */
[----:B------:R-:W4:Y:S01]  /*208d0*/  LDL R24, [R1+0xb98] ;  /* 0x000b980001187983 */ /* 0x000f220000100800 */
[----:B------:R-:W-:-:S03]  /*208e0*/  PRMT R249, RZ, 0x7610, R249 ;  /* 0x00007610fff97816 */ /* 0x000fc600000000f9 */
[----:B------:R0:W4:Y:S02]  /*208f0*/  @!P0 LDG.E.U16 R250, desc[UR6][R6.64] ;  /* 0x0000000606fa8981 */ /* 0x000124000c1e1500 */
[----:B0-----:R-:W-:Y:S02]  /*20900*/  @!P0 IMAD.MOV.U32 R6, RZ, RZ, R138 ;  /* 0x000000ffff068224 */ /* 0x001fe400078e008a */
[----:B------:R-:W-:Y:S01]  /*20910*/  @!P0 IMAD.MOV.U32 R7, RZ, RZ, R139 ;  /* 0x000000ffff078224 */ /* 0x000fe200078e008b */
[----:B------:R-:W-:Y:S01]  /*20920*/  PRMT R248, RZ, 0x7610, R248 ;  /* 0x00007610fff87816 */ /* 0x000fe200000000f8 */
[----:B------:R-:W4:Y:S04]  /*20930*/  LDL R139, [R1+0xb64] ;  /* 0x000b6400018b7983 */ /* 0x000f280000100800 */
[----:B------:R2:W4:Y:S01]  /*20940*/  @!P0 LDG.E.U16 R249, desc[UR6][R6.64] ;  /* 0x0000000606f98981 */ /* 0x000522000c1e1500 */
[----:B------:R-:W-:-:S03]  /*20950*/  PRMT R247, RZ, 0x7610, R247 ;  /* 0x00007610fff77816 */ /* 0x000fc600000000f7 */
[----:B------:R-:W4:Y:S01]  /*20960*/  LDL R138, [R1+0xb68] ;  /* 0x000b6800018a7983 */ /* 0x000f220000100800 */
[----:B--2---:R-:W-:-:S03]  /*20970*/  @!P0 IMAD.MOV.U32 R6, RZ, RZ, R132 ;  /* 0x000000ffff068224 */ /* 0x004fc600078e0084 */
[----:B------:R-:W2:Y:S01]  /*20980*/  LDL R132, [R1+0xb78] ;  /* 0x000b780001847983 */ /* 0x000ea20000100800 */
[----:B------:R-:W-:-:S03]  /*20990*/  @!P0 IMAD.MOV.U32 R7, RZ, RZ, R134 ;  /* 0x000000ffff078224 */ /* 0x000fc600078e0086 */
[----:B------:R-:W2:Y:S04]  /*209a0*/  LDL R134, [R1+0xb74] ;  /* 0x000b740001867983 */ /* 0x000ea80000100800 */
[----:B------:R3:W2:Y:S01]  /*209b0*/  @!P0 LDG.E.U16 R248, desc[UR6][R6.64] ;  /* 0x0000000606f88981 */ /* 0x0006a2000c1e1500 */
[----:B------:R-:W-:Y:S02]  /*209c0*/  PRMT R246, RZ, 0x7610, R246 ;  /* 0x00007610fff67816 */ /* 0x000fe400000000f6 */
[----:B------:R-:W-:Y:S01]  /*209d0*/  PRMT R245, RZ, 0x7610, R245 ;  /* 0x00007610fff57816 */ /* 0x000fe200000000f5 */
[----:B---3--:R-:W-:Y:S02]  /*209e0*/  @!P0 IMAD.MOV.U32 R6, RZ, RZ, R136 ;  /* 0x000000ffff068224 */ /* 0x008fe400078e0088 */
[----:B------:R-:W3:Y:S01]  /*209f0*/  LDL R136, [R1+0xb70] ;  /* 0x000b700001887983 */ /* 0x000ee20000100800 */
[----:B------:R-:W-:-:S03]  /*20a00*/  @!P0 IMAD.MOV.U32 R7, RZ, RZ, R137 ;  /* 0x000000ffff078224 */ /* 0x000fc600078e0089 */
[----:B------:R-:W3:Y:S04]  /*20a10*/  LDL R137, [R1+0xb6c] ;  /* 0x000b6c0001897983 */ /* 0x000ee80000100800 */
[----:B------:R4:W3:Y:S02]  /*20a20*/  @!P0 LDG.E.U16 R247, desc[UR6][R6.64] ;  /* 0x0000000606f78981 */ /* 0x0008e4000c1e1500 */
[----:B----4-:R-:W-:Y:S02]  /*20a30*/  @!P0 IMAD.MOV.U32 R7, RZ, RZ, R25 ;  /* 0x000000ffff078224 */ /* 0x010fe400078e0019 */
[----:B------:R-:W4:Y:S01]  /*20a40*/  LDL R25, [R1+0xb5c] ;  /* 0x000b5c0001197983 */ /* 0x000f220000100800 */
[----:B------:R-:W-:-:S03]  /*20a50*/  @!P0 IMAD.MOV.U32 R6, RZ, RZ, R24 ;  /* 0x000000ffff068224 */ /* 0x000fc600078e0018 */
[----:B------:R-:W4:Y:S04]  /*20a60*/  LDL R24, [R1+0xb60] ;  /* 0x000b600001187983 */ /* 0x000f280000100800 */
[----:B------:R0:W4:Y:S02]  /*20a70*/  @!P0 LDG.E.U16 R246, desc[UR6][R6.64] ;  /* 0x0000000606f68981 */ /* 0x000124000c1e1500 */
[----:B0-----:R-:W-:Y:S02]  /*20a80*/  @!P0 IMAD.MOV.U32 R6, RZ, RZ, R140 ;  /* 0x000000ffff068224 */ /* 0x001fe400078e008c */
[----:B------:R-:W-:Y:S01]  /*20a90*/  @!P0 IMAD.MOV.U32 R7, RZ, RZ, R142 ;  /* 0x000000ffff078224 */ /* 0x000fe200078e008e */
[----:B------:R-:W-:Y:S01]  /*20aa0*/  PRMT R244, RZ, 0x7610, R244 ;  /* 0x00007610fff47816 */ /* 0x000fe200000000f4 */
[----:B------:R-:W4:Y:S04]  /*20ab0*/  LDL R142, [R1+0xb34] ;  /* 0x000b3400018e7983 */ /* 0x000f280000100800 */
[----:B------:R2:W4:Y:S01]  /*20ac0*/  @!P0 LDG.E.U16 R245, desc[UR6][R6.64] ;  /* 0x0000000606f58981 */ /* 0x000522000c1e1500 */
[----:B------:R-:W-:-:S02]  /*20ad0*/  PRMT R243, RZ, 0x7610, R243 ;  /* 0x00007610fff37816 */ /* 0x000fc400000000f3 */
[----:B------:R-:W-:Y:S01]  /*20ae0*/  PRMT R242, RZ, 0x7610, R242 ;  /* 0x00007610fff27816 */ /* 0x000fe200000000f2 */
[----:B------:R-:W4:Y:S01]  /*20af0*/  LDL R140, [R1+0xb38] ;  /* 0x000b3800018c7983 */ /* 0x000f220000100800 */
[----:B--2---:R-:W-:-:S03]  /*20b00*/  @!P0 IMAD.MOV.U32 R6, RZ, RZ, R132 ;  /* 0x000000ffff068224 */ /* 0x004fc600078e0084 */
[----:B------:R-:W2:Y:S01]  /*20b10*/  LDL R132, [R1+0xb58] ;  /* 0x000b580001847983 */ /* 0x000ea20000100800 */
[----:B------:R-:W-:-:S03]  /*20b20*/  @!P0 IMAD.MOV.U32 R7, RZ, RZ, R134 ;  /* 0x000000ffff078224 */ /* 0x000fc600078e0086 */
[----:B------:R-:W2:Y:S04]  /*20b30*/  LDL R134, [R1+0xb54] ;  /* 0x000b540001867983 */ /* 0x000ea80000100800 */
[----:B------:R3:W2:Y:S01]  /*20b40*/  @!P0 LDG.E.U16 R244, desc[UR6][R6.64] ;  /* 0x0000000606f48981 */ /* 0x0006a2000c1e1500 */
[----:B------:R-:W-:Y:S01]  /*20b50*/  PRMT R241, RZ, 0x7610, R241 ;  /* 0x00007610fff17816 */ /* 0x000fe200000000f1 */
[----:B---3--:R-:W-:Y:S02]  /*20b60*/  @!P0 IMAD.MOV.U32 R6, RZ, RZ, R136 ;  /* 0x000000ffff068224 */ /* 0x008fe400078e0088 */
[----:B------:R-:W3:Y:S01]  /*20b70*/  LDL R136, [R1+0xb40] ;  /* 0x000b400001887983 */ /* 0x000ee20000100800 */
[----:B------:R-:W-:-:S03]  /*20b80*/  @!P0 IMAD.MOV.U32 R7, RZ, RZ, R137 ;  /* 0x000000ffff078224 */ /* 0x000fc600078e0089 */
[----:B------:R-:W3:Y:S04]  /*20b90*/  LDL R137, [R1+0xb3c] ;  /* 0x000b3c0001897983 */ /* 0x000ee80000100800 */
[----:B------:R0:W3:Y:S02]  /*20ba0*/  @!P0 LDG.E.U16 R243, desc[UR6][R6.64] ;  /* 0x0000000606f38981 */ /* 0x0000e4000c1e1500 */
[----:B0-----:R-:W-:Y:S02]  /*20bb0*/  @!P0 IMAD.MOV.U32 R6, RZ, RZ, R138 ;  /* 0x000000ffff068224 */ /* 0x001fe400078e008a */
[----:B------:R-:W-:Y:S01]  /*20bc0*/  @!P0 IMAD.MOV.U32 R7, RZ, RZ, R139 ;  /* 0x000000ffff078224 */ /* 0x000fe200078e008b */
[----:B------:R-:W-:Y:S01]  /*20bd0*/  PRMT R240, RZ, 0x7610, R240 ;  /* 0x00007610fff07816 */ /* 0x000fe200000000f0 */
[----:B------:R-:W3:Y:S04]  /*20be0*/  LDL R139, [R1+0xb1c] ;  /* 0x000b1c00018b7983 */ /* 0x000ee80000100800 */
[----:B------:R4:W3:Y:S04]  /*20bf0*/  @!P0 LDG.E.U16 R242, desc[UR6][R6.64] ;  /* 0x0000000606f28981 */ /* 0x0008e8000c1e1500 */
[----:B------:R-:W3:Y:S01]  /*20c00*/  LDL R138, [R1+0xb20] ;  /* 0x000b2000018a7983 */ /* 0x000ee20000100800 */
[----:B----4-:R-:W-:-:S03]  /*20c10*/  @!P0 IMAD.MOV.U32 R7, RZ, RZ, R25 ;  /* 0x000000ffff078224 */ /* 0x010fc600078e0019 */
[----:B------:R-:W4:Y:S01]  /*20c20*/  LDL R25, [R1+0xb2c] ;  /* 0x000b2c0001197983 */ /* 0x000f220000100800 */
[----:B------:R-:W-:-:S03]  /*20c30*/  @!P0 IMAD.MOV.U32 R6, RZ, RZ, R24 ;  /* 0x000000ffff068224 */ /* 0x000fc600078e0018 */
[----:B------:R-:W4:Y:S04]  /*20c40*/  LDL R24, [R1+0xb30] ;  /* 0x000b300001187983 */ /* 0x000f280000100800 */
[----:B------:R2:W4:Y:S02]  /*20c50*/  @!P0 LDG.E.U16 R241, desc[UR6][R6.64] ;  /* 0x0000000606f18981 */ /* 0x000524000c1e1500 */
[----:B--2---:R-:W-:Y:S02]  /*20c60*/  @!P0 IMAD.MOV.U32 R6, RZ, RZ, R132 ;  /* 0x000000ffff068224 */ /* 0x004fe400078e0084 */
[----:B------:R-:W2:Y:S01]  /*20c70*/  LDL R132, [R1+0xb28] ;  /* 0x000b280001847983 */ /* 0x000ea20000100800 */
[----:B------:R-:W-:-:S03]  /*20c80*/  @!P0 IMAD.MOV.U32 R7, RZ, RZ, R134 ;  /* 0x000000ffff078224 */ /* 0x000fc600078e0086 */
[----:B------:R-:W2:Y:S01]  /*20c90*/  LDL R134, [R1+0xb24] ;  /* 0x000b240001867983 */ /* 0x000ea20000100800 */
[----:B------:R-:W-:-:S03]  /*20ca0*/  PRMT R239, RZ, 0x7610, R239 ;  /* 0x00007610ffef7816 */ /* 0x000fc600000000ef */
        /* <DEDUP_REMOVED lines=12> */
[----:B------:R4:W3:Y:S01]  /*20d70*/  @!P0 LDG.E.U16 R238, desc[UR6][R6.64] ;  /* 0x0000000606ee8981 */ /* 0x0008e2000c1e1500 */
[----:B------:R-:W-:-:S03]  /*20d80*/  PRMT R235, RZ, 0x7610, R235 ;  /* 0x00007610ffeb7816 */ /* 0x000fc600000000eb */
        /* <DEDUP_REMOVED lines=9> */
[----:B------:R-:W2:Y:S04]  /*20e20*/  LDL R134, [R1+0xaf4] ;  /* 0x000af40001867983 */ /* 0x000ea80000100800 */
[----:B------:R0:W2:Y:S02]  /*20e30*/  @!P0 LDG.E.U16 R236, desc[UR6][R6.64] ;  /* 0x0000000606ec8981 */ /* 0x0000a4000c1e1500 */
[----:B0-----:R-:W-:Y:S02]  /*20e40*/  @!P0 IMAD.MOV.U32 R6, RZ, RZ, R138 ;  /* 0x000000ffff068224 */ /* 0x001fe400078e008a */
[----:B------:R-:W-:Y:S01]  /*20e50*/  @!P0 IMAD.MOV.U32 R7, RZ, RZ, R139 ;  /* 0x000000ffff078224 */ /* 0x000fe200078e008b */
[----:B------:R-:W-:Y:S01]  /*20e60*/  PRMT R234, RZ, 0x7610, R234 ;  /* 0x00007610ffea7816 */ /* 0x000fe200000000ea */
[----:B------:R-:W2:Y:S04]  /*20e70*/  LDL R139, [R1+0x6bc] ;  /* 0x0006bc00018b7983 */ /* 0x000ea80000100800 */
[----:B------:R3:W2:Y:S01]  /*20e80*/  @!P0 LDG.E.U16 R235, desc[UR6][R6.64] ;  /* 0x0000000606eb8981 */ /* 0x0006a2000c1e1500 */
[----:B------:R-:W-:-:S03]  /*20e90*/  PRMT R233, RZ, 0x7610, R233 ;  /* 0x00007610ffe97816 */ /* 0x000fc600000000e9 */
[----:B------:R-:W2:Y:S01]  /*20ea0*/  LDL R138, [R1+0x6c0] ;  /* 0x0006c000018a7983 */ /* 0x000ea20000100800 */
[----:B---3--:R-:W-:-:S03]  /*20eb0*/  @!P0 IMAD.MOV.U32 R6, RZ, RZ, R136 ;  /* 0x000000ffff068224 */ /* 0x008fc600078e0088 */
        /* <DEDUP_REMOVED lines=9> */
[----:B--2---:R-:W-:Y:S02]  /*20f50*/  @!P0 IMAD.MOV.U32 R6, RZ, RZ, R132 ;  /* 0x000000ffff068224 */ /* 0x004fe400078e0084 */
[----:B------:R-:W2:Y:S01]  /*20f60*/  LDL R132, [R1+0x6a8] ;  /* 0x0006a80001847983 */ /* 0x000ea20000100800 */
[----:B------:R-:W-:Y:S01]  /*20f70*/  PRMT R232, RZ, 0x7610, R232 ;  /* 0x00007610ffe87816 */ /* 0x000fe200000000e8 */
[----:B------:R-:W-:Y:S01]  /*20f80*/  @!P0 IMAD.MOV.U32 R7, RZ, RZ, R134 ;  /* 0x000000ffff078224 */ /* 0x000fe200078e0086 */
[----:B------:R-:W-:Y:S01]  /*20f90*/  PRMT R231, RZ, 0x7610, R231 ;  /* 0x00007610ffe77816 */ /* 0x000fe200000000e7 */
[----:B------:R-:W2:Y:S04]  /*20fa0*/  LDL R134, [R1+0x6a4] ;  /* 0x0006a40001867983 */ /* 0x000ea80000100800 */
[----:B------:R0:W2:Y:S02]  /*20fb0*/  @!P0 LDG.E.U16 R232, desc[UR6][R6.64] ;  /* 0x0000000606e88981 */ /* 0x0000a4000c1e1500 */
[----:B0-----:R-:W-:-:S02]  /*20fc0*/  @!P0 IMAD.MOV.U32 R6, RZ, RZ, R140 ;  /* 0x000000ffff068224 */ /* 0x001fc400078e008c */
[----:B------:R-:W-:Y:S01]  /*20fd0*/  @!P0 IMAD.MOV.U32 R7, RZ, RZ, R142 ;  /* 0x000000ffff078224 */ /* 0x000fe200078e008e */
[----:B------:R-:W-:Y:S01]  /*20fe0*/  PRMT R230, RZ, 0x7610, R230 ;  /* 0x00007610ffe67816 */ /* 0x000fe200000000e6 */
[----:B------:R-:W2:Y:S04]  /*20ff0*/  LDL R142, [R1+0x68c] ;  /* 0x00068c00018e7983 */ /* 0x000ea80000100800 */
[----:B------:R3:W2:Y:S01]  /*21000*/  @!P0 LDG.E.U16 R231, desc[UR6][R6.64] ;  /* 0x0000000606e78981 */ /* 0x0006a2000c1e1500 */
[----:B------:R-:W-:Y:S02]  /*21010*/  PRMT R229, RZ, 0x7610, R229 ;  /* 0x00007610ffe57816 */ /* 0x000fe400000000e5 */
[----:B------:R-:W-:Y:S01]  /*21020*/  PRMT R228, RZ, 0x7610, R228 ;  /* 0x00007610ffe47816 */ /* 0x000fe200000000e4 */
        /* <DEDUP_REMOVED lines=95> */
[----:B------:R-:W-:Y:S01]  /*21620*/  PRMT R213, RZ, 0x7610, R213 ;  /* 0x00007610ffd57816 */ /* 0x000fe200000000d5 */
[----:B0-----:R-:W-:Y:S02]  /*21630*/  @!P0 IMAD.MOV.U32 R6, RZ, RZ, R138 ;  /* 0x000000ffff068224 */ /* 0x001fe400078e008a */
[----:B------:R-:W-:Y:S01]  /*21640*/  @!P0 IMAD.MOV.U32 R7, RZ, RZ, R139 ;  /* 0x000000ffff078224 */ /* 0x000fe200078e008b */
[----:B------:R-:W2:Y:S04]  /*21650*/  LDL R138, [R1+0x5e8] ;  /* 0x0005e800018a7983 */ /* 0x000ea80000100800 */
[----:B------:R3:W2:Y:S04]  /*21660*/  @!P0 LDG.E.U16 R214, desc[UR6][R6.64] ;  /* 0x0000000606d68981 */ /* 0x0006a8000c1e1500 */
[----:B------:R-:W2:Y:S01]  /*21670*/  LDL R139, [R1+0x5e4] ;  /* 0x0005e400018b7983 */ /* 0x000ea20000100800 */
[----:B---3--:R-:W-:Y:S01]  /*21680*/  @!P0 IMAD.MOV.U32 R6, RZ, RZ, R136 ;  /* 0x000000ffff068224 */ /* 0x008fe200078e0088 */
[----:B------:R-:W-:-:S02]  /*21690*/  PRMT R212, RZ, 0x7610, R212 ;  /* 0x00007610ffd47816 */ /* 0x000fc400000000d4 */
[----:B------:R-:W3:Y:S01]  /*216a0*/  LDL R136, [R1+0x5d0] ;  /* 0x0005d00001887983 */ /* 0x000ee20000100800 */
[----:B------:R-:W-:Y:S01]  /*216b0*/  @!P0 IMAD.MOV.U32 R7, RZ, RZ, R137 ;  /* 0x000000ffff078224 */ /* 0x000fe200078e0089 */
[----:B------:R-:W-:Y:S02]  /*216c0*/  PRMT R211, RZ, 0x7610, R211 ;  /* 0x00007610ffd37816 */ /* 0x000fe400000000d3 */
[----:B------:R-:W3:Y:S04]  /*216d0*/  LDL R137, [R1+0x5cc] ;  /* 0x0005cc0001897983 */ /* 0x000ee80000100800 */
[----:B------:R4:W3:Y:S02]  /*216e0*/  @!P0 LDG.E.U16 R213, desc[UR6][R6.64] ;  /* 0x0000000606d58981 */ /* 0x0008e4000c1e1500 */
[----:B----4-:R-:W-:-:S02]  /*216f0*/  @!P0 IMAD.MOV.U32 R7, RZ, RZ, R25 ;  /* 0x000000ffff078224 */ /* 0x010fc400078e0019 */
[----:B------:R-:W4:Y:S01]  /*21700*/  LDL R25, [R1+0x5dc] ;  /* 0x0005dc0001197983 */ /* 0x000f220000100800 */
[----:B------:R-:W-:-:S03]  /*21710*/  @!P0 IMAD.MOV.U32 R6, RZ, RZ, R24 ;  /* 0x000000ffff068224 */ /* 0x000fc600078e0018 */
[----:B------:R-:W3:Y:S04]  /*21720*/  LDL R24, [R1+0x5e0] ;  /* 0x0005e00001187983 */ /* 0x000ee80000100800 */
[----:B------:R2:W3:Y:S02]  /*21730*/  @!P0 LDG.E.U16 R212, desc[UR6][R6.64] ;  /* 0x0000000606d48981 */ /* 0x0004e4000c1e1500 */
[----:B--2---:R-:W-:Y:S02]  /*21740*/  @!P0 IMAD.MOV.U32 R6, RZ, RZ, R132 ;  /* 0x000000ffff068224 */ /* 0x004fe400078e0084 */
[----:B------:R-:W2:Y:S01]  /*21750*/  LDL R132, [R1+0x5d8] ;  /* 0x0005d80001847983 */ /* 0x000ea20000100800 */
[----:B------:R-:W-:-:S03]  /*21760*/  @!P0 IMAD.MOV.U32 R7, RZ, RZ, R134 ;  /* 0x000000ffff078224 */ /* 0x000fc600078e0086 */
[----:B------:R-:W2:Y:S01]  /*21770*/  LDL R134, [R1+0x5d4] ;  /* 0x0005d40001867983 */ /* 0x000ea20000100800 */
[----:B------:R-:W-:-:S03]  /*21780*/  PRMT R210, RZ, 0x7610, R210 ;  /* 0x00007610ffd27816 */ /* 0x000fc600000000d2 */
[----:B------:R0:W2:Y:S01]  /*21790*/  @!P0 LDG.E.U16 R211, desc[UR6][R6.64] ;  /* 0x0000000606d38981 */ /* 0x0000a2000c1e1500 */
[----:B------:R-:W-:-:S03]  /*217a0*/  PRMT R209, RZ, 0x7610, R209 ;  /* 0x00007610ffd17816 */ /* 0x000fc600000000d1 */
[----:B------:R-:W2:Y:S01]  /*217b0*/  LDL.LU R144, [R1+0x5c8] ;  /* 0x0005c80001907983 */ /* 0x000ea20000300800 */
[----:B0-----:R-:W-:Y:S02]  /*217c0*/  @!P0 IMAD.MOV.U32 R6, RZ, RZ, R140 ;  /* 0x000000ffff068224 */ /* 0x001fe400078e008c */
[----:B------:R-:W-:Y:S01]  /*217d0*/  @!P0 IMAD.MOV.U32 R7, RZ, RZ, R142 ;  /* 0x000000ffff078224 */ /* 0x000fe200078e008e */
        /* <DEDUP_REMOVED lines=10> */
[----:B----4-:R-:W-:-:S03]  /*21880*/  @!P0 IMAD.MOV.U32 R7, RZ, RZ, R25 ;  /* 0x000000ffff078224 */ /* 0x010fc600078e0019 */
[----:B------:R-:W4:Y:S01]  /*21890*/  LDL R25, [R1+0x5bc] ;  /* 0x0005bc0001197983 */ /* 0x000f220000100800 */
[----:B---3--:R-:W-:-:S03]  /*218a0*/  @!P0 IMAD.MOV.U32 R6, RZ, RZ, R24 ;  /* 0x000000ffff068224 */ /* 0x008fc600078e0018 */
[----:B------:R-:W3:Y:S04]  /*218b0*/  LDL R24, [R1+0x5c0] ;  /* 0x0005c00001187983 */ /* 0x000ee80000100800 */
[----:B------:R2:W3:Y:S02]  /*218c0*/  @!P0 LDG.E.U16 R208, desc[UR6][R6.64] ;  /* 0x0000000606d08981 */ /* 0x0004e4000c1e1500 */
        /* <DEDUP_REMOVED lines=11> */
[----:B0-----:R-:W-:-:S02]  /*21980*/  @!P0 IMAD.MOV.U32 R6, RZ, RZ, R144 ;  /* 0x000000ffff068224 */ /* 0x001fc400078e0090 */
[----:B------:R-:W-:-:S05]  /*21990*/  @!P0 IMAD.MOV.U32 R7, RZ, RZ, R140 ;  /* 0x000000ffff078224 */ /* 0x000fca00078e008c */
[----:B------:R4:W2:Y:S01]  /*219a0*/  @!P0 LDG.E.U16 R205, desc[UR6][R6.64] ;  /* 0x0000000606cd8981 */ /* 0x0008a2000c1e1500 */
[----:B------:R-:W-:Y:S01]  /*219b0*/  PRMT R204, RZ, 0x7610, R204 ;  /* 0x00007610ffcc7816 */ /* 0x000fe200000000cc */
[----:B----4-:R-:W-:Y:S02]  /*219c0*/  @!P0 IMAD.MOV.U32 R7, RZ, RZ, R25 ;  /* 0x000000ffff078224 */ /* 0x010fe400078e0019 */
[----:B------:R-:W4:Y:S01]  /*219d0*/  LDL R25, [R1+0x58c] ;  /* 0x00058c0001197983 */ /* 0x000f220000100800 */
[----:B---3--:R-:W-:-:S03]  /*219e0*/  @!P0 IMAD.MOV.U32 R6, RZ, RZ, R24 ;  /* 0x000000ffff068224 */ /* 0x008fc600078e0018 */
[----:B------:R-:W3:Y:S04]  /*219f0*/  LDL R24, [R1+0x590] ;  /* 0x0005900001187983 */ /* 0x000ee80000100800 */
[----:B------:R2:W3:Y:S02]  /*21a00*/  @!P0 LDG.E.U16 R204, desc[UR6][R6.64] ;  /* 0x0000000606cc8981 */ /* 0x0004e4000c1e1500 */
[----:B--2---:R-:W-:Y:S02]  /*21a10*/  @!P0 IMAD.MOV.U32 R6, RZ, RZ, R132 ;  /* 0x000000ffff068224 */ /* 0x004fe400078e0084 */
[----:B------:R-:W2:Y:S01]  /*21a20*/  LDL R132, [R1+0x588] ;  /* 0x0005880001847983 */ /* 0x000ea20000100800 */
[----:B------:R-:W-:Y:S01]  /*21a30*/  PRMT R203, RZ, 0x7610, R203 ;  /* 0x00007610ffcb7816 */ /* 0x000fe200000000cb */
[----:B------:R-:W-:-:S02]  /*21a40*/  @!P0 IMAD.MOV.U32 R7, RZ, RZ, R134 ;  /* 0x000000ffff078224 */ /* 0x000fc400078e0086 */
[----:B------:R-:W2:Y:S01]  /*21a50*/  LDL R134, [R1+0x584] ;  /* 0x0005840001867983 */ /* 0x000ea20000100800 */
[----:B------:R-:W-:-:S03]  /*21a60*/  PRMT R202, RZ, 0x7610, R202 ;  /* 0x00007610ffca7816 */ /* 0x000fc600000000ca */
[----:B------:R0:W2:Y:S01]  /*21a70*/  @!P0 LDG.E.U16 R203, desc[UR6][R6.64] ;  /* 0x0000000606cb8981 */ /* 0x0000a2000c1e1500 */
[----:B------:R-:W-:Y:S01]  /*21a80*/  PRMT R201, RZ, 0x7610, R201 ;  /* 0x00007610ffc97816 */ /* 0x000fe200000000c9 */
[----:B0-----:R-:W-:Y:S02]  /*21a90*/  @!P0 IMAD.MOV.U32 R6, RZ, RZ, R138 ;  /* 0x000000ffff068224 */ /* 0x001fe400078e008a */
[----:B------:R-:W-:Y:S01]  /*21aa0*/  @!P0 IMAD.MOV.U32 R7, RZ, RZ, R139 ;  /* 0x000000ffff078224 */ /* 0x000fe200078e008b */
[----:B------:R-:W2:Y:S04]  /*21ab0*/  LDL R138, [R1+0x580] ;  /* 0x00058000018a7983 */ /* 0x000ea80000100800 */
[----:B------:R-:W2:Y:S04]  /*21ac0*/  LDL R139, [R1+0x57c] ;  /* 0x00057c00018b7983 */ /* 0x000ea80000100800 */
[----:B------:R0:W2:Y:S02]  /*21ad0*/  @!P0 LDG.E.U16 R202, desc[UR6][R6.64] ;  /* 0x0000000606ca8981 */ /* 0x0000a4000c1e1500 */
[----:B0-----:R-:W-:-:S02]  /*21ae0*/  @!P0 IMAD.MOV.U32 R6, RZ, RZ, R136 ;  /* 0x000000ffff068224 */ /* 0x001fc400078e0088 */
[----:B------:R-:W-:Y:S01]  /*21af0*/  @!P0 IMAD.MOV.U32 R7, RZ, RZ, R137 ;  /* 0x000000ffff078224 */ /* 0x000fe200078e0089 */
[----:B------:R-:W2:Y:S04]  /*21b00*/  LDL R136, [R1+0x568] ;  /* 0x0005680001887983 */ /* 0x000ea80000100800 */
[----:B------:R-:W2:Y:S04]  /*21b10*/  LDL R137, [R1+0x564] ;  /* 0x0005640001897983 */ /* 0x000ea80000100800 */
[----:B------:R4:W2:Y:S01]  /*21b20*/  @!P0 LDG.E.U16 R201, desc[UR6][R6.64] ;  /* 0x0000000606c98981 */ /* 0x0008a2000c1e1500 */
[----:B------:R-:W-:Y:S01]  /*21b30*/  PRMT R200, RZ, 0x7610, R200 ;  /* 0x00007610ffc87816 */ /* 0x000fe200000000c8 */
[----:B----4-:R-:W-:-:S02]  /*21b40*/  @!P0 IMAD.MOV.U32 R7, RZ, RZ, R25 ;  /* 0x000000ffff078224 */ /* 0x010fc400078e0019 */
        /* <DEDUP_REMOVED lines=13> */
[----:B------:R-:W2:Y:S01]  /*21c20*/  LDL R138, [R1+0x550] ;  /* 0x00055000018a7983 */ /* 0x000ea20000100800 */
[----:B------:R-:W-:-:S03]  /*21c30*/  @!P0 IMAD.MOV.U32 R7, RZ, RZ, R139 ;  /* 0x000000ffff078224 */ /* 0x000fc600078e008b */
[----:B------:R-:W2:Y:S04]  /*21c40*/  LDL R139, [R1+0x54c] ;  /* 0x00054c00018b7983 */ /* 0x000ea80000100800 */
[----:B------:R0:W2:Y:S02]  /*21c50*/  @!P0 LDG.E.U16 R198, desc[UR6][R6.64] ;  /* 0x0000000606c68981 */ /* 0x0000a4000c1e1500 */
[----:B0-----:R-:W-:Y:S02]  /*21c60*/  @!P0 IMAD.MOV.U32 R6, RZ, RZ, R136 ;  /* 0x000000ffff068224 */ /* 0x001fe400078e0088 */
[----:B------:R-:W2:Y:S01]  /*21c70*/  LDL R136, [R1+0x548] ;  /* 0x0005480001887983 */ /* 0x000ea20000100800 */
[----:B------:R-:W-:-:S03]  /*21c80*/  @!P0 IMAD.MOV.U32 R7, RZ, RZ, R137 ;  /* 0x000000ffff078224 */ /* 0x000fc600078e0089 */
[----:B------:R-:W2:Y:S04]  /*21c90*/  LDL R137, [R1+0x544] ;  /* 0x0005440001897983 */ /* 0x000ea80000100800 */
        /* <DEDUP_REMOVED lines=154> */
[----:B------:R-:W-:Y:S01]  /*22640*/  @!P0 IMAD.MOV.U32 R7, RZ, RZ, R134 ;  /* 0x000000ffff078224 */ /* 0x000fe200078e0086 */
[----:B------:R-:W-:Y:S01]  /*22650*/  PRMT R170, RZ, 0x7610, R170 ;  /* 0x00007610ffaa7816 */ /* 0x000fe200000000aa */
[----:B------:R-:W2:Y:S04]  /*22660*/  LDL R134, [R1+0x3a0] ;  /* 0x0003a00001867983 */ /* 0x000ea80000100800 */
[----:B------:R0:W2:Y:S01]  /*22670*/  @!P0 LDG.E.U16 R171, desc[UR6][R6.64] ;  /* 0x0000000606ab8981 */ /* 0x0000a2000c1e1500 */
[----:B------:R-:W-:-:S03]  /*22680*/  PRMT R169, RZ, 0x7610, R169 ;  /* 0x00007610ffa97816 */ /* 0x000fc600000000a9 */
[----:B------:R-:W2:Y:S04]  /*22690*/  LDL.LU R143, [R1+0x360] ;  /* 0x00036000018f7983 */ /* 0x000ea80000300800 */
[----:B------:R-:W2:Y:S01]  /*226a0*/  LDL.LU R145, [R1+0x324] ;  /* 0x0003240001917983 */ /* 0x000ea20000300800 */
[----:B0-----:R-:W-:-:S03]  /*226b0*/  @!P0 IMAD.MOV.U32 R6, RZ, RZ, R138 ;  /* 0x000000ffff068224 */ /* 0x001fc600078e008a */
[----:B------:R-:W2:Y:S01]  /*226c0*/  LDL R138, [R1+0x41c] ;  /* 0x00041c00018a7983 */ /* 0x000ea20000100800 */
[----:B------:R-:W-:-:S03]  /*226d0*/  @!P0 IMAD.MOV.U32 R7, RZ, RZ, R139 ;  /* 0x000000ffff078224 */ /* 0x000fc600078e008b */
[----:B------:R-:W2:Y:S04]  /*226e0*/  LDL R139, [R1+0x364] ;  /* 0x00036400018b7983 */ /* 0x000ea80000100800 */
[----:B------:R0:W2:Y:S02]  /*226f0*/  @!P0 LDG.E.U16 R170, desc[UR6][R6.64] ;  /* 0x0000000606aa8981 */ /* 0x0000a4000c1e1500 */
[----:B0-----:R-:W-:Y:S01]  /*22700*/  @!P0 IMAD.MOV.U32 R6, RZ, RZ, R136 ;  /* 0x000000ffff068224 */ /* 0x001fe200078e0088 */
[----:B------:R-:W-:Y:S01]  /*22710*/  PRMT R168, RZ, 0x7610, R168 ;  /* 0x00007610ffa87816 */ /* 0x000fe200000000a8 */
[----:B------:R-:W2:Y:S01]  /*22720*/  LDL R136, [R1+0x3e0] ;  /* 0x0003e00001887983 */ /* 0x000ea20000100800 */
[----:B------:R-:W-:-:S03]  /*22730*/  @!P0 IMAD.MOV.U32 R7, RZ, RZ, R137 ;  /* 0x000000ffff078224 */ /* 0x000fc600078e0089 */
[----:B------:R-:W2:Y:S04]  /*22740*/  LDL R137, [R1+0x3dc] ;  /* 0x0003dc0001897983 */ /* 0x000ea80000100800 */
[----:B------:R4:W2:Y:S02]  /*22750*/  @!P0 LDG.E.U16 R169, desc[UR6][R6.64] ;  /* 0x0000000606a98981 */ /* 0x0008a4000c1e1500 */
        /* <DEDUP_REMOVED lines=15> */
[----:B0-----:R-:W-:Y:S02]  /*22850*/  @!P0 IMAD.MOV.U32 R7, RZ, RZ, R143 ;  /* 0x000000ffff078224 */ /* 0x001fe400078e008f */
[----:B------:R-:W-:-:S05]  /*22860*/  @!P0 IMAD.MOV.U32 R6, RZ, RZ, R139 ;  /* 0x000000ffff068224 */ /* 0x000fca00078e008b */
[----:B------:R0:W2:Y:S01]  /*22870*/  @!P0 LDG.E.U16 R166, desc[UR6][R6.64] ;  /* 0x0000000606a68981 */ /* 0x0000a2000c1e1500 */
[----:B------:R-:W-:Y:S01]  /*22880*/  PRMT R164, RZ, 0x7610, R164 ;  /* 0x00007610ffa47816 */ /* 0x000fe200000000a4 */
[----:B0-----:R-:W-:Y:S01]  /*22890*/  @!P0 IMAD.MOV.U32 R6, RZ, RZ, R145 ;  /* 0x000000ffff068224 */ /* 0x001fe200078e0091 */
[----:B------:R-:W-:Y:S01]  /*228a0*/  PRMT R163, RZ, 0x7610, R163 ;  /* 0x00007610ffa37816 */ /* 0x000fe200000000a3 */
[----:B----4-:R-:W-:Y:S02]  /*228b0*/  @!P0 IMAD.MOV.U32 R7, RZ, RZ, R25 ;  /* 0x000000ffff078224 */ /* 0x010fe400078e0019 */
[----:B------:R-:W4:Y:S04]  /*228c0*/  LDL.LU R25, [R1+0x31c] ;  /* 0x00031c0001197983 */ /* 0x000f280000300800 */
[----:B------:R3:W4:Y:S04]  /*228d0*/  @!P0 LDG.E.U16 R165, desc[UR6][R6.64] ;  /* 0x0000000606a58981 */ /* 0x000728000c1e1500 */
[----:B------:R-:W4:Y:S04]  /*228e0*/  LDL R150, [R1+0x444] ;  /* 0x0004440001967983 */ /* 0x000f280000100800 */
[----:B------:R-:W4:Y:S01]  /*228f0*/  LDL R139, [R1+0x448] ;  /* 0x00044800018b7983 */ /* 0x000f220000100800 */
[----:B---3--:R-:W-:-:S02]  /*22900*/  @!P0 IMAD.MOV.U32 R6, RZ, RZ, R24 ;  /* 0x000000ffff068224 */ /* 0x008fc400078e0018 */
[----:B------:R-:W-:Y:S01]  /*22910*/  @!P0 IMAD.MOV.U32 R7, RZ, RZ, R138 ;  /* 0x000000ffff078224 */ /* 0x000fe200078e008a */
        /* <DEDUP_REMOVED lines=9> */
[----:B--2---:R-:W-:-:S03]  /*229b0*/  @!P0 IMAD.MOV.U32 R6, RZ, RZ, R132 ;  /* 0x000000ffff068224 */ /* 0x004fc600078e0084 */
[----:B------:R-:W2:Y:S01]  /*229c0*/  LDL R132, [R1+0x418] ;  /* 0x0004180001847983 */ /* 0x000ea20000100800 */
[----:B------:R-:W-:-:S03]  /*229d0*/  @!P0 IMAD.MOV.U32 R7, RZ, RZ, R134 ;  /* 0x000000ffff078224 */ /* 0x000fc600078e0086 */
[----:B------:R-:W2:Y:S04]  /*229e0*/  LDL R134, [R1+0x3d8] ;  /* 0x0003d80001867983 */ /* 0x000ea80000100800 */
[----:B------:R0:W2:Y:S01]  /*229f0*/  @!P0 LDG.E.U16 R162, desc[UR6][R6.64] ;  /* 0x0000000606a28981 */ /* 0x0000a2000c1e1500 */
[----:B------:R-:W-:-:S03]  /*22a00*/  PRMT R160, RZ, 0x7610, R160 ;  /* 0x00007610ffa07816 */ /* 0x000fc600000000a0 */
[----:B------:R-:W2:Y:S01]  /*22a10*/  LDL.LU R142, [R1+0x390] ;  /* 0x00039000018e7983 */ /* 0x000ea20000300800 */
[----:B0-----:R-:W-:Y:S02]  /*22a20*/  @!P0 IMAD.MOV.U32 R6, RZ, RZ, R140 ;  /* 0x000000ffff068224 */ /* 0x001fe400078e008c */
[----:B------:R-:W-:-:S05]  /*22a30*/  @!P0 IMAD.MOV.U32 R7, RZ, RZ, R147 ;  /* 0x000000ffff078224 */ /* 0x000fca00078e0093 */
[----:B------:R4:W2:Y:S01]  /*22a40*/  @!P0 LDG.E.U16 R161, desc[UR6][R6.64] ;  /* 0x0000000606a18981 */ /* 0x0008a2000c1e1500 */
[----:B------:R-:W-:Y:S01]  /*22a50*/  PRMT R159, RZ, 0x7610, R159 ;  /* 0x00007610ff9f7816 */ /* 0x000fe2000000009f */
[----:B----4-:R-:W-:Y:S02]  /*22a60*/  @!P0 IMAD.MOV.U32 R6, RZ, RZ, R25 ;  /* 0x000000ffff068224 */ /* 0x010fe400078e0019 */
[----:B---3--:R-:W-:Y:S02]  /*22a70*/  @!P0 IMAD.MOV.U32 R7, RZ, RZ, R24 ;  /* 0x000000ffff078224 */ /* 0x008fe400078e0018 */
[----:B------:R-:W3:Y:S04]  /*22a80*/  LDL.LU R24, [R1+0x394] ;  /* 0x0003940001187983 */ /* 0x000ee80000300800 */
[----:B------:R0:W4:Y:S04]  /*22a90*/  @!P0 LDG.E.U16 R160, desc[UR6][R6.64] ;  /* 0x0000000606a08981 */ /* 0x000128000c1e1500 */
[----:B------:R-:W4:Y:S04]  /*22aa0*/  LDL.LU R138, [R1+0x354] ;  /* 0x00035400018a7983 */ /* 0x000f280000300800 */
[----:B------:R-:W4:Y:S01]  /*22ab0*/  LDL.LU R149, [R1+0x350] ;  /* 0x0003500001957983 */ /* 0x000f220000300800 */
[----:B0-----:R-:W-:-:S02]  /*22ac0*/  @!P0 IMAD.MOV.U32 R6, RZ, RZ, R139 ;  /* 0x000000ffff068224 */ /* 0x001fc400078e008b */
[----:B------:R-:W-:Y:S01]  /*22ad0*/  @!P0 IMAD.MOV.U32 R7, RZ, RZ, R150 ;  /* 0x000000ffff078224 */ /* 0x000fe200078e0096 */
[----:B------:R-:W-:Y:S01]  /*22ae0*/  PRMT R158, RZ, 0x7610, R158 ;  /* 0x00007610ff9e7816 */ /* 0x000fe2000000009e */
[----:B------:R-:W4:Y:S04]  /*22af0*/  LDL R139, [R1+0x3cc] ;  /* 0x0003cc00018b7983 */ /* 0x000f280000100800 */
[----:B------:R2:W4:Y:S02]  /*22b00*/  @!P0 LDG.E.U16 R159, desc[UR6][R6.64] ;  /* 0x00000006069f8981 */ /* 0x000524000c1e1500 */
[----:B--2---:R-:W-:Y:S02]  /*22b10*/  @!P0 IMAD.MOV.U32 R6, RZ, RZ, R132 ;  /* 0x000000ffff068224 */ /* 0x004fe400078e0084 */
[----:B------:R-:W2:Y:S01]  /*22b20*/  LDL R132, [R1+0x314] ;  /* 0x0003140001847983 */ /* 0x000ea20000100800 */
[----:B------:R-:W-:Y:S01]  /*22b30*/  @!P0 IMAD.MOV.U32 R7, RZ, RZ, R137 ;  /* 0x000000ffff078224 */ /* 0x000fe200078e0089 */
[----:B------:R-:W-:-:S02]  /*22b40*/  PRMT R157, RZ, 0x7610, R157 ;  /* 0x00007610ff9d7816 */ /* 0x000fc4000000009d */
[----:B------:R-:W-:Y:S01]  /*22b50*/  PRMT R156, RZ, 0x7610, R156 ;  /* 0x00007610ff9c7816 */ /* 0x000fe2000000009c */
        /* <DEDUP_REMOVED lines=11> */
[----:B---3--:R-:W-:-:S05]  /*22c10*/  @!P0 IMAD.MOV.U32 R6, RZ, RZ, R24 ;  /* 0x000000ffff068224 */ /* 0x008fca00078e0018 */
[----:B------:R4:W3:Y:S02]  /*22c20*/  @!P0 LDG.E.U16 R156, desc[UR6][R6.64] ;  /* 0x00000006069c8981 */ /* 0x0008e4000c1e1500 */
[----:B----4-:R-:W-:Y:S02]  /*22c30*/  @!P0 IMAD.MOV.U32 R6, RZ, RZ, R138 ;  /* 0x000000ffff068224 */ /* 0x010fe400078e008a */
[----:B------:R-:W-:-:S05]  /*22c40*/  @!P0 IMAD.MOV.U32 R7, RZ, RZ, R149 ;  /* 0x000000ffff078224 */ /* 0x000fca00078e0095 */
[----:B------:R0:W4:Y:S02]  /*22c50*/  @!P0 LDG.E.U16 R155, desc[UR6][R6.64] ;  /* 0x00000006069b8981 */ /* 0x000124000c1e1500 */
[----:B0-----:R-:W-:Y:S02]  /*22c60*/  @!P0 IMAD.MOV.U32 R7, RZ, RZ, R2 ;  /* 0x000000ffff078224 */ /* 0x001fe400078e0002 */
[----:B--2---:R-:W-:Y:S02]  /*22c70*/  @!P0 IMAD.MOV.U32 R6, RZ, RZ, R132 ;  /* 0x000000ffff068224 */ /* 0x004fe400078e0084 */
[----:B------:R-:W2:Y:S04]  /*22c80*/  LDL R132, [R1+0x30c] ;  /* 0x00030c0001847983 */ /* 0x000ea80000100800 */
[----:B------:R0:W-:Y:S04]  /*22c90*/  STL [R1+0xf5c], R2 ;  /* 0x000f5c0201007387 */ /* 0x0001e80000100800 */
[----:B------:R1:W4:Y:S04]  /*22ca0*/  @!P0 LDG.E.U16 R154, desc[UR6][R6.64] ;  /* 0x00000006069a8981 */ /* 0x000328000c1e1500 */
[----:B0-----:R-:W3:Y:S04]  /*22cb0*/  LDL.LU R2, [R1+0x348] ;  /* 0x0003480001027983 */ /* 0x001ee80000300800 */
[----:B------:R-:W1:Y:S04]  /*22cc0*/  LDL R6, [R1+0x40c] ;  /* 0x00040c0001067983 */ /* 0x000e680000100800 */
[----:B------:R-:W1:Y:S01]  /*22cd0*/  LDL R7, [R1+0x410] ;  /* 0x0004100001077983 */ /* 0x000e620000100800 */
[----:B------:R-:W-:-:S02]  /*22ce0*/  PRMT R153, RZ, 0x7610, R153 ;  /* 0x00007610ff997816 */ /* 0x000fc40000000099 */
[----:B------:R-:W-:Y:S02]  /*22cf0*/  PRMT R152, RZ, 0x7610, R152 ;  /* 0x00007610ff987816 */ /* 0x000fe40000000098 */
[----:B------:R-:W-:Y:S02]  /*22d00*/  PRMT R23, RZ, 0x7610, R23 ;  /* 0x00007610ff177816 */ /* 0x000fe40000000017 */
[----:B------:R-:W-:Y:S02]  /*22d10*/  PRMT R22, RZ, 0x7610, R22 ;  /* 0x00007610ff167816 */ /* 0x000fe40000000016 */
[----:B------:R-:W-:Y:S02]  /*22d20*/  PRMT R21, RZ, 0x7610, R21 ;  /* 0x00007610ff157816 */ /* 0x000fe40000000015 */
[----:B-1----:R-:W-:-:S04]  /*22d30*/  @!P0 LOP3.LUT R7, R7, R6, RZ, 0x3c, !PT ;  /* 0x0000000607078212 */ /* 0x002fc800078e3cff */
[----:B------:R-:W-:-:S04]  /*22d40*/  @!P0 LOP3.LUT R6, R7, R6, RZ, 0x3c, !PT ;  /* 0x0000000607068212 */ /* 0x000fc800078e3cff */
[----:B------:R-:W-:-:S05]  /*22d50*/  @!P0 LOP3.LUT R7, R7, R6, RZ, 0x3c, !PT ;  /* 0x0000000607078212 */ /* 0x000fca00078e3cff */
[----:B------:R0:W4:Y:S02]  /*22d60*/  @!P0 LDG.E.U16 R153, desc[UR6][R6.64] ;  /* 0x0000000606998981 */ /* 0x000124000c1e1500 */
[----:B0-----:R-:W-:Y:S02]  /*22d70*/  @!P0 IMAD.MOV.U32 R6, RZ, RZ, R137 ;  /* 0x000000ffff068224 */ /* 0x001fe400078e0089 */
[----:B------:R-:W-:Y:S01]  /*22d80*/  @!P0 IMAD.MOV.U32 R7, RZ, RZ, R139 ;  /* 0x000000ffff078224 */ /* 0x000fe200078e008b */
[----:B------:R-:W4:Y:S04]  /*22d90*/  LDL R137, [R1+0x384] ;  /* 0x0003840001897983 */ /* 0x000f280000100800 */
[----:B------:R0:W4:Y:S02]  /*22da0*/  @!P0 LDG.E.U16 R152, desc[UR6][R6.64] ;  /* 0x0000000606988981 */ /* 0x000124000c1e1500 */
[----:B0-----:R-:W-:-:S02]  /*22db0*/  @!P0 IMAD.MOV.U32 R6, RZ, RZ, R134 ;  /* 0x000000ffff068224 */ /* 0x001fc400078e0086 */
[----:B------:R-:W-:Y:S01]  /*22dc0*/  @!P0 IMAD.MOV.U32 R7, RZ, RZ, R150 ;  /* 0x000000ffff078224 */ /* 0x000fe200078e0096 */
[----:B------:R-:W4:Y:S04]  /*22dd0*/  LDL.LU R134, [R1+0x344] ;  /* 0x0003440001867983 */ /* 0x000f280000300800 */
[----:B------:R0:W4:Y:S04]  /*22de0*/  @!P0 LDG.E.U16 R23, desc[UR6][R6.64] ;  /* 0x0000000606178981 */ /* 0x000128000c1e1500 */
[----:B------:R-:W4:Y:S01]  /*22df0*/  LDL.LU R139, [R1+0x380] ;  /* 0x00038000018b7983 */ /* 0x000f220000300800 */
[----:B0-----:R-:W-:-:S02]  /*22e00*/  @!P0 IMAD.MOV.U32 R6, RZ, RZ, R136 ;  /* 0x000000ffff068224 */ /* 0x001fc400078e0088 */
[----:B---3--:R-:W-:-:S05]  /*22e10*/  @!P0 IMAD.MOV.U32 R7, RZ, RZ, R2 ;  /* 0x000000ffff078224 */ /* 0x008fca00078e0002 */
[----:B------:R2:W3:Y:S02]  /*22e20*/  @!P0 LDG.E.U16 R22, desc[UR6][R6.64] ;  /* 0x0000000606168981 */ /* 0x0004e4000c1e1500 */
[----:B--2---:R-:W-:Y:S02]  /*22e30*/  @!P0 IMAD.MOV.U32 R6, RZ, RZ, R132 ;  /* 0x000000ffff068224 */ /* 0x004fe400078e0084 */
[----:B------:R-:W-:Y:S01]  /*22e40*/  @!P0 IMAD.MOV.U32 R7, RZ, RZ, R3 ;  /* 0x000000ffff078224 */ /* 0x000fe200078e0003 */
[----:B------:R-:W2:Y:S04]  /*22e50*/  LDL R132, [R1+0x304] ;  /* 0x0003040001847983 */ /* 0x000ea80000100800 */
[----:B------:R0:W-:Y:S04]  /*22e60*/  STL [R1+0xf60], R3 ;  /* 0x000f600301007387 */ /* 0x0001e80000100800 */
[----:B------:R1:W3:Y:S04]  /*22e70*/  @!P0 LDG.E.U16 R21, desc[UR6][R6.64] ;  /* 0x0000000606158981 */ /* 0x0002e8000c1e1500 */
[----:B0-----:R-:W2:Y:S04]  /*22e80*/  LDL.LU R3, [R1+0x340] ;  /* 0x0003400001037983 */ /* 0x001ea80000300800 */
[----:B------:R-:W1:Y:S04]  /*22e90*/  LDL R6, [R1+0x404] ;  /* 0x0004040001067983 */ /* 0x000e680000100800 */
[----:B------:R-:W1:Y:S01]  /*22ea0*/  LDL R7, [R1+0x408] ;  /* 0x0004080001077983 */ /* 0x000e620000100800 */
[----:B------:R-:W-:-:S02]  /*22eb0*/  PRMT R20, RZ, 0x7610, R20 ;  /* 0x00007610ff147816 */ /* 0x000fc40000000014 */
[----:B-1----:R-:W-:-:S04]  /*22ec0*/  @!P0 LOP3.LUT R7, R7, R6, RZ, 0x3c, !PT ;  /* 0x0000000607078212 */ /* 0x002fc800078e3cff */
[----:B------:R-:W-:-:S04]  /*22ed0*/  @!P0 LOP3.LUT R6, R7, R6, RZ, 0x3c, !PT ;  /* 0x0000000607068212 */ /* 0x000fc800078e3cff */
[----:B------:R-:W-:-:S05]  /*22ee0*/  @!P0 LOP3.LUT R7, R7, R6, RZ, 0x3c, !PT ;  /* 0x0000000607078212 */ /* 0x000fca00078e3cff */
[----:B------:R0:W3:Y:S04]  /*22ef0*/  @!P0 LDG.E.U16 R20, desc[UR6][R6.64] ;  /* 0x0000000606148981 */ /* 0x0000e8000c1e1500 */
[----:B------:R-:W0:Y:S04]  /*22f00*/  LDL R6, [R1+0x3c4] ;  /* 0x0003c40001067983 */ /* 0x000e280000100800 */
[----:B------:R-:W0:Y:S01]  /*22f10*/  LDL R7, [R1+0x3c8] ;  /* 0x0003c80001077983 */ /* 0x000e220000100800 */
[----:B------:R-:W-:Y:S02]  /*22f20*/  PRMT R19, RZ, 0x7610, R19 ;  /* 0x00007610ff137816 */ /* 0x000fe40000000013 */
[----:B------:R-:W-:-:S02]  /*22f30*/  PRMT R18, RZ, 0x7610, R18 ;  /* 0x00007610ff127816 */ /* 0x000fc40000000012 */
[----:B------:R-:W-:Y:S02]  /*22f40*/  PRMT R17, RZ, 0x7610, R17 ;  /* 0x00007610ff117816 */ /* 0x000fe40000000011 */
[----:B------:R-:W-:Y:S02]  /*22f50*/  PRMT R14, RZ, 0x7610, R14 ;  /* 0x00007610ff0e7816 */ /* 0x000fe4000000000e */
[----:B0-----:R-:W-:-:S04]  /*22f60*/  @!P0 LOP3.LUT R7, R7, R6, RZ, 0x3c, !PT ;  /* 0x0000000607078212 */ /* 0x001fc800078e3cff */
[----:B------:R-:W-:-:S04]  /*22f70*/  @!P0 LOP3.LUT R6, R7, R6, RZ, 0x3c, !PT ;  /* 0x0000000607068212 */ /* 0x000fc800078e3cff */
[----:B------:R-:W-:-:S05]  /*22f80*/  @!P0 LOP3.LUT R7, R7, R6, RZ, 0x3c, !PT ;  /* 0x0000000607078212 */ /* 0x000fca00078e3cff */
[----:B------:R4:W3:Y:S02]  /*22f90*/  @!P0 LDG.E.U16 R19, desc[UR6][R6.64] ;  /* 0x0000000606138981 */ /* 0x0008e4000c1e1500 */
[----:B----4-:R-:W-:Y:S02]  /*22fa0*/  @!P0 IMAD.MOV.U32 R6, RZ, RZ, R137 ;  /* 0x000000ffff068224 */ /* 0x010fe400078e0089 */
[----:B------:R-:W-:Y:S01]  /*22fb0*/  @!P0 IMAD.MOV.U32 R7, RZ, RZ, R139 ;  /* 0x000000ffff078224 */ /* 0x000fe200078e008b */
[----:B------:R-:W4:Y:S04]  /*22fc0*/  LDL.LU R137, [R1+0x378] ;  /* 0x0003780001897983 */ /* 0x000f280000300800 */
[----:B------:R0:W3:Y:S02]  /*22fd0*/  @!P0 LDG.E.U16 R18, desc[UR6][R6.64] ;  /* 0x0000000606128981 */ /* 0x0000e4000c1e1500 */
[----:B0-----:R-:W-:-:S02]  /*22fe0*/  @!P0 IMAD.MOV.U32 R6, RZ, RZ, R134 ;  /* 0x000000ffff068224 */ /* 0x001fc400078e0086 */
[----:B--2---:R-:W-:Y:S01]  /*22ff0*/  @!P0 IMAD.MOV.U32 R7, RZ, RZ, R3 ;  /* 0x000000ffff078224 */ /* 0x004fe200078e0003 */
[----:B------:R0:W-:Y:S04]  /*23000*/  STL [R1+0xfd0], R3 ;  /* 0x000fd00301007387 */ /* 0x0001e80000100800 */
[----:B------:R1:W2:Y:S04]  /*23010*/  @!P0 LDG.E.U16 R17, desc[UR6][R6.64] ;  /* 0x0000000606118981 */ /* 0x0002a8000c1e1500 */
[----:B0-----:R-:W4:Y:S01]  /*23020*/  LDL.LU R3, [R1+0x37c] ;  /* 0x00037c0001037983 */ /* 0x001f220000300800 */
[----:B-1----:R-:W-:-:S02]  /*23030*/  @!P0 IMAD.MOV.U32 R6, RZ, RZ, R132 ;  /* 0x000000ffff068224 */ /* 0x002fc400078e0084 */
[----:B------:R-:W-:Y:S01]  /*23040*/  @!P0 IMAD.MOV.U32 R7, RZ, RZ, R4 ;  /* 0x000000ffff078224 */ /* 0x000fe200078e0004 */
[----:B------:R-:W3:Y:S04]  /*23050*/  LDL.LU R132, [R1+0x33c] ;  /* 0x00033c0001847983 */ /* 0x000ee80000300800 */
[----:B------:R0:W-:Y:S04]  /*23060*/  STL [R1+0xf64], R4 ;  /* 0x000f640401007387 */ /* 0x0001e80000100800 */
[----:B------:R1:W2:Y:S04]  /*23070*/  @!P0 LDG.E.U16 R14, desc[UR6][R6.64] ;  /* 0x00000006060e8981 */ /* 0x0002a8000c1e1500 */
[----:B0-----:R-:W2:Y:S04]  /*23080*/  LDL.LU R4, [R1+0x2fc] ;  /* 0x0002fc0001047983 */ /* 0x001ea80000300800 */
[----:B------:R-:W1:Y:S04]  /*23090*/  LDL R6, [R1+0x43c] ;  /* 0x00043c0001067983 */ /* 0x000e680000100800 */
[----:B------:R-:W1:Y:S01]  /*230a0*/  LDL R7, [R1+0x440] ;  /* 0x0004400001077983 */ /* 0x000e620000100800 */
[----:B------:R-:W-:-:S02]  /*230b0*/  PRMT R13, RZ, 0x7610, R13 ;  /* 0x00007610ff0d7816 */ /* 0x000fc4000000000d */
[----:B-1----:R-:W-:-:S04]  /*230c0*/  @!P0 LOP3.LUT R7, R7, R6, RZ, 0x3c, !PT ;  /* 0x0000000607078212 */ /* 0x002fc800078e3cff */
[----:B------:R-:W-:-:S04]  /*230d0*/  @!P0 LOP3.LUT R6, R7, R6, RZ, 0x3c, !PT ;  /* 0x0000000607068212 */ /* 0x000fc800078e3cff */
[----:B------:R-:W-:-:S05]  /*230e0*/  @!P0 LOP3.LUT R7, R7, R6, RZ, 0x3c, !PT ;  /* 0x0000000607078212 */ /* 0x000fca00078e3cff */
[----:B------:R0:W2:Y:S04]  /*230f0*/  @!P0 LDG.E.U16 R13, desc[UR6][R6.64] ;  /* 0x00000006060d8981 */ /* 0x0000a8000c1e1500 */
[----:B------:R-:W0:Y:S04]  /*23100*/  LDL R6, [R1+0x3fc] ;  /* 0x0003fc0001067983 */ /* 0x000e280000100800 */
[----:B------:R-:W0:Y:S01]  /*23110*/  LDL R7, [R1+0x400] ;  /* 0x0004000001077983 */ /* 0x000e220000100800 */
[----:B------:R-:W-:Y:S02]  /*23120*/  PRMT R12, RZ, 0x7610, R12 ;  /* 0x00007610ff0c7816 */ /* 0x000fe4000000000c */
[----:B0-----:R-:W-:-:S04]  /*23130*/  @!P0 LOP3.LUT R7, R7, R6, RZ, 0x3c, !PT ;  /* 0x0000000607078212 */ /* 0x001fc800078e3cff */
[----:B------:R-:W-:-:S04]  /*23140*/  @!P0 LOP3.LUT R6, R7, R6, RZ, 0x3c, !PT ;  /* 0x0000000607068212 */ /* 0x000fc800078e3cff */
[----:B------:R-:W-:-:S05]  /*23150*/  @!P0 LOP3.LUT R7, R7, R6, RZ, 0x3c, !PT ;  /* 0x0000000607078212 */ /* 0x000fca00078e3cff */
[----:B------:R0:W2:Y:S04]  /*23160*/  @!P0 LDG.E.U16 R12, desc[UR6][R6.64] ;  /* 0x00000006060c8981 */ /* 0x0000a8000c1e1500 */
[----:B------:R-:W0:Y:S04]  /*23170*/  LDL R6, [R1+0x3b8] ;  /* 0x0003b80001067983 */ /* 0x000e280000100800 */
[----:B------:R-:W0:Y:S01]  /*23180*/  LDL R7, [R1+0x3c0] ;  /* 0x0003c00001077983 */ /* 0x000e220000100800 */
[----:B------:R-:W-:Y:S02]  /*23190*/  PRMT R11, RZ, 0x7610, R11 ;  /* 0x00007610ff0b7816 */ /* 0x000fe4000000000b */
[----:B------:R-:W-:Y:S01]  /*231a0*/  PRMT R10, RZ, 0x7610, R10 ;  /* 0x00007610ff0a7816 */ /* 0x000fe2000000000a */
[----:B----4-:R1:W-:Y:S01]  /*231b0*/  STL [R1+0xfd4], R3 ;  /* 0x000fd40301007387 */ /* 0x0103e20000100800 */
[----:B0-----:R-:W-:-:S04]  /*231c0*/  @!P0 LOP3.LUT R7, R7, R6, RZ, 0x3c, !PT ;  /* 0x0000000607078212 */ /* 0x001fc800078e3cff */
[----:B------:R-:W-:-:S04]  /*231d0*/  @!P0 LOP3.LUT R6, R7, R6, RZ, 0x3c, !PT ;  /* 0x0000000607068212 */ /* 0x000fc800078e3cff */
[----:B------:R-:W-:-:S05]  /*231e0*/  @!P0 LOP3.LUT R7, R7, R6, RZ, 0x3c, !PT ;  /* 0x0000000607078212 */ /* 0x000fca00078e3cff */
[----:B------:R0:W4:Y:S02]  /*231f0*/  @!P0 LDG.E.U16 R11, desc[UR6][R6.64] ;  /* 0x00000006060b8981 */ /* 0x000124000c1e1500 */
[----:B0-----:R-:W-:Y:S02]  /*23200*/  @!P0 IMAD.MOV.U32 R6, RZ, RZ, R3 ;  /* 0x000000ffff068224 */ /* 0x001fe400078e0003 */
[----:B------:R-:W-:Y:S02]  /*23210*/  @!P0 IMAD.MOV.U32 R7, RZ, RZ, R137 ;  /* 0x000000ffff078224 */ /* 0x000fe400078e0089 */
[----:B-1----:R-:W-:Y:S02]  /*23220*/  IMAD.MOV.U32 R3, RZ, RZ, R24 ;  /* 0x000000ffff037224 */ /* 0x002fe400078e0018 */
[----:B------:R-:W2:Y:S04]  /*23230*/  LDL.LU R24, [R1+0x1260] ;  /* 0x0012600001187983 */ /* 0x000ea80000300800 */
[----:B------:R0:W4:Y:S04]  /*23240*/  @!P0 LDG.E.U16 R10, desc[UR6][R6.64] ;  /* 0x00000006060a8981 */ /* 0x000128000c1e1500 */
[----:B------:R-:W4:Y:S04]  /*23250*/  LDL R7, [R1+0x338] ;  /* 0x0003380001077983 */ /* 0x000f280000100800 */
[----:B------:R1:W-:Y:S02]  /*23260*/  STL.64 [R1+0x1230], R150 ;  /* 0x0012309601007387 */ /* 0x0003e40000100a00 */
[----:B-1----:R-:W-:-:S02]  /*23270*/  IMAD.MOV.U32 R151, RZ, RZ, R25 ;  /* 0x000000ffff977224 */ /* 0x002fc400078e0019 */
[----:B------:R-:W2:Y:S04]  /*23280*/  LDL.LU R25, [R1+0x125c] ;  /* 0x00125c0001197983 */ /* 0x000ea80000300800 */
[----:B------:R-:W4:Y:S04]  /*23290*/  LDL.LU R150, [R1+0x200] ;  /* 0x0002000001967983 */ /* 0x000f280000300800 */
[----:B------:R1:W-:Y:S04]  /*232a0*/  STL.64 [R1+0x1228], R148 ;  /* 0x0012289401007387 */ /* 0x0003e80000100a00 */
[----:B-1----:R-:W4:Y:S04]  /*232b0*/  LDL.LU R148, [R1+0x224] ;  /* 0x0002240001947983 */ /* 0x002f280000300800 */
[----:B------:R-:W4:Y:S04]  /*232c0*/  LDL.LU R149, [R1+0x210] ;  /* 0x0002100001957983 */ /* 0x000f280000300800 */
[----:B------:R1:W-:Y:S04]  /*232d0*/  STL.64 [R1+0x1220], R146 ;  /* 0x0012209201007387 */ /* 0x0003e80000100a00 */
[----:B-1----:R-:W4:Y:S04]  /*232e0*/  LDL.LU R146, [R1+0x24c] ;  /* 0x00024c0001927983 */ /* 0x002f280000300800 */
[----:B------:R-:W4:Y:S04]  /*232f0*/  LDL.LU R147, [R1+0x238] ;  /* 0x0002380001937983 */ /* 0x000f280000300800 */
[----:B------:R1:W-:Y:S04]  /*23300*/  STL.64 [R1+0x1218], R144 ;  /* 0x0012189001007387 */ /* 0x0003e80000100a00 */
[----:B-1----:R-:W4:Y:S04]  /*23310*/  LDL R144, [R1+0x2f8] ;  /* 0x0002f80001907983 */ /* 0x002f280000100800 */
[----:B------:R-:W4:Y:S04]  /*23320*/  LDL.LU R145, [R1+0x264] ;  /* 0x0002640001917983 */ /* 0x000f280000300800 */
[----:B------:R-:W-:Y:S04]  /*23330*/  STL.64 [R1+0x1210], R142 ;  /* 0x0012108e01007387 */ /* 0x000fe80000100a00 */
[----:B------:R-:W-:Y:S04]  /*23340*/  STL.64 [R1+0x1208], R140 ;  /* 0x0012088c01007387 */ /* 0x000fe80000100a00 */
[----:B------:R-:W-:Y:S04]  /*23350*/  STL.64 [R1+0x1200], R138 ;  /* 0x0012008a01007387 */ /* 0x000fe80000100a00 */
[----:B------:R1:W-:Y:S04]  /*23360*/  STL.64 [R1+0x11f8], R136 ;  /* 0x0011f88801007387 */ /* 0x0003e80000100a00 */
[----:B------:R-:W-:Y:S04]  /*23370*/  STL.64 [R1+0x11f0], R134 ;  /* 0x0011f08601007387 */ /* 0x000fe80000100a00 */
[----:B---3--:R-:W-:Y:S04]  /*23380*/  STL.64 [R1+0x11e8], R132 ;  /* 0x0011e88401007387 */ /* 0x008fe80000100a00 */
[----:B------:R-:W-:Y:S04]  /*23390*/  STL.64 [R1+0x11e0], R130 ;  /* 0x0011e08201007387 */ /* 0x000fe80000100a00 */
[----:B------:R-:W-:Y:S04]  /*233a0*/  STL.64 [R1+0x11d8], R128 ;  /* 0x0011d88001007387 */ /* 0x000fe80000100a00 */
[----:B------:R-:W-:Y:S04]  /*233b0*/  STL.64 [R1+0x11d0], R126 ;  /* 0x0011d07e01007387 */ /* 0x000fe80000100a00 */
[----:B------:R-:W-:Y:S04]  /*233c0*/  STL.64 [R1+0x11c8], R124 ;  /* 0x0011c87c01007387 */ /* 0x000fe80000100a00 */
[----:B------:R-:W-:Y:S04]  /*233d0*/  STL.64 [R1+0x11c0], R122 ;  /* 0x0011c07a01007387 */ /* 0x000fe80000100a00 */
[----:B------:R-:W-:Y:S04]  /*233e0*/  STL.64 [R1+0x11b8], R120 ;  /* 0x0011b87801007387 */ /* 0x000fe80000100a00 */
[----:B------:R-:W-:Y:S04]  /*233f0*/  STL.64 [R1+0x11b0], R118 ;  /* 0x0011b07601007387 */ /* 0x000fe80000100a00 */
[----:B------:R-:W-:Y:S04]  /*23400*/  STL.64 [R1+0x11a8], R116 ;  /* 0x0011a87401007387 */ /* 0x000fe80000100a00 */
[----:B------:R-:W-:Y:S01]  /*23410*/  STL.64 [R1+0x11a0], R114 ;  /* 0x0011a07201007387 */ /* 0x000fe20000100a00 */
[----:B-1----:R-:W1:Y:S03]  /*23420*/  S2R R136, SR_TID.X ;  /* 0x0000000000887919 */ /* 0x002e660000002100 */
        /* <DEDUP_REMOVED lines=28> */
[----:B-1----:R-:W-:-:S03]  /*235f0*/  IMAD.SHL.U32 R138, R136, 0x2, RZ ;  /* 0x00000002888a7824 */ /* 0x002fc600078e00ff */
[----:B------:R-:W-:Y:S04]  /*23600*/  STL.64 [R1+0x10b8], R56 ;  /* 0x0010b83801007387 */ /* 0x000fe80000100a00 */
[----:B------:R-:W-:Y:S04]  /*23610*/  STL.64 [R1+0x10b0], R54 ;  /* 0x0010b03601007387 */ /* 0x000fe80000100a00 */
[----:B------:R-:W-:Y:S04]  /*23620*/  STL.64 [R1+0x10a8], R52 ;  /* 0x0010a83401007387 */ /* 0x000fe80000100a00 */
[----:B------:R-:W-:Y:S04]  /*23630*/  STL.64 [R1+0x10a0], R50 ;  /* 0x0010a03201007387 */ /* 0x000fe80000100a00 */
[----:B------:R-:W-:Y:S01]  /*23640*/  STL.64 [R1+0x1098], R48 ;  /* 0x0010983001007387 */ /* 0x000fe20000100a00 */
[----:B------:R-:W-:-:S03]  /*23650*/  LOP3.LUT R137, R136, 0x40, RZ, 0xc0, !PT ;  /* 0x0000004088897812 */ /* 0x000fc600078ec0ff */
[----:B------:R-:W-:Y:S01]  /*23660*/  STL.64 [R1+0x1090], R46 ;  /* 0x0010902e01007387 */ /* 0x000fe20000100a00 */
[----:B------:R-:W-:-:S03]  /*23670*/  LOP3.LUT R138, R138, 0x7e, RZ, 0xc0, !PT ;  /* 0x0000007e8a8a7812 */ /* 0x000fc600078ec0ff */
[----:B------:R-:W-:Y:S04]  /*23680*/  STL.64 [R1+0x1088], R44 ;  /* 0x0010882c01007387 */ /* 0x000fe80000100a00 */
[----:B------:R-:W-:Y:S04]  /*23690*/  STL.64 [R1+0x1080], R42 ;  /* 0x0010802a01007387 */ /* 0x000fe80000100a00 */
[----:B------:R-:W-:Y:S04]  /*236a0*/  STL.64 [R1+0x1078], R40 ;  /* 0x0010782801007387 */ /* 0x000fe80000100a00 */
[----:B------:R-:W-:Y:S01]  /*236b0*/  STL.64 [R1+0x1070], R38 ;  /* 0x0010702601007387 */ /* 0x000fe20000100a00 */
[----:B------:R-:W-:-:S03]  /*236c0*/  IMAD R138, R137, 0x200, R138 ;  /* 0x00000200898a7824 */ /* 0x000fc600078e028a */
[----:B------:R-:W-:Y:S04]  /*236d0*/  STL.64 [R1+0x1068], R36 ;  /* 0x0010682401007387 */ /* 0x000fe80000100a00 */
[----:B------:R-:W-:Y:S01]  /*236e0*/  STL.64 [R1+0x1060], R34 ;  /* 0x0010602201007387 */ /* 0x000fe20000100a00 */
[----:B------:R-:W-:-:S03]  /*236f0*/  PRMT R9, RZ, 0x7610, R9 ;  /* 0x00007610ff097816 */ /* 0x000fc60000000009 */
[----:B------:R-:W-:Y:S01]  /*23700*/  STL.64 [R1+0x1058], R32 ;  /* 0x0010582001007387 */ /* 0x000fe20000100a00 */
[----:B0-----:R-:W-:-:S03]  /*23710*/  @!P0 IMAD.MOV.U32 R6, RZ, RZ, R132 ;  /* 0x000000ffff068224 */ /* 0x001fc600078e0084 */
[----:B------:R-:W-:Y:S04]  /*23720*/  STL.64 [R1+0x1050], R30 ;  /* 0x0010501e01007387 */ /* 0x000fe80000100a00 */
[----:B------:R-:W-:Y:S01]  /*23730*/  STL.64 [R1+0x1048], R28 ;  /* 0x0010481c01007387 */ /* 0x000fe20000100a00 */
[----:B------:R-:W-:-:S03]  /*23740*/  LOP3.LUT R138, R138, 0x20, RZ, 0x3c, !PT ;  /* 0x000000208a8a7812 */ /* 0x000fc600078e3cff */
[----:B------:R-:W-:Y:S04]  /*23750*/  STL.64 [R1+0x1040], R26 ;  /* 0x0010401a01007387 */ /* 0x000fe80000100a00 */
[----:B--2---:R-:W-:Y:S04]  /*23760*/  STL.64 [R1+0x1038], R24 ;  /* 0x0010381801007387 */ /* 0x004fe80000100a00 */
[----:B------:R-:W-:Y:S04]  /*23770*/  STL [R1+0xf68], R4 ;  /* 0x000f680401007387 */ /* 0x000fe80000100800 */
[----:B------:R-:W2:Y:S04]  /*23780*/  LDL.LU R139, [R1+0x2f0] ;  /* 0x0002f000018b7983 */ /* 0x000ea80000300800 */
[----:B------:R-:W3:Y:S04]  /*23790*/  LDL.LU R140, [R1+0x2dc] ;  /* 0x0002dc00018c7983 */ /* 0x000ee80000300800 */
[----:B------:R-:W3:Y:S04]  /*237a0*/  LDL.LU R141, [R1+0x2c8] ;  /* 0x0002c800018d7983 */ /* 0x000ee80000300800 */
[----:B----4-:R0:W4:Y:S04]  /*237b0*/  @!P0 LDG.E.U16 R9, desc[UR6][R6.64] ;  /* 0x0000000606098981 */ /* 0x010128000c1e1500 */
[----:B------:R-:W4:Y:S04]  /*237c0*/  LDL.LU R142, [R1+0x2b4] ;  /* 0x0002b400018e7983 */ /* 0x000f280000300800 */
[----:B------:R-:W4:Y:S01]  /*237d0*/  LDL.LU R143, [R1+0x2a0] ;  /* 0x0002a000018f7983 */ /* 0x000f220000300800 */
[----:B0-----:R-:W-:-:S03]  /*237e0*/  @!P0 IMAD.MOV.U32 R7, RZ, RZ, R144 ;  /* 0x000000ffff078224 */ /* 0x001fc600078e0090 */
[----:B------:R-:W4:Y:S04]  /*237f0*/  LDL.LU R144, [R1+0x28c] ;  /* 0x00028c0001907983 */ /* 0x000f280000300800 */
[----:B------:R0:W-:Y:S04]  /*23800*/  STS.U16 [R138+UR4+0x1d00], R145 ;  /* 0x001d00918a007988 */ /* 0x0001e80008000404 */
[----:B------:R1:W-:Y:S04]  /*23810*/  STS.U16 [R138+UR4+0x2100], R146 ;  /* 0x002100928a007988 */ /* 0x0003e80008000404 */
[----:B------:R1:W-:Y:S04]  /*23820*/  STS.U16 [R138+UR4+0x2500], R147 ;  /* 0x002500938a007988 */ /* 0x0003e80008000404 */
[----:B0-----:R-:W4:Y:S04]  /*23830*/  LDL.LU R145, [R1+0x278] ;  /* 0x0002780001917983 */ /* 0x001f280000300800 */
[----:B-1----:R-:W4:Y:S04]  /*23840*/  LDL.LU R146, [R1+0x260] ;  /* 0x0002600001927983 */ /* 0x002f280000300800 */
[----:B------:R0:W-:Y:S04]  /*23850*/  STS.U16 [R138+UR4+0x2900], R148 ;  /* 0x002900948a007988 */ /* 0x0001e80008000404 */
[----:B------:R-:W4:Y:S04]  /*23860*/  LDL.LU R147, [R1+0x248] ;  /* 0x0002480001937983 */ /* 0x000f280000300800 */
[----:B------:R1:W-:Y:S04]  /*23870*/  STS.U16 [R138+UR4+0x2d00], R149 ;  /* 0x002d00958a007988 */ /* 0x0003e80008000404 */
[----:B0-----:R-:W4:Y:S04]  /*23880*/  LDL.LU R148, [R1+0x234] ;  /* 0x0002340001947983 */ /* 0x001f280000300800 */
[----:B------:R0:W-:Y:S04]  /*23890*/  STS.U16 [R138+UR4+0x3100], R150 ;  /* 0x003100968a007988 */ /* 0x0001e80008000404 */
[----:B-1----:R-:W4:Y:S04]  /*238a0*/  LDL.LU R149, [R1+0x220] ;  /* 0x0002200001957983 */ /* 0x002f280000300800 */
[----:B0-----:R-:W4:Y:S01]  /*238b0*/  LDL.LU R150, [R1+0x20c] ;  /* 0x00020c0001967983 */ /* 0x001f220000300800 */
[----:B------:R-:W-:-:S03]  /*238c0*/  IMAD.SHL.U32 R136, R136, 0x2, RZ ;  /* 0x0000000288887824 */ /* 0x000fc600078e00ff */
[----:B------:R-:W-:Y:S04]  /*238d0*/  STS.U16 [R138+UR4+0x3500], R251 ;  /* 0x003500fb8a007988 */ /* 0x000fe80008000404 */
[----:B------:R-:W-:Y:S01]  /*238e0*/  STS.U16 [R138+UR4+0x3900], R245 ;  /* 0x003900f58a007988 */ /* 0x000fe20008000404 */
[----:B------:R-:W-:-:S03]  /*238f0*/  LOP3.LUT R136, R136, 0x7e, RZ, 0xc0, !PT ;  /* 0x0000007e88887812 */ /* 0x000fc600078ec0ff */
        /* <DEDUP_REMOVED lines=19> */
[----:B--2---:R-:W-:Y:S04]  /*23a30*/  STS.U16 [R136+UR4+0x180], R139 ;  /* 0x0001808b88007988 */ /* 0x004fe80008000404 */
[----:B---3--:R-:W-:Y:S04]  /*23a40*/  STS.U16 [R136+UR4+0x580], R140 ;  /* 0x0005808c88007988 */ /* 0x008fe80008000404 */
[----:B------:R-:W-:Y:S04]  /*23a50*/  STS.U16 [R136+UR4+0x980], R141 ;  /* 0x0009808d88007988 */ /* 0x000fe80008000404 */
[----:B----4-:R-:W-:Y:S04]  /*23a60*/  STS.U16 [R136+UR4+0xd80], R142 ;  /* 0x000d808e88007988 */ /* 0x010fe80008000404 */
        /* <DEDUP_REMOVED lines=9> */
[----:B0-----:R-:W2:Y:S04]  /*23b00*/  LDL.LU R8, [R1+0x1258] ;  /* 0x0012580001087983 */ /* 0x001ea80000300800 */
[----:B------:R-:W3:Y:S04]  /*23b10*/  LDL.LU R139, [R1+0x2ec] ;  /* 0x0002ec00018b7983 */ /* 0x000ee80000300800 */
[----:B------:R-:W4:Y:S04]  /*23b20*/  LDL.LU R140, [R1+0x2d8] ;  /* 0x0002d800018c7983 */ /* 0x000f280000300800 */
[----:B------:R-:W2:Y:S04]  /*23b30*/  LDL.LU R141, [R1+0x2c4] ;  /* 0x0002c400018d7983 */ /* 0x000ea80000300800 */
        /* <DEDUP_REMOVED lines=8> */
[----:B------:R-:W2:Y:S01]  /*23bc0*/  LDL.LU R150, [R1+0x208] ;  /* 0x0002080001967983 */ /* 0x000ea20000300800 */
[----:B------:R-:W0:Y:S01]  /*23bd0*/  S2R R137, SR_TID.X ;  /* 0x0000000000897919 */ /* 0x000e220000002100 */
[----:B------:R-:W-:-:S02]  /*23be0*/  @!P0 IMAD.MOV.U32 R6, RZ, RZ, R4 ;  /* 0x000000ffff068224 */ /* 0x000fc400078e0004 */
[----:B------:R-:W-:Y:S04]  /*23bf0*/  STS.U16 [R136+UR4+0x3580], R250 ;  /* 0x003580fa88007988 */ /* 0x000fe80008000404 */
[----:B------:R-:W-:Y:S04]  /*23c00*/  STS.U16 [R136+UR4+0x3980], R244 ;  /* 0x003980f488007988 */ /* 0x000fe80008000404 */
[----:B------:R-:W-:Y:S04]  /*23c10*/  STS.U16 [R136+UR4+0x3d80], R238 ;  /* 0x003d80ee88007988 */ /* 0x000fe80008000404 */
[----:B------:R-:W-:Y:S04]  /*23c20*/  STS.U16 [R136+UR4+0x4180], R232 ;  /* 0x004180e888007988 */ /* 0x000fe80008000404 */
[----:B------:R-:W-:Y:S04]  /*23c30*/  STS.U16 [R136+UR4+0x4580], R226 ;  /* 0x004580e288007988 */ /* 0x000fe80008000404 */
[----:B------:R-:W-:Y:S01]  /*23c40*/  STS.U16 [R136+UR4+0x4980], R220 ;  /* 0x004980dc88007988 */ /* 0x000fe20008000404 */
[C---:B0-----:R-:W-:Y:S01]  /*23c50*/  IMAD.SHL.U32 R4, R137.reuse, 0x2, RZ ;  /* 0x0000000289047824 */ /* 0x041fe200078e00ff */
[----:B------:R-:W-:-:S02]  /*23c60*/  LOP3.LUT R138, R137, 0x40, RZ, 0xc0, !PT ;  /* 0x00000040898a7812 */ /* 0x000fc400078ec0ff */
[----:B------:R-:W-:Y:S02]  /*23c70*/  STS.U16 [R136+UR4+0x4d80], R214 ;  /* 0x004d80d688007988 */ /* 0x000fe40008000404 */
[----:B------:R-:W-:Y:S02]  /*23c80*/  LOP3.LUT R4, R4, 0x7e, RZ, 0xc0, !PT ;  /* 0x0000007e04047812 */ /* 0x000fe400078ec0ff */
[----:B------:R-:W-:Y:S04]  /*23c90*/  STS.U16 [R136+UR4+0x5180], R208 ;  /* 0x005180d088007988 */ /* 0x000fe80008000404 */
[----:B------:R-:W-:Y:S01]  /*23ca0*/  STS.U16 [R136+UR4+0x5580], R202 ;  /* 0x005580ca88007988 */ /* 0x000fe20008000404 */
[----:B------:R-:W-:-:S03]  /*23cb0*/  IMAD R4, R138, 0x200, R4 ;  /* 0x000002008a047824 */ /* 0x000fc600078e0204 */
        /* <DEDUP_REMOVED lines=11> */
[----:B---3--:R-:W-:Y:S04]  /*23d70*/  STS.U16 [R4+UR4+0x200], R139 ;  /* 0x0002008b04007988 */ /* 0x008fe80008000404 */
[----:B----4-:R-:W-:Y:S04]  /*23d80*/  STS.U16 [R4+UR4+0x600], R140 ;  /* 0x0006008c04007988 */ /* 0x010fe80008000404 */
[----:B--2---:R-:W-:Y:S04]  /*23d90*/  STS.U16 [R4+UR4+0xa00], R141 ;  /* 0x000a008d04007988 */ /* 0x004fe80008000404 */
        /* <DEDUP_REMOVED lines=23> */
[----:B------:R-:W-:-:S03]  /*23f10*/  PRMT R5, RZ, 0x7610, R5 ;  /* 0x00007610ff057816 */ /* 0x000fc60000000005 */
[----:B------:R-:W-:Y:S04]  /*23f20*/  STS.U16 [R4+UR4+0x3600], R249 ;  /* 0x003600f904007988 */ /* 0x000fe80008000404 */
[----:B------:R0:W2:Y:S04]  /*23f30*/  @!P0 LDG.E.U16 R5, desc[UR6][R6.64] ;  /* 0x0000000606058981 */ /* 0x0000a8000c1e1500 */
[----:B------:R-:W-:Y:S01]  /*23f40*/  STS.U16 [R4+UR4+0x3a00], R243 ;  /* 0x003a00f304007988 */ /* 0x000fe20008000404 */
[----:B0-----:R-:W-:-:S03]  /*23f50*/  IMAD.SHL.U32 R6, R137, 0x2, RZ ;  /* 0x0000000289067824 */ /* 0x001fc600078e00ff */
[----:B------:R-:W-:Y:S04]  /*23f60*/  STS.U16 [R4+UR4+0x3e00], R237 ;  /* 0x003e00ed04007988 */ /* 0x000fe80008000404 */
[----:B------:R-:W-:Y:S01]  /*23f70*/  STS.U16 [R4+UR4+0x4200], R231 ;  /* 0x004200e704007988 */ /* 0x000fe20008000404 */
[----:B------:R-:W-:-:S03]  /*23f80*/  LOP3.LUT R6, R6, 0x7e, RZ, 0xc0, !PT ;  /* 0x0000007e06067812 */ /* 0x000fc600078ec0ff */
        /* <DEDUP_REMOVED lines=42> */
[----:B------:R-:W0:Y:S03]  /*24230*/  S2R R141, SR_TID.X ;  /* 0x00000000008d7919 */ /* 0x000e260000002100 */
        /* <DEDUP_REMOVED lines=36> */
[----:B------:R1:W-:Y:S04]  /*24480*/  STS.U16 [R4+UR4+0x3300], R0 ;  /* 0x0033000004007988 */ /* 0x0003e80008000404 */
[----:B0-----:R-:W2:Y:S04]  /*24490*/  LDL.LU R15, [R1+0x124c] ;  /* 0x00124c00010f7983 */ /* 0x001ea80000300800 */
[----:B-1----:R-:W3:Y:S04]  /*244a0*/  LDL.LU R0, [R1+0x1248] ;  /* 0x0012480001007983 */ /* 0x002ee80000300800 */
[----:B------:R-:W4:Y:S04]  /*244b0*/  LDL.LU R143, [R1+0x2e0] ;  /* 0x0002e000018f7983 */ /* 0x000f280000300800 */
[----:B------:R-:W2:Y:S04]  /*244c0*/  LDL.LU R144, [R1+0x2cc] ;  /* 0x0002cc0001907983 */ /* 0x000ea80000300800 */
[----:B------:R-:W3:Y:S04]  /*244d0*/  LDL.LU R145, [R1+0x2b8] ;  /* 0x0002b80001917983 */ /* 0x000ee80000300800 */
[----:B------:R-:W3:Y:S04]  /*244e0*/  LDL.LU R146, [R1+0x2a4] ;  /* 0x0002a40001927983 */ /* 0x000ee80000300800 */
[----:B------:R-:W3:Y:S04]  /*244f0*/  LDL.LU R147, [R1+0x290] ;  /* 0x0002900001937983 */ /* 0x000ee80000300800 */
[----:B------:R-:W3:Y:S04]  /*24500*/  LDL.LU R148, [R1+0x27c] ;  /* 0x00027c0001947983 */ /* 0x000ee80000300800 */
[----:B------:R-:W3:Y:S04]  /*24510*/  LDL.LU R149, [R1+0x268] ;  /* 0x0002680001957983 */ /* 0x000ee80000300800 */
[----:B------:R-:W3:Y:S04]  /*24520*/  LDL.LU R150, [R1+0x250] ;  /* 0x0002500001967983 */ /* 0x000ee80000300800 */
[----:B------:R-:W3:Y:S04]  /*24530*/  LDL.LU.64 R24, [R1] ;  /* 0x0000000001187983 */ /* 0x000ee80000300a00 */
[----:B------:R-:W3:Y:S04]  /*24540*/  LDL.LU.64 R26, [R1+0x8] ;  /* 0x00000800011a7983 */ /* 0x000ee80000300a00 */
        /* <DEDUP_REMOVED lines=29> */
[----:B------:R-:W3:Y:S01]  /*24720*/  LDL.LU.64 R86, [R1+0xf8] ;  /* 0x0000f80001567983 */ /* 0x000ee20000300a00 */
[----:B------:R-:W-:-:S03]  /*24730*/  IMAD.SHL.U32 R6, R141, 0x2, RZ ;  /* 0x000000028d067824 */ /* 0x000fc600078e00ff */
[----:B------:R-:W3:Y:S04]  /*24740*/  LDL.LU.64 R88, [R1+0x100] ;  /* 0x0001000001587983 */ /* 0x000ee80000300a00 */
[----:B------:R-:W3:Y:S04]  /*24750*/  LDL.LU.64 R90, [R1+0x108] ;  /* 0x00010800015a7983 */ /* 0x000ee80000300a00 */
[----:B------:R-:W3:Y:S04]  /*24760*/  LDL.LU.64 R92, [R1+0x110] ;  /* 0x00011000015c7983 */ /* 0x000ee80000300a00 */
[----:B------:R-:W3:Y:S04]  /*24770*/  LDL.LU.64 R94, [R1+0x118] ;  /* 0x00011800015e7983 */ /* 0x000ee80000300a00 */
[----:B------:R-:W-:Y:S04]  /*24780*/  STS.U16 [R4+UR4+0x3700], R247 ;  /* 0x003700f704007988 */ /* 0x000fe80008000404 */
[----:B------:R-:W3:Y:S01]  /*24790*/  LDL.LU.64 R96, [R1+0x120] ;  /* 0x0001200001607983 */ /* 0x000ee20000300a00 */
[----:B------:R-:W-:-:S03]  /*247a0*/  LOP3.LUT R6, R6, 0x7e, RZ, 0xc0, !PT ;  /* 0x0000007e06067812 */ /* 0x000fc600078ec0ff */
[----:B------:R-:W-:Y:S04]  /*247b0*/  STS.U16 [R4+UR4+0x3b00], R241 ;  /* 0x003b00f104007988 */ /* 0x000fe80008000404 */
[----:B------:R-:W3:Y:S04]  /*247c0*/  LDL.LU.64 R98, [R1+0x128] ;  /* 0x0001280001627983 */ /* 0x000ee80000300a00 */
[----:B------:R-:W-:Y:S04]  /*247d0*/  STS.U16 [R4+UR4+0x3f00], R235 ;  /* 0x003f00eb04007988 */ /* 0x000fe80008000404 */
[----:B------:R-:W3:Y:S04]  /*247e0*/  LDL.LU.64 R100, [R1+0x130] ;  /* 0x0001300001647983 */ /* 0x000ee80000300a00 */
[----:B------:R-:W-:Y:S04]  /*247f0*/  STS.U16 [R4+UR4+0x4300], R229 ;  /* 0x004300e504007988 */ /* 0x000fe80008000404 */
[----:B------:R-:W3:Y:S04]  /*24800*/  LDL.LU.64 R102, [R1+0x138] ;  /* 0x0001380001667983 */ /* 0x000ee80000300a00 */
[----:B------:R-:W-:Y:S04]  /*24810*/  STS.U16 [R4+UR4+0x4700], R223 ;  /* 0x004700df04007988 */ /* 0x000fe80008000404 */
[----:B------:R-:W3:Y:S04]  /*24820*/  LDL.LU.64 R104, [R1+0x140] ;  /* 0x0001400001687983 */ /* 0x000ee80000300a00 */
[----:B------:R-:W-:Y:S04]  /*24830*/  STS.U16 [R4+UR4+0x4b00], R217 ;  /* 0x004b00d904007988 */ /* 0x000fe80008000404 */
[----:B------:R-:W3:Y:S01]  /*24840*/  LDL.LU.64 R106, [R1+0x148] ;  /* 0x00014800016a7983 */ /* 0x000ee20000300a00 */
[----:B------:R-:W-:-:S03]  /*24850*/  IMAD R6, R142, 0x200, R6 ;  /* 0x000002008e067824 */ /* 0x000fc600078e0206 */
        /* <DEDUP_REMOVED lines=25> */
[----:B------:R0:W-:Y:S04]  /*249f0*/  STS.U16 [R4+UR4+0x7f00], R14 ;  /* 0x007f000e04007988 */ /* 0x0001e80008000404 */
[----:B------:R-:W3:Y:S04]  /*24a00*/  LDL.LU.64 R132, [R1+0x1b0] ;  /* 0x0001b00001847983 */ /* 0x000ee80000300a00 */
[----:B----4-:R1:W-:Y:S04]  /*24a10*/  STS.U16 [R6+UR4+0x380], R143 ;  /* 0x0003808f06007988 */ /* 0x0103e80008000404 */
[----:B------:R-:W4:Y:S04]  /*24a20*/  LDL.LU.64 R134, [R1+0x1b8] ;  /* 0x0001b80001867983 */ /* 0x000f280000300a00 */
[----:B--2---:R-:W-:Y:S04]  /*24a30*/  STS.U16 [R6+UR4+0x780], R144 ;  /* 0x0007809006007988 */ /* 0x004fe80008000404 */
[----:B------:R-:W4:Y:S04]  /*24a40*/  LDL.LU.64 R136, [R1+0x1c0] ;  /* 0x0001c00001887983 */ /* 0x000f280000300a00 */
[----:B---3--:R2:W-:Y:S04]  /*24a50*/  STS.U16 [R6+UR4+0xb80], R145 ;  /* 0x000b809106007988 */ /* 0x0085e80008000404 */
[----:B------:R-:W4:Y:S04]  /*24a60*/  LDL.LU.64 R138, [R1+0x1c8] ;  /* 0x0001c800018a7983 */ /* 0x000f280000300a00 */
[----:B------:R-:W-:Y:S04]  /*24a70*/  STS.U16 [R6+UR4+0xf80], R146 ;  /* 0x000f809206007988 */ /* 0x000fe80008000404 */
[----:B------:R-:W4:Y:S01]  /*24a80*/  LDL.LU.64 R140, [R1+0x1d0] ;  /* 0x0001d000018c7983 */ /* 0x000f220000300a00 */
[----:B0-----:R-:W-:-:S03]  /*24a90*/  IMAD.MOV.U32 R4, RZ, RZ, R151 ;  /* 0x000000ffff047224 */ /* 0x001fc600078e0097 */
[----:B------:R0:W-:Y:S04]  /*24aa0*/  STS.U16 [R6+UR4+0x1380], R147 ;  /* 0x0013809306007988 */ /* 0x0001e80008000404 */
[----:B-1----:R-:W4:Y:S04]  /*24ab0*/  LDL.LU.64 R142, [R1+0x1d8] ;  /* 0x0001d800018e7983 */ /* 0x002f280000300a00 */
[----:B------:R-:W-:Y:S04]  /*24ac0*/  STS.U16 [R6+UR4+0x1780], R148 ;  /* 0x0017809406007988 */ /* 0x000fe80008000404 */
[----:B--2---:R-:W4:Y:S04]  /*24ad0*/  LDL.LU.64 R144, [R1+0x1e0] ;  /* 0x0001e00001907983 */ /* 0x004f280000300a00 */
[----:B------:R1:W-:Y:S04]  /*24ae0*/  STS.U16 [R6+UR4+0x1b80], R149 ;  /* 0x001b809506007988 */ /* 0x0003e80008000404 */
[----:B0-----:R-:W4:Y:S04]  /*24af0*/  LDL.LU.64 R146, [R1+0x1e8] ;  /* 0x0001e80001927983 */ /* 0x001f280000300a00 */
[----:B------:R0:W-:Y:S04]  /*24b00*/  STS.U16 [R6+UR4+0x1f80], R150 ;  /* 0x001f809606007988 */ /* 0x0001e80008000404 */
[----:B-1----:R-:W4:Y:S04]  /*24b10*/  LDL.LU.64 R148, [R1+0x1f0] ;  /* 0x0001f00001947983 */ /* 0x002f280000300a00 */
[----:B0-----:R-:W4:Y:S04]  /*24b20*/  LDL.LU.64 R150, [R1+0x1f8] ;  /* 0x0001f80001967983 */ /* 0x001f280000300a00 */
        /* <DEDUP_REMOVED lines=24> */
[----:B------:R0:W-:Y:S06]  /*24cb0*/  MEMBAR.ALL.CTA ;  /* 0x0000000000007992 */ /* 0x0001ec0000008000 */
[----:B0-----:R-:W0:Y:S01]  /*24cc0*/  FENCE.VIEW.ASYNC.S ;  /* 0x00000000000073c6 */ /* 0x001e220000000000 */
[----:B------:R-:W-:-:S03]  /*24cd0*/  UMOV UR37, 0x40000040 ;  /* 0x4000004000257882 */ /* 0x000fc60000000000 */
[----:B------:R-:W4:Y:S04]  /*24ce0*/  LDL.LU R0, [R1+0x1244] ;  /* 0x0012440001007983 */ /* 0x000f280000300800 */
[----:B-1----:R-:W4:Y:S04]  /*24cf0*/  LDL.LU R15, [R1+0x1240] ;  /* 0x00124000010f7983 */ /* 0x002f280000300800 */
[----:B--2---:R-:W2:Y:S04]  /*24d00*/  LDL.LU R16, [R1+0x123c] ;  /* 0x00123c0001107983 */ /* 0x004ea80000300800 */
[----:B---3--:R-:W3:Y:S01]  /*24d10*/  LDL.LU R8, [R1+0x1238] ;  /* 0x0012380001087983 */ /* 0x008ee20000300800 */
[----:B0-----:R-:W-:Y:S06]  /*24d20*/  BAR.SYNC.DEFER_BLOCKING 0x0 ;  /* 0x0000000000007b1d */ /* 0x001fec0000010000 */
[----:B----4-:R-:W-:-:S06]  /*24d30*/  WARPGROUP.ARRIVE ;  /* 0x00000000000079c5 */ /* 0x010fcc0000000000 */
[----:B------:R-:W-:Y:S03]  /*24d40*/  HGMMA.64x256x16.F32.BF16 R24, gdesc[UR36].tnspA, R24, gsb0 ;  /* 0x23e00000241879f0 */ /* 0x000fe60008001818 */
[----:B------:R-:W-:Y:S02]  /*24d50*/  WARPGROUP.DEPBAR.LE gsb0, 0x0 ;  /* 0x00008000000079c5 */ /* 0x000fe40000010000 */
[----:B------:R-:W-:-:S15]  /*24d60*/  WARPGROUP.ARRIVE ;  /* 0x00000000000079c5 */ /* 0x000fde0000000000 */
[----:B------:R-:W-:-:S08]  /*24d70*/  NOP ;  /* 0x0000000000007918 */ /* 0x000fd00000000000 */
        /* <DEDUP_REMOVED lines=26> */
[----:B------:R-:W-:Y:S04]  /*24f20*/  STL.64 [R1], R24 ;  /* 0x0000001801007387 */ /* 0x000fe80000100a00 */
        /* <DEDUP_REMOVED lines=62> */
[----:B------:R0:W-:Y:S01]  /*25310*/  STL.64 [R1+0x1f8], R150 ;  /* 0x0001f89601007387 */ /* 0x0001e20000100a00 */
[----:B------:R-:W-:-:S02]  /*25320*/  IMAD.MOV.U32 R252, RZ, RZ, R140 ;  /* 0x000000fffffc7224 */ /* 0x000fc400078e008c */
[----:B------:R-:W-:Y:S02]  /*25330*/  IMAD.MOV.U32 R251, RZ, RZ, R139 ;  /* 0x000000fffffb7224 */ /* 0x000fe400078e008b */
[----:B------:R-:W-:Y:S01]  /*25340*/  IMAD.MOV.U32 R250, RZ, RZ, R138 ;  /* 0x000000fffffa7224 */ /* 0x000fe200078e008a */
[----:B0-----:R-:W4:Y:S04]  /*25350*/  LDL.LU.64 R150, [R1+0x1230] ;  /* 0x0012300001967983 */ /* 0x001f280000300a00 */
[----:B------:R-:W2:Y:S04]  /*25360*/  LDL.LU.64 R148, [R1+0x1228] ;  /* 0x0012280001947983 */ /* 0x000ea80000300a00 */
[----:B------:R-:W3:Y:S01]  /*25370*/  LDL.LU.64 R146, [R1+0x1220] ;  /* 0x0012200001927983 */ /* 0x000ee20000300a00 */
[----:B------:R-:W-:-:S03]  /*25380*/  IMAD.MOV.U32 R249, RZ, RZ, R137 ;  /* 0x000000fffff97224 */ /* 0x000fc600078e0089 */
[----:B------:R-:W4:Y:S01]  /*25390*/  LDL.LU.64 R144, [R1+0x1218] ;  /* 0x0012180001907983 */ /* 0x000f220000300a00 */
[----:B------:R-:W-:-:S03]  /*253a0*/  IMAD.MOV.U32 R248, RZ, RZ, R136 ;  /* 0x000000fffff87224 */ /* 0x000fc600078e0088 */
[----:B------:R-:W2:Y:S01]  /*253b0*/  LDL.LU.64 R142, [R1+0x1210] ;  /* 0x00121000018e7983 */ /* 0x000ea20000300a00 */
[----:B------:R-:W-:-:S03]  /*253c0*/  IMAD.MOV.U32 R247, RZ, RZ, R135 ;  /* 0x000000fffff77224 */ /* 0x000fc600078e0087 */
[----:B------:R-:W2:Y:S01]  /*253d0*/  LDL.LU.64 R140, [R1+0x1208] ;  /* 0x00120800018c7983 */ /* 0x000ea20000300a00 */
[----:B------:R-:W-:-:S03]  /*253e0*/  IMAD.MOV.U32 R246, RZ, RZ, R134 ;  /* 0x000000fffff67224 */ /* 0x000fc600078e0086 */
[----:B------:R-:W2:Y:S01]  /*253f0*/  LDL.LU.64 R138, [R1+0x1200] ;  /* 0x00120000018a7983 */ /* 0x000ea20000300a00 */
[----:B------:R-:W-:Y:S02]  /*25400*/  IMAD.MOV.U32 R245, RZ, RZ, R133 ;  /* 0x000000fffff57224 */ /* 0x000fe400078e0085 */
[----:B------:R-:W-:Y:S01]  /*25410*/  IMAD.MOV.U32 R244, RZ, RZ, R132 ;  /* 0x000000fffff47224 */ /* 0x000fe200078e0084 */
[----:B------:R-:W2:Y:S04]  /*25420*/  LDL.LU.64 R136, [R1+0x11f8] ;  /* 0x0011f80001887983 */ /* 0x000ea80000300a00 */
[----:B------:R-:W2:Y:S04]  /*25430*/  LDL.LU.64 R134, [R1+0x11f0] ;  /* 0x0011f00001867983 */ /* 0x000ea80000300a00 */
[----:B------:R-:W2:Y:S01]  /*25440*/  LDL.LU.64 R132, [R1+0x11e8] ;  /* 0x0011e80001847983 */ /* 0x000ea20000300a00 */
[----:B------:R-:W-:-:S02]  /*25450*/  IMAD.MOV.U32 R243, RZ, RZ, R131 ;  /* 0x000000fffff37224 */ /* 0x000fc400078e0083 */
[----:B------:R-:W-:Y:S02]  /*25460*/  IMAD.MOV.U32 R242, RZ, RZ, R130 ;  /* 0x000000fffff27224 */ /* 0x000fe400078e0082 */
[----:B------:R-:W-:Y:S01]  /*25470*/  IMAD.MOV.U32 R241, RZ, RZ, R129 ;  /* 0x000000fffff17224 */ /* 0x000fe200078e0081 */
[----:B------:R-:W2:Y:S01]  /*25480*/  LDL.LU.64 R130, [R1+0x11e0] ;  /* 0x0011e00001827983 */ /* 0x000ea20000300a00 */
[----:B------:R-:W-:Y:S02]  /*25490*/  IMAD.MOV.U32 R240, RZ, RZ, R128 ;  /* 0x000000fffff07224 */ /* 0x000fe400078e0080 */
[----:B------:R-:W-:Y:S01]  /*254a0*/  IMAD.MOV.U32 R239, RZ, RZ, R127 ;  /* 0x000000ffffef7224 */ /* 0x000fe200078e007f */
[----:B------:R-:W2:Y:S01]  /*254b0*/  LDL.LU.64 R128, [R1+0x11d8] ;  /* 0x0011d80001807983 */ /* 0x000ea20000300a00 */
[----:B------:R-:W-:Y:S02]  /*254c0*/  IMAD.MOV.U32 R238, RZ, RZ, R126 ;  /* 0x000000ffffee7224 */ /* 0x000fe400078e007e */
[----:B------:R-:W-:Y:S01]  /*254d0*/  IMAD.MOV.U32 R237, RZ, RZ, R125 ;  /* 0x000000ffffed7224 */ /* 0x000fe200078e007d */
[----:B------:R-:W2:Y:S01]  /*254e0*/  LDL.LU.64 R126, [R1+0x11d0] ;  /* 0x0011d000017e7983 */ /* 0x000ea20000300a00 */
[----:B------:R-:W-:-:S02]  /*254f0*/  IMAD.MOV.U32 R236, RZ, RZ, R124 ;  /* 0x000000ffffec7224 */ /* 0x000fc400078e007c */
        /* <DEDUP_REMOVED lines=149> */
[----:B------:R-:W-:-:S03]  /*25e50*/  IMAD.MOV.U32 R5, RZ, RZ, R24 ;  /* 0x000000ffff057224 */ /* 0x000fc600078e0018 */
[----:B------:R-:W2:Y:S04]  /*25e60*/  LDL.LU.64 R24, [R1+0x1038] ;  /* 0x0010380001187983 */ /* 0x000ea80000300a00 */
[----:B------:R-:W-:Y:S04]  /*25e70*/  STL [R1+0xfdc], R226 ;  /* 0x000fdce201007387 */ /* 0x000fe80000100800 */
[----:B------:R0:W-:Y:S04]  /*25e80*/  STL [R1+0xfd8], R227 ;  /* 0x000fd8e301007387 */ /* 0x0001e80000100800 */
[----:B------:R-:W-:Y:S04]  /*25e90*/  STL [R1+0xfcc], R228 ;  /* 0x000fcce401007387 */ /* 0x000fe80000100800 */
[----:B------:R-:W-:Y:S04]  /*25ea0*/  STL [R1+0xfc8], R229 ;  /* 0x000fc8e501007387 */ /* 0x000fe80000100800 */
[----:B------:R2:W-:Y:S04]  /*25eb0*/  STL [R1+0xfc4], R230 ;  /* 0x000fc4e601007387 */ /* 0x0005e80000100800 */
[----:B------:R-:W-:Y:S04]  /*25ec0*/  STL [R1+0xfc0], R231 ;  /* 0x000fc0e701007387 */ /* 0x000fe80000100800 */
[----:B------:R1:W-:Y:S04]  /*25ed0*/  STL [R1+0xfbc], R232 ;  /* 0x000fbce801007387 */ /* 0x0003e80000100800 */
[----:B------:R-:W-:Y:S04]  /*25ee0*/  STL [R1+0xfb8], R233 ;  /* 0x000fb8e901007387 */ /* 0x000fe80000100800 */
[----:B------:R1:W-:Y:S04]  /*25ef0*/  STL [R1+0xfb4], R234 ;  /* 0x000fb4ea01007387 */ /* 0x0003e80000100800 */
[----:B------:R-:W-:Y:S04]  /*25f00*/  STL [R1+0xfb0], R235 ;  /* 0x000fb0eb01007387 */ /* 0x000fe80000100800 */
[----:B------:R1:W-:Y:S04]  /*25f10*/  STL [R1+0xfac], R236 ;  /* 0x000facec01007387 */ /* 0x0003e80000100800 */
[----:B------:R-:W-:Y:S04]  /*25f20*/  STL [R1+0xfa8], R237 ;  /* 0x000fa8ed01007387 */ /* 0x000fe80000100800 */
[----:B------:R1:W-:Y:S01]  /*25f30*/  STL [R1+0xfa4], R238 ;  /* 0x000fa4ee01007387 */ /* 0x0003e20000100800 */
[----:B0-----:R-:W-:-:S02]  /*25f40*/  IMAD.MOV.U32 R227, RZ, RZ, R2 ;  /* 0x000000ffffe37224 */ /* 0x001fc400078e0002 */
[----:B---3--:R-:W-:Y:S02]  /*25f50*/  IMAD.MOV.U32 R2, RZ, RZ, R146 ;  /* 0x000000ffff027224 */ /* 0x008fe400078e0092 */
[----:B----4-:R-:W-:Y:S02]  /*25f60*/  IMAD.MOV.U32 R226, RZ, RZ, R144 ;  /* 0x000000ffffe27224 */ /* 0x010fe400078e0090 */
[----:B--2---:R-:W-:Y:S02]  /*25f70*/  IMAD.MOV.U32 R230, RZ, RZ, R140 ;  /* 0x000000ffffe67224 */ /* 0x004fe400078e008c */
[----:B-1----:R-:W-:Y:S02]  /*25f80*/  IMAD.MOV.U32 R232, RZ, RZ, R138 ;  /* 0x000000ffffe87224 */ /* 0x002fe400078e008a */
[----:B------:R-:W-:Y:S02]  /*25f90*/  IMAD.MOV.U32 R234, RZ, RZ, R136 ;  /* 0x000000ffffea7224 */ /* 0x000fe400078e0088 */
[----:B------:R-:W-:-:S02]  /*25fa0*/  IMAD.MOV.U32 R236, RZ, RZ, R134 ;  /* 0x000000ffffec7224 */ /* 0x000fc400078e0086 */
[----:B------:R-:W-:Y:S02]  /*25fb0*/  IMAD.MOV.U32 R238, RZ, RZ, R132 ;  /* 0x000000ffffee7224 */ /* 0x000fe400078e0084 */
[----:B------:R-:W2:Y:S01]  /*25fc0*/  LDL.LU R132, [R1+0x1034] ;  /* 0x0010340001847983 */ /* 0x000ea20000300800 */
[----:B------:R-:W-:Y:S02]  /*25fd0*/  IMAD.MOV.U32 R237, RZ, RZ, R133 ;  /* 0x000000ffffed7224 */ /* 0x000fe400078e0085 */
[----:B------:R-:W-:Y:S01]  /*25fe0*/  IMAD.MOV.U32 R235, RZ, RZ, R135 ;  /* 0x000000ffffeb7224 */ /* 0x000fe200078e0087 */
[----:B------:R-:W2:Y:S01]  /*25ff0*/  LDL.LU R133, [R1+0x1030] ;  /* 0x0010300001857983 */ /* 0x000ea20000300800 */
[----:B------:R-:W-:-:S03]  /*26000*/  IMAD.MOV.U32 R233, RZ, RZ, R137 ;  /* 0x000000ffffe97224 */ /* 0x000fc600078e0089 */
[----:B------:R-:W2:Y:S01]  /*26010*/  LDL.LU R134, [R1+0x102c] ;  /* 0x00102c0001867983 */ /* 0x000ea20000300800 */
[----:B------:R-:W-:-:S03]  /*26020*/  IMAD.MOV.U32 R231, RZ, RZ, R139 ;  /* 0x000000ffffe77224 */ /* 0x000fc600078e008b */
[----:B------:R-:W2:Y:S04]  /*26030*/  LDL.LU R135, [R1+0x1028] ;  /* 0x0010280001877983 */ /* 0x000ea80000300800 */
[----:B------:R-:W2:Y:S04]  /*26040*/  LDL.LU R136, [R1+0x1024] ;  /* 0x0010240001887983 */ /* 0x000ea80000300800 */
[----:B------:R-:W2:Y:S04]  /*26050*/  LDL.LU R137, [R1+0x1020] ;  /* 0x0010200001897983 */ /* 0x000ea80000300800 */
[----:B------:R-:W2:Y:S04]  /*26060*/  LDL.LU R138, [R1+0x101c] ;  /* 0x00101c00018a7983 */ /* 0x000ea80000300800 */
[----:B------:R-:W2:Y:S04]  /*26070*/  LDL.LU R139, [R1+0x1018] ;  /* 0x00101800018b7983 */ /* 0x000ea80000300800 */
[----:B------:R-:W2:Y:S01]  /*26080*/  LDL.LU R140, [R1+0x1014] ;  /* 0x00101400018c7983 */ /* 0x000ea20000300800 */
[----:B------:R-:W-:-:S03]  /*26090*/  IMAD.MOV.U32 R228, RZ, RZ, R142 ;  /* 0x000000ffffe47224 */ /* 0x000fc600078e008e */
[----:B------:R0:W-:Y:S04]  /*260a0*/  STL [R1+0xfa0], R239 ;  /* 0x000fa0ef01007387 */ /* 0x0001e80000100800 */
[----:B------:R1:W-:Y:S01]  /*260b0*/  STL [R1+0xf9c], R240 ;  /* 0x000f9cf001007387 */ /* 0x0003e20000100800 */
[----:B------:R-:W-:Y:S02]  /*260c0*/  IMAD.MOV.U32 R229, RZ, RZ, R145 ;  /* 0x000000ffffe57224 */ /* 0x000fe400078e0091 */
[----:B0-----:R-:W-:Y:S02]  /*260d0*/  IMAD.MOV.U32 R239, RZ, RZ, R143 ;  /* 0x000000ffffef7224 */ /* 0x001fe400078e008f */
[----:B-1----:R-:W-:Y:S02]  /*260e0*/  IMAD.MOV.U32 R240, RZ, RZ, R141 ;  /* 0x000000fffff07224 */ /* 0x002fe400078e008d */
[----:B------:R-:W2:Y:S04]  /*260f0*/  LDL.LU R141, [R1+0x1010] ;  /* 0x00101000018d7983 */ /* 0x000ea80000300800 */
[----:B------:R-:W2:Y:S04]  /*26100*/  LDL.LU R142, [R1+0x100c] ;  /* 0x00100c00018e7983 */ /* 0x000ea80000300800 */
[----:B------:R-:W2:Y:S04]  /*26110*/  LDL.LU R143, [R1+0x1008] ;  /* 0x00100800018f7983 */ /* 0x000ea80000300800 */
[----:B------:R-:W2:Y:S04]  /*26120*/  LDL.LU R144, [R1+0x1004] ;  /* 0x0010040001907983 */ /* 0x000ea80000300800 */
[----:B------:R-:W2:Y:S04]  /*26130*/  LDL.LU R145, [R1+0x1000] ;  /* 0x0010000001917983 */ /* 0x000ea80000300800 */
[----:B------:R-:W2:Y:S04]  /*26140*/  LDL.LU R146, [R1+0xffc] ;  /* 0x000ffc0001927983 */ /* 0x000ea80000300800 */
[----:B------:R0:W-:Y:S02]  /*26150*/  STL [R1+0xf98], R241 ;  /* 0x000f98f101007387 */ /* 0x0001e40000100800 */
[----:B0-----:R-:W-:-:S02]  /*26160*/  IMAD.MOV.U32 R241, RZ, RZ, R147 ;  /* 0x000000fffff17224 */ /* 0x001fc400078e0093 */
[----:B------:R-:W2:Y:S04]  /*26170*/  LDL.LU R147, [R1+0xff8] ;  /* 0x000ff80001937983 */ /* 0x000ea80000300800 */
[----:B------:R0:W-:Y:S02]  /*26180*/  STL [R1+0xf94], R242 ;  /* 0x000f94f201007387 */ /* 0x0001e40000100800 */
[----:B0-----:R-:W-:Y:S02]  /*26190*/  IMAD.MOV.U32 R242, RZ, RZ, R148 ;  /* 0x000000fffff27224 */ /* 0x001fe400078e0094 */
[----:B------:R-:W2:Y:S04]  /*261a0*/  LDL.LU R148, [R1+0xff4] ;  /* 0x000ff40001947983 */ /* 0x000ea80000300800 */
[----:B------:R0:W-:Y:S02]  /*261b0*/  STL [R1+0xf90], R243 ;  /* 0x000f90f301007387 */ /* 0x0001e40000100800 */
[----:B0-----:R-:W-:-:S02]  /*261c0*/  IMAD.MOV.U32 R243, RZ, RZ, R149 ;  /* 0x000000fffff37224 */ /* 0x001fc400078e0095 */
[----:B------:R-:W2:Y:S04]  /*261d0*/  LDL.LU R149, [R1+0xff0] ;  /* 0x000ff00001957983 */ /* 0x000ea80000300800 */
[----:B------:R0:W-:Y:S02]  /*261e0*/  STL [R1+0xf8c], R244 ;  /* 0x000f8cf401007387 */ /* 0x0001e40000100800 */
[----:B0-----:R-:W-:Y:S02]  /*261f0*/  IMAD.MOV.U32 R244, RZ, RZ, R150 ;  /* 0x000000fffff47224 */ /* 0x001fe400078e0096 */
[----:B------:R-:W2:Y:S04]  /*26200*/  LDL.LU R150, [R1+0xfec] ;  /* 0x000fec0001967983 */ /* 0x000ea80000300800 */
[----:B------:R0:W-:Y:S04]  /*26210*/  STL [R1+0xf88], R245 ;  /* 0x000f88f501007387 */ /* 0x0001e80000100800 */
[----:B0-----:R-:W3:Y:S04]  /*26220*/  LDL.LU R245, [R1+0xf08] ;  /* 0x000f080001f57983 */ /* 0x001ee80000300800 */
[----:B------:R0:W-:Y:S02]  /*26230*/  STL [R1+0xf84], R246 ;  /* 0x000f84f601007387 */ /* 0x0001e40000100800 */
[----:B0-----:R-:W-:-:S02]  /*26240*/  IMAD.MOV.U32 R246, RZ, RZ, R151 ;  /* 0x000000fffff67224 */ /* 0x001fc400078e0097 */
[----:B------:R-:W2:Y:S01]  /*26250*/  LDL.LU R151, [R1+0xfe8] ;  /* 0x000fe80001977983 */ /* 0x000ea20000300800 */
[----:B------:R-:W-:Y:S01]  /*26260*/  UIADD3.64 UR48, UR8, 0x380, URZ ;  /* 0x0000038008307897 */ /* 0x000fe2000fffe03f */
[----:B------:R-:W-:Y:S01]  /*26270*/  UMOV UR50, UR38 ;  /* 0x0000002600327c82 */ /* 0x000fe20008000000 */
[----:B------:R-:W-:Y:S01]  /*26280*/  UMOV UR51, UR39 ;  /* 0x0000002700337c82 */ /* 0x000fe20008000000 */
[----:B------:R0:W-:Y:S04]  /*26290*/  STL [R1+0xf80], R247 ;  /* 0x000f80f701007387 */ /* 0x0001e80000100800 */
[----:B0-----:R-:W4:Y:S04]  /*262a0*/  LDL.LU R247, [R1+0xefc] ;  /* 0x000efc0001f77983 */ /* 0x001f280000300800 */
[----:B------:R0:W-:Y:S04]  /*262b0*/  STL [R1+0xf7c], R248 ;  /* 0x000f7cf801007387 */ /* 0x0001e80000100800 */
[----:B0-----:R-:W4:Y:S04]  /*262c0*/  LDL.LU R248, [R1+0xf00] ;  /* 0x000f000001f87983 */ /* 0x001f280000300800 */
[----:B------:R0:W-:Y:S04]  /*262d0*/  STL [R1+0xf78], R249 ;  /* 0x000f78f901007387 */ /* 0x0001e80000100800 */
[----:B------:R-:W-:Y:S04]  /*262e0*/  STL [R1+0xf74], R250 ;  /* 0x000f74fa01007387 */ /* 0x000fe80000100800 */
[----:B------:R-:W-:Y:S01]  /*262f0*/  STL [R1+0xf70], R251 ;  /* 0x000f70fb01007387 */ /* 0x000fe20000100800 */
[----:B0-----:R-:W-:-:S03]  /*26300*/  IMAD.MOV.U32 R249, RZ, RZ, R246 ;  /* 0x000000fffff97224 */ /* 0x001fc600078e00f6 */
[----:B------:R-:W-:Y:S04]  /*26310*/  STL [R1+0xf6c], R252 ;  /* 0x000f6cfc01007387 */ /* 0x000fe80000100800 */
[----:B------:R-:W4:Y:S01]  /*26320*/  LDL.LU R246, [R1+0xef8] ;  /* 0x000ef80001f67983 */ /* 0x000f220000300800 */
[----:B------:R-:W-:Y:S01]  /*26330*/  UIADD3.64 UR52, UR8, 0x400, URZ ;  /* 0x0000040008347897 */ /* 0x000fe2000fffe03f */
[----:B------:R-:W-:Y:S01]  /*26340*/  UMOV UR54, UR10 ;  /* 0x0000000a00367c82 */ /* 0x000fe20008000000 */
[----:B------:R-:W-:Y:S01]  /*26350*/  UMOV UR55, UR11 ;  /* 0x0000000b00377c82 */ /* 0x000fe20008000000 */
[----:B--2---:R-:W-:-:S06]  /*26360*/  WARPGROUP.ARRIVE ;  /* 0x00000000000079c5 */ /* 0x004fcc0000000000 */
[----:B------:R-:W-:Y:S01]  /*26370*/  HGMMA.64x256x16.F32.BF16 R24, gdesc[UR48].tnspA, R24, gsb0 ;  /* 0x23e00000301879f0 */ /* 0x000fe20008001818 */
[----:B---3--:R-:W-:Y:S02]  /*26380*/  R2UR UR49, R245 ;  /* 0x00000000f53172ca */ /* 0x008fe400000e0000 */
[----:B------:R-:W2:Y:S01]  /*26390*/  LDL.LU R245, [R1+0xef4] ;  /* 0x000ef40001f57983 */ /* 0x000ea20000300800 */
[----:B------:R-:W-:Y:S01]  /*263a0*/  UIADD3.64 UR56, UR8, 0x480, URZ ;  /* 0x0000048008387897 */ /* 0x000fe2000fffe03f */
[----:B------:R-:W-:Y:S01]  /*263b0*/  UMOV UR58, UR14 ;  /* 0x0000000e003a7c82 */ /* 0x000fe20008000000 */
[----:B------:R-:W-:Y:S01]  /*263c0*/  UMOV UR59, UR15 ;  /* 0x0000000f003b7c82 */ /* 0x000fe20008000000 */
[----:B------:R-:W-:Y:S02]  /*263d0*/  WARPGROUP.DEPBAR.LE gsb0, 0x0 ;  /* 0x00008000000079c5 */ /* 0x000fe40000010000 */
[----:B------:R-:W-:-:S15]  /*263e0*/  WARPGROUP.ARRIVE ;  /* 0x00000000000079c5 */ /* 0x000fde0000000000 */
[----:B------:R-:W-:-:S04]  /*263f0*/  NOP ;  /* 0x0000000000007918 */ /* 0x000fc80000000000 */
[----:B------:R-:W-:Y:S01]  /*26400*/  HGMMA.64x256x16.F32.BF16 R24, gdesc[UR52].tnspA, R24, gsb0 ;  /* 0x23e00000341879f0 */ /* 0x000fe20008001818 */
[----:B----4-:R-:W-:Y:S02]  /*26410*/  R2UR UR53, R248 ;  /* 0x00000000f83572ca */ /* 0x010fe400000e0000 */
[----:B------:R-:W-:Y:S02]  /*26420*/  R2UR UR48, R249 ;  /* 0x00000000f93072ca */ /* 0x000fe400000e0000 */
[----:B------:R-:W0:Y:S01]  /*26430*/  LDC R249, c[0x0][0x230] ;  /* 0x00008c00fff97b82 */ /* 0x000e220000000800 */
[----:B------:R-:W-:Y:S02]  /*26440*/  WARPGROUP.DEPBAR.LE gsb0, 0x0 ;  /* 0x00008000000079c5 */ /* 0x000fe40000010000 */
[----:B------:R-:W-:-:S15]  /*26450*/  WARPGROUP.ARRIVE ;  /* 0x00000000000079c5 */ /* 0x000fde0000000000 */
[----:B------:R-:W-:-:S05]  /*26460*/  NOP ;  /* 0x0000000000007918 */ /* 0x000fca0000000000 */
[----:B------:R-:W-:Y:S01]  /*26470*/  HGMMA.64x256x16.F32.BF16 R24, gdesc[UR56].tnspA, R24, gsb0 ;  /* 0x23e00000381879f0 */ /* 0x000fe20008001818 */
[----:B------:R-:W-:Y:S02]  /*26480*/  R2UR UR57, R246 ;  /* 0x00000000f63972ca */ /* 0x000fe400000e0000 */
[----:B------:R-:W3:Y:S04]  /*26490*/  LDL.LU R246, [R1+0xad0] ;  /* 0x000ad00001f67983 */ /* 0x000ee80000300800 */
[----:B------:R-:W4:Y:S01]  /*264a0*/  LDL.LU R248, [R1+0xac8] ;  /* 0x000ac80001f87983 */ /* 0x000f220000300800 */
[----:B0-----:R-:W-:Y:S01]  /*264b0*/  VIADD R249, R249, 0x7f ;  /* 0x0000007ff9f97836 */ /* 0x001fe20000000000 */
[----:B--2---:R-:W-:-:S04]  /*264c0*/  R2UR UR56, R245 ;  /* 0x00000000f53872ca */ /* 0x004fc800000e0000 */
[----:B------:R-:W-:Y:S01]  /*264d0*/  SHF.R.S32.HI R245, RZ, 0x1f, R249 ;  /* 0x0000001ffff57819 */ /* 0x000fe200000114f9 */
[----:B------:R-:W-:-:S03]  /*264e0*/  VIADD R8, R8, 0x1 ;  /* 0x0000000108087836 */ /* 0x000fc60000000000 */
[----:B------:R-:W-:Y:S02]  /*264f0*/  LEA.HI R245, R245, R249, RZ, 0x7 ;  /* 0x000000f9f5f57211 */ /* 0x000fe400078f38ff */
[----:B------:R-:W-:Y:S02]  /*26500*/  R2UR UR52, R247 ;  /* 0x00000000f73472ca */ /* 0x000fe400000e0000 */
[----:B------:R-:W-:Y:S01]  /*26510*/  SHF.R.S32.HI R245, RZ, 0x7, R245 ;  /* 0x00000007fff57819 */ /* 0x000fe200000114f5 */
[----:B------:R-:W2:Y:S03]  /*26520*/  LDL.LU R247, [R1+0xab0] ;  /* 0x000ab00001f77983 */ /* 0x000ea60000300800 */
[----:B------:R-:W-:Y:S01]  /*26530*/  ISETP.NE.U32.AND P0, PT, R8, R245, PT ;  /* 0x000000f50800720c */ /* 0x000fe20003f05070 */
[----:B------:R0:W-:Y:S04]  /*26540*/  STL [R1+0x2f4], R8 ;  /* 0x0002f40801007387 */ /* 0x0001e80000100800 */
[----:B------:R-:W2:Y:S01]  /*26550*/  LDL.LU R245, [R1+0xaa8] ;  /* 0x000aa80001f57983 */ /* 0x000ea20000300800 */
[----:B0-----:R-:W0:Y:S02]  /*26560*/  LDC R8, c[0x0][0x238] ;  /* 0x00008e00ff087b82 */ /* 0x001e240000000800 */
[----:B0-----:R-:W-:-:S04]  /*26570*/  IMAD.SHL.U32 R8, R8, 0x80, RZ ;  /* 0x0000008008087824 */ /* 0x001fc800078e00ff */
[----:B------:R-:W-:-:S05]  /*26580*/  IMAD.SHL.U32 R8, R8, 0x2, RZ ;  /* 0x0000000208087824 */ /* 0x000fca00078e00ff */
[-C--:B------:R-:W-:Y:S02]  /*26590*/  IADD3 R15, P1, R15, R8.reuse, RZ ;  /* 0x000000080f0f7210 */ /* 0x080fe40007f3e0ff */
[-C--:B------:R-:W-:Y:S02]  /*265a0*/  IADD3 R0, P2, R0, R8.reuse, RZ ;  /* 0x0000000800007210 */ /* 0x080fe40007f5e0ff */
[-C--:B---3--:R-:W-:Y:S02]  /*265b0*/  IADD3 R246, P5, R246, R8.reuse, RZ ;  /* 0x00000008f6f67210 */ /* 0x088fe40007fbe0ff */
[----:B----4-:R-:W-:-:S03]  /*265c0*/  IADD3 R248, P6, R248, R8, RZ ;  /* 0x00000008f8f87210 */ /* 0x010fc60007fde0ff */
[----:B------:R0:W-:Y:S04]  /*265d0*/  STL [R1+0xad0], R246 ;  /* 0x000ad0f601007387 */ /* 0x0001e80000100800 */
[----:B0-----:R-:W3:Y:S04]  /*265e0*/  LDL.LU R246, [R1+0xacc] ;  /* 0x000acc0001f67983 */ /* 0x001ee80000300800 */
[----:B------:R0:W-:Y:S04]  /*265f0*/  STL [R1+0xac0], R15 ;  /* 0x000ac00f01007387 */ /* 0x0001e80000100800 */
[----:B0-----:R-:W4:Y:S04]  /*26600*/  LDL.LU R15, [R1+0xfe4] ;  /* 0x000fe400010f7983 */ /* 0x001f280000300800 */
[----:B------:R-:W-:Y:S04]  /*26610*/  STL [R1+0xac8], R248 ;  /* 0x000ac8f801007387 */ /* 0x000fe80000100800 */
[----:B------:R0:W-:Y:S04]  /*26620*/  STL [R1+0xab8], R0 ;  /* 0x000ab80001007387 */ /* 0x0001e80000100800 */
[----:B0-----:R-:W4:Y:S01]  /*26630*/  LDL.LU R0, [R1+0xfe0] ;  /* 0x000fe00001007983 */ /* 0x001f220000300800 */
[----:B------:R-:W-:-:S02]  /*26640*/  IADD3 R16, P4, R16, R8, RZ ;  /* 0x0000000810107210 */ /* 0x000fc40007f9e0ff */
[----:B--2---:R-:W-:-:S05]  /*26650*/  IADD3 R247, P3, R247, R8, RZ ;  /* 0x00000008f7f77210 */ /* 0x004fca0007f7e0ff */
[----:B------:R-:W-:Y:S04]  /*26660*/  STL [R1+0xab0], R247 ;  /* 0x000ab0f701007387 */ /* 0x000fe80000100800 */
[----:B------:R-:W2:Y:S01]  /*26670*/  LDL.LU R252, [R1+0xaa0] ;  /* 0x000aa00001fc7983 */ /* 0x000ea20000300800 */
[--C-:B----4-:R-:W-:Y:S01]  /*26680*/  IMAD.X R15, R15, 0x1, R0.reuse, P4 ;  /* 0x000000010f0f7824 */ /* 0x110fe200020e0600 */
[----:B------:R-:W-:Y:S01]  /*26690*/  IADD3 R245, P4, R245, R8, RZ ;  /* 0x00000008f5f57210 */ /* 0x000fe20007f9e0ff */
[----:B---3--:R-:W-:-:S04]  /*266a0*/  IMAD.X R246, R246, 0x1, R0, P5 ;  /* 0x00000001f6f67824 */ /* 0x008fc800028e0600 */
[----:B------:R0:W-:Y:S04]  /*266b0*/  STL [R1+0xaa8], R245 ;  /* 0x000aa8f501007387 */ /* 0x0001e80000100800 */
[----:B0-----:R-:W3:Y:S04]  /*266c0*/  LDL.LU R245, [R1+0xac4] ;  /* 0x000ac40001f57983 */ /* 0x001ee80000300800 */
[----:B------:R-:W4:Y:S04]  /*266d0*/  LDL.LU R251, [R1+0xa98] ;  /* 0x000a980001fb7983 */ /* 0x000f280000300800 */
[----:B------:R-:W4:Y:S04]  /*266e0*/  LDL.LU R250, [R1+0xabc] ;  /* 0x000abc0001fa7983 */ /* 0x000f280000300800 */
[----:B------:R0:W-:Y:S04]  /*266f0*/  STL [R1+0xacc], R246 ;  /* 0x000accf601007387 */ /* 0x0001e80000100800 */
[----:B------:R-:W4:Y:S04]  /*26700*/  LDL.LU R249, [R1+0xa90] ;  /* 0x000a900001f97983 */ /* 0x000f280000300800 */
[----:B------:R-:W4:Y:S04]  /*26710*/  LDL.LU R248, [R1+0xab4] ;  /* 0x000ab40001f87983 */ /* 0x000f280000300800 */
[----:B------:R-:W4:Y:S04]  /*26720*/  LDL.LU R247, [R1+0xa88] ;  /* 0x000a880001f77983 */ /* 0x000f280000300800 */
[----:B0-----:R-:W4:Y:S01]  /*26730*/  LDL.LU R246, [R1+0xaac] ;  /* 0x000aac0001f67983 */ /* 0x001f220000300800 */
[-C--:B--2---:R-:W-:Y:S01]  /*26740*/  IADD3 R252, P5, R252, R8.reuse, RZ ;  /* 0x00000008fcfc7210 */ /* 0x084fe20007fbe0ff */
[----:B---3--:R-:W-:Y:S01]  /*26750*/  IMAD.X R245, R245, 0x1, R0, P6 ;  /* 0x00000001f5f57824 */ /* 0x008fe200030e0600 */
[----:B----4-:R-:W-:-:S04]  /*26760*/  IADD3 R251, P6, R251, R8, RZ ;  /* 0x00000008fbfb7210 */ /* 0x010fc80007fde0ff */
[----:B------:R0:W-:Y:S01]  /*26770*/  STL [R1+0xac4], R245 ;  /* 0x000ac4f501007387 */ /* 0x0001e20000100800 */
[----:B------:R-:W-:-:S03]  /*26780*/  IMAD.X R250, R250, 0x1, R0, P1 ;  /* 0x00000001fafa7824 */ /* 0x000fc600008e0600 */
[----:B0-----:R-:W2:Y:S01]  /*26790*/  LDL.LU R245, [R1+0xa80] ;  /* 0x000a800001f57983 */ /* 0x001ea20000300800 */
[----:B------:R-:W-:-:S03]  /*267a0*/  IADD3 R249, P1, R249, R8, RZ ;  /* 0x00000008f9f97210 */ /* 0x000fc60007f3e0ff */
[----:B------:R0:W-:Y:S01]  /*267b0*/  STL [R1+0xaa0], R252 ;  /* 0x000aa0fc01007387 */ /* 0x0001e20000100800 */
[----:B------:R-:W-:-:S03]  /*267c0*/  IMAD.X R248, R248, 0x1, R0, P2 ;  /* 0x00000001f8f87824 */ /* 0x000fc600010e0600 */
[----:B------:R-:W-:Y:S01]  /*267d0*/  STL [R1+0xa98], R251 ;  /* 0x000a98fb01007387 */ /* 0x000fe20000100800 */
[----:B------:R-:W-:-:S03]  /*267e0*/  IADD3 R247, P2, R247, R8, RZ ;  /* 0x00000008f7f77210 */ /* 0x000fc60007f5e0ff */
[----:B------:R-:W-:Y:S01]  /*267f0*/  STL [R1+0xabc], R250 ;  /* 0x000abcfa01007387 */ /* 0x000fe20000100800 */
[----:B------:R-:W-:-:S03]  /*26800*/  IMAD.X R246, R246, 0x1, R0, P3 ;  /* 0x00000001f6f67824 */ /* 0x000fc600018e0600 */
[----:B------:R-:W-:Y:S04]  /*26810*/  STL [R1+0xa90], R249 ;  /* 0x000a90f901007387 */ /* 0x000fe80000100800 */
[----:B------:R-:W-:Y:S04]  /*26820*/  STL [R1+0xab4], R248 ;  /* 0x000ab4f801007387 */ /* 0x000fe80000100800 */
[----:B0-----:R-:W3:Y:S04]  /*26830*/  LDL.LU R252, [R1+0xaa4] ;  /* 0x000aa40001fc7983 */ /* 0x001ee80000300800 */
[----:B------:R0:W-:Y:S04]  /*26840*/  STL [R1+0xaac], R246 ;  /* 0x000aacf601007387 */ /* 0x0001e80000100800 */
[----:B------:R1:W-:Y:S04]  /*26850*/  STL [R1+0xa88], R247 ;  /* 0x000a88f701007387 */ /* 0x0003e80000100800 */
[----:B0-----:R-:W4:Y:S04]  /*26860*/  LDL.LU R246, [R1+0xa78] ;  /* 0x000a780001f67983 */ /* 0x001f280000300800 */
[----:B------:R-:W4:Y:S04]  /*26870*/  LDL.LU R251, [R1+0xa9c] ;  /* 0x000a9c0001fb7983 */ /* 0x000f280000300800 */
[----:B------:R-:W4:Y:S01]  /*26880*/  LDL.LU R250, [R1+0xa70] ;  /* 0x000a700001fa7983 */ /* 0x000f220000300800 */
[----:B--2---:R-:W-:-:S05]  /*26890*/  IADD3 R245, P3, R245, R8, RZ ;  /* 0x00000008f5f57210 */ /* 0x004fca0007f7e0ff */
[----:B------:R0:W-:Y:S04]  /*268a0*/  STL [R1+0xa80], R245 ;  /* 0x000a80f501007387 */ /* 0x0001e80000100800 */
[----:B------:R-:W2:Y:S04]  /*268b0*/  LDL.LU R249, [R1+0xa94] ;  /* 0x000a940001f97983 */ /* 0x000ea80000300800 */
[----:B------:R-:W2:Y:S04]  /*268c0*/  LDL.LU R248, [R1+0xa68] ;  /* 0x000a680001f87983 */ /* 0x000ea80000300800 */
[----:B-1----:R-:W2:Y:S04]  /*268d0*/  LDL.LU R247, [R1+0xa8c] ;  /* 0x000a8c0001f77983 */ /* 0x002ea80000300800 */
[----:B0-----:R-:W2:Y:S01]  /*268e0*/  LDL.LU R245, [R1+0xa60] ;  /* 0x000a600001f57983 */ /* 0x001ea20000300800 */
[----:B---3--:R-:W-:Y:S01]  /*268f0*/  IMAD.X R252, R252, 0x1, R0, P4 ;  /* 0x00000001fcfc7824 */ /* 0x008fe200020e0600 */
[----:B----4-:R-:W-:-:S05]  /*26900*/  IADD3 R246, P4, R246, R8, RZ ;  /* 0x00000008f6f67210 */ /* 0x010fca0007f9e0ff */
[----:B------:R0:W-:Y:S04]  /*26910*/  STL [R1+0xa78], R246 ;  /* 0x000a78f601007387 */ /* 0x0001e80000100800 */
[----:B0-----:R-:W3:Y:S01]  /*26920*/  LDL.LU R246, [R1+0xa84] ;  /* 0x000a840001f67983 */ /* 0x001ee20000300800 */
[--C-:B------:R-:W-:Y:S01]  /*26930*/  IMAD.X R251, R251, 0x1, R0.reuse, P5 ;  /* 0x00000001fbfb7824 */ /* 0x100fe200028e0600 */
[-C--:B------:R-:W-:Y:S02]  /*26940*/  IADD3 R250, P5, R250, R8.reuse, RZ ;  /* 0x00000008fafa7210 */ /* 0x080fe40007fbe0ff */
[----:B------:R0:W-:Y:S04]  /*26950*/  STL [R1+0xaa4], R252 ;  /* 0x000aa4fc01007387 */ /* 0x0001e80000100800 */
[----:B------:R-:W-:Y:S04]  /*26960*/  STL [R1+0xa9c], R251 ;  /* 0x000a9cfb01007387 */ /* 0x000fe80000100800 */
[----:B------:R-:W-:Y:S01]  /*26970*/  STL [R1+0xa70], R250 ;  /* 0x000a70fa01007387 */ /* 0x000fe20000100800 */
[----:B--2---:R-:W-:Y:S01]  /*26980*/  IMAD.X R249, R249, 0x1, R0, P6 ;  /* 0x00000001f9f97824 */ /* 0x004fe200030e0600 */
[----:B------:R-:W-:-:S04]  /*26990*/  IADD3 R248, P6, R248, R8, RZ ;  /* 0x00000008f8f87210 */ /* 0x000fc80007fde0ff */
[----:B------:R-:W-:Y:S01]  /*269a0*/  STL [R1+0xa94], R249 ;  /* 0x000a94f901007387 */ /* 0x000fe20000100800 */
[----:B------:R-:W-:-:S03]  /*269b0*/  IMAD.X R247, R247, 0x1, R0, P1 ;  /* 0x00000001f7f77824 */ /* 0x000fc600008e0600 */
[----:B------:R-:W-:Y:S01]  /*269c0*/  STL [R1+0xa68], R248 ;  /* 0x000a68f801007387 */ /* 0x000fe20000100800 */
[----:B------:R-:W-:-:S03]  /*269d0*/  IADD3 R245, P1, R245, R8, RZ ;  /* 0x00000008f5f57210 */ /* 0x000fc60007f3e0ff */
[----:B0-----:R-:W2:Y:S04]  /*269e0*/  LDL.LU R252, [R1+0xa58] ;  /* 0x000a580001fc7983 */ /* 0x001ea80000300800 */
[----:B------:R0:W-:Y:S04]  /*269f0*/  STL [R1+0xa60], R245 ;  /* 0x000a60f501007387 */ /* 0x0001e80000100800 */
[----:B------:R1:W-:Y:S04]  /*26a00*/  STL [R1+0xa8c], R247 ;  /* 0x000a8cf701007387 */ /* 0x0003e80000100800 */
[----:B0-----:R-:W4:Y:S04]  /*26a10*/  LDL.LU R245, [R1+0xa7c] ;  /* 0x000a7c0001f57983 */ /* 0x001f280000300800 */
[----:B------:R-:W4:Y:S04]  /*26a20*/  LDL.LU R251, [R1+0xa50] ;  /* 0x000a500001fb7983 */ /* 0x000f280000300800 */
[----:B------:R-:W4:Y:S01]  /*26a30*/  LDL.LU R250, [R1+0xa74] ;  /* 0x000a740001fa7983 */ /* 0x000f220000300800 */
[----:B---3--:R-:W-:-:S05]  /*26a40*/  IMAD.X R246, R246, 0x1, R0, P2 ;  /* 0x00000001f6f67824 */ /* 0x008fca00010e0600 */
[----:B------:R0:W-:Y:S04]  /*26a50*/  STL [R1+0xa84], R246 ;  /* 0x000a84f601007387 */ /* 0x0001e80000100800 */
[----:B------:R-:W3:Y:S04]  /*26a60*/  LDL.LU R249, [R1+0xa48] ;  /* 0x000a480001f97983 */ /* 0x000ee80000300800 */
[----:B------:R-:W3:Y:S04]  /*26a70*/  LDL.LU R248, [R1+0xa6c] ;  /* 0x000a6c0001f87983 */ /* 0x000ee80000300800 */
[----:B-1----:R-:W3:Y:S04]  /*26a80*/  LDL.LU R247, [R1+0xa40] ;  /* 0x000a400001f77983 */ /* 0x002ee80000300800 */
[----:B0-----:R-:W3:Y:S01]  /*26a90*/  LDL.LU R246, [R1+0xa64] ;  /* 0x000a640001f67983 */ /* 0x001ee20000300800 */
[-C--:B--2---:R-:W-:Y:S01]  /*26aa0*/  IADD3 R252, P2, R252, R8.reuse, RZ ;  /* 0x00000008fcfc7210 */ /* 0x084fe20007f5e0ff */
[----:B----4-:R-:W-:Y:S01]  /*26ab0*/  IMAD.X R245, R245, 0x1, R0, P3 ;  /* 0x00000001f5f57824 */ /* 0x010fe200018e0600 */
[----:B------:R-:W-:-:S04]  /*26ac0*/  IADD3 R251, P3, R251, R8, RZ ;  /* 0x00000008fbfb7210 */ /* 0x000fc80007f7e0ff */
[----:B------:R0:W-:Y:S01]  /*26ad0*/  STL [R1+0xa7c], R245 ;  /* 0x000a7cf501007387 */ /* 0x0001e20000100800 */
[----:B------:R-:W-:-:S03]  /*26ae0*/  IMAD.X R250, R250, 0x1, R0, P4 ;  /* 0x00000001fafa7824 */ /* 0x000fc600020e0600 */
[----:B0-----:R-:W2:Y:S04]  /*26af0*/  LDL.LU R245, [R1+0xa38] ;  /* 0x000a380001f57983 */ /* 0x001ea80000300800 */
[----:B------:R0:W-:Y:S04]  /*26b00*/  STL [R1+0xa58], R252 ;  /* 0x000a58fc01007387 */ /* 0x0001e80000100800 */
[----:B------:R-:W-:Y:S01]  /*26b10*/  STL [R1+0xa50], R251 ;  /* 0x000a50fb01007387 */ /* 0x000fe20000100800 */
[----:B---3--:R-:W-:-:S03]  /*26b20*/  IADD3 R249, P4, R249, R8, RZ ;  /* 0x00000008f9f97210 */ /* 0x008fc60007f9e0ff */
[----:B------:R-:W-:Y:S01]  /*26b30*/  STL [R1+0xa74], R250 ;  /* 0x000a74fa01007387 */ /* 0x000fe20000100800 */
[----:B------:R-:W-:-:S03]  /*26b40*/  IMAD.X R248, R248, 0x1, R0, P5 ;  /* 0x00000001f8f87824 */ /* 0x000fc600028e0600 */
[----:B------:R-:W-:Y:S01]  /*26b50*/  STL [R1+0xa48], R249 ;  /* 0x000a48f901007387 */ /* 0x000fe20000100800 */
[----:B------:R-:W-:-:S03]  /*26b60*/  IADD3 R247, P5, R247, R8, RZ ;  /* 0x00000008f7f77210 */ /* 0x000fc60007fbe0ff */
[----:B------:R-:W-:Y:S01]  /*26b70*/  STL [R1+0xa6c], R248 ;  /* 0x000a6cf801007387 */ /* 0x000fe20000100800 */
[----:B------:R-:W-:-:S03]  /*26b80*/  IMAD.X R246, R246, 0x1, R0, P6 ;  /* 0x00000001f6f67824 */ /* 0x000fc600030e0600 */
        /* <DEDUP_REMOVED lines=478> */
[----:B------:R-:W-:Y:S04]  /*28970*/  STL [R1+0x7c8], R251 ;  /* 0x0007c8fb01007387 */ /* 0x000fe80000100800 */
[----:B------:R-:W-:Y:S01]  /*28980*/  STL [R1+0x7ec], R250 ;  /* 0x0007ecfa01007387 */ /* 0x000fe20000100800 */
[----:B---3--:R-:W-:Y:S01]  /*28990*/  IADD3 R249, P1, R249, R8, RZ ;  /* 0x00000008f9f97210 */ /* 0x008fe20007f3e0ff */
[----:B------:R-:W-:-:S04]  /*289a0*/  IMAD.X R248, R248, 0x1, R0, P2 ;  /* 0x00000001f8f87824 */ /* 0x000fc800010e0600 */
[----:B------:R-:W-:Y:S01]  /*289b0*/  STL [R1+0x7c0], R249 ;  /* 0x0007c0f901007387 */ /* 0x000fe20000100800 */
[----:B------:R-:W-:-:S03]  /*289c0*/  IADD3 R247, P2, R247, R8, RZ ;  /* 0x00000008f7f77210 */ /* 0x000fc60007f5e0ff */
[----:B------:R-:W-:Y:S04]  /*289d0*/  STL [R1+0x7e4], R248 ;  /* 0x0007e4f801007387 */ /* 0x000fe80000100800 */
[----:B0-----:R-:W3:Y:S01]  /*289e0*/  LDL.LU R252, [R1+0x7d4] ;  /* 0x0007d40001fc7983 */ /* 0x001ee20000300800 */
[----:B------:R-:W-:-:S05]  /*289f0*/  IMAD.X R246, R246, 0x1, R0, P3 ;  /* 0x00000001f6f67824 */ /* 0x000fca00018e0600 */
        /* <DEDUP_REMOVED lines=20> */
[--C-:B--2---:R-:W-:Y:S01]  /*28b40*/  IMAD.X R249, R249, 0x1, R0.reuse, P6 ;  /* 0x00000001f9f97824 */ /* 0x104fe200030e0600 */
[----:B------:R-:W-:Y:S01]  /*28b50*/  IADD3 R248, P6, R248, R8, RZ ;  /* 0x00000008f8f87210 */ /* 0x000fe20007fde0ff */
[----:B------:R-:W-:-:S03]  /*28b60*/  IMAD.X R247, R247, 0x1, R0, P1 ;  /* 0x00000001f7f77824 */ /* 0x000fc600008e0600 */
[----:B------:R-:W-:Y:S04]  /*28b70*/  STL [R1+0x7c4], R249 ;  /* 0x0007c4f901007387 */ /* 0x000fe80000100800 */
[----:B------:R-:W-:Y:S04]  /*28b80*/  STL [R1+0x798], R248 ;  /* 0x000798f801007387 */ /* 0x000fe80000100800 */
[----:B0-----:R-:W2:Y:S01]  /*28b90*/  LDL.LU R252, [R1+0x788] ;  /* 0x0007880001fc7983 */ /* 0x001ea20000300800 */
[----:B------:R-:W-:-:S05]  /*28ba0*/  IADD3 R245, P1, R245, R8, RZ ;  /* 0x00000008f5f57210 */ /* 0x000fca0007f3e0ff */
        /* <DEDUP_REMOVED lines=12> */
[--C-:B----4-:R-:W-:Y:S01]  /*28c70*/  IMAD.X R245, R245, 0x1, R0.reuse, P3 ;  /* 0x00000001f5f57824 */ /* 0x110fe200018e0600 */
[----:B------:R-:W-:Y:S01]  /*28c80*/  IADD3 R251, P3, R251, R8, RZ ;  /* 0x00000008fbfb7210 */ /* 0x000fe20007f7e0ff */
[----:B------:R-:W-:-:S03]  /*28c90*/  IMAD.X R250, R250, 0x1, R0, P4 ;  /* 0x00000001fafa7824 */ /* 0x000fc600020e0600 */
[----:B------:R0:W-:Y:S04]  /*28ca0*/  STL [R1+0x7ac], R245 ;  /* 0x0007acf501007387 */ /* 0x0001e80000100800 */
[----:B0-----:R-:W2:Y:S04]  /*28cb0*/  LDL.LU R245, [R1+0x768] ;  /* 0x0007680001f57983 */ /* 0x001ea80000300800 */
[----:B------:R0:W-:Y:S04]  /*28cc0*/  STL [R1+0x788], R252 ;  /* 0x000788fc01007387 */ /* 0x0001e80000100800 */
[----:B------:R-:W-:Y:S04]  /*28cd0*/  STL [R1+0x780], R251 ;  /* 0x000780fb01007387 */ /* 0x000fe80000100800 */
[----:B------:R-:W-:Y:S01]  /*28ce0*/  STL [R1+0x7a4], R250 ;  /* 0x0007a4fa01007387 */ /* 0x000fe20000100800 */
[-C--:B---3--:R-:W-:Y:S01]  /*28cf0*/  IADD3 R249, P4, R249, R8.reuse, RZ ;  /* 0x00000008f9f97210 */ /* 0x088fe20007f9e0ff */
[----:B------:R-:W-:Y:S01]  /*28d00*/  IMAD.X R248, R248, 0x1, R0, P5 ;  /* 0x00000001f8f87824 */ /* 0x000fe200028e0600 */
[----:B------:R-:W-:-:S03]  /*28d10*/  IADD3 R247, P5, R247, R8, RZ ;  /* 0x00000008f7f77210 */ /* 0x000fc60007fbe0ff */
[----:B------:R-:W-:Y:S04]  /*28d20*/  STL [R1+0x778], R249 ;  /* 0x000778f901007387 */ /* 0x000fe80000100800 */
        /* <DEDUP_REMOVED lines=66> */
[----:B-1----:R-:W2:Y:S01]  /*29150*/  LDL.LU R247, [R1+0x72c] ;  /* 0x00072c0001f77983 */ /* 0x002ea20000300800 */
[----:B0-----:R-:W-:-:S03]  /*29160*/  IMAD.MOV.U32 R245, RZ, RZ, R226 ;  /* 0x000000fffff57224 */ /* 0x001fc600078e00e2 */
[----:B------:R-:W2:Y:S01]  /*29170*/  LDL.LU R226, [R1+0x700] ;  /* 0x0007000001e27983 */ /* 0x000ea20000300800 */
[----:B---3--:R-:W-:Y:S01]  /*29180*/  IMAD.X R252, R252, 0x1, R0, P4 ;  /* 0x00000001fcfc7824 */ /* 0x008fe200020e0600 */
[----:B----4-:R-:W-:-:S05]  /*29190*/  IADD3 R246, P4, R246, R8, RZ ;  /* 0x00000008f6f67210 */ /* 0x010fca0007f9e0ff */
[----:B------:R0:W-:Y:S04]  /*291a0*/  STL [R1+0x718], R246 ;  /* 0x000718f601007387 */ /* 0x0001e80000100800 */
[----:B0-----:R-:W3:Y:S01]  /*291b0*/  LDL.LU R246, [R1+0x724] ;  /* 0x0007240001f67983 */ /* 0x001ee20000300800 */
[--C-:B------:R-:W-:Y:S01]  /*291c0*/  IMAD.X R251, R251, 0x1, R0.reuse, P5 ;  /* 0x00000001fbfb7824 */ /* 0x100fe200028e0600 */
[-C--:B------:R-:W-:Y:S02]  /*291d0*/  IADD3 R250, P5, R250, R8.reuse, RZ ;  /* 0x00000008fafa7210 */ /* 0x080fe40007fbe0ff */
[----:B------:R-:W-:Y:S04]  /*291e0*/  STL [R1+0x744], R252 ;  /* 0x000744fc01007387 */ /* 0x000fe80000100800 */
[----:B------:R-:W-:Y:S04]  /*291f0*/  STL [R1+0x73c], R251 ;  /* 0x00073cfb01007387 */ /* 0x000fe80000100800 */
[----:B------:R-:W-:Y:S01]  /*29200*/  STL [R1+0x710], R250 ;  /* 0x000710fa01007387 */ /* 0x000fe20000100800 */
[--C-:B--2---:R-:W-:Y:S01]  /*29210*/  IMAD.X R249, R249, 0x1, R0.reuse, P6 ;  /* 0x00000001f9f97824 */ /* 0x104fe200030e0600 */
[----:B------:R-:W-:Y:S01]  /*29220*/  IADD3 R248, P6, R248, R8, RZ ;  /* 0x00000008f8f87210 */ /* 0x000fe20007fde0ff */
[----:B------:R-:W-:-:S03]  /*29230*/  IMAD.X R247, R247, 0x1, R0, P1 ;  /* 0x00000001f7f77824 */ /* 0x000fc600008e0600 */
[----:B------:R-:W-:Y:S04]  /*29240*/  STL [R1+0x734], R249 ;  /* 0x000734f901007387 */ /* 0x000fe80000100800 */
[----:B------:R-:W-:Y:S01]  /*29250*/  STL [R1+0x708], R248 ;  /* 0x000708f801007387 */ /* 0x000fe20000100800 */
[----:B------:R-:W-:-:S05]  /*29260*/  IADD3 R226, P1, R226, R8, RZ ;  /* 0x00000008e2e27210 */ /* 0x000fca0007f3e0ff */
[----:B------:R0:W-:Y:S04]  /*29270*/  STL [R1+0x700], R226 ;  /* 0x000700e201007387 */ /* 0x0001e80000100800 */
[----:B0-----:R-:W2:Y:S04]  /*29280*/  LDL.LU R226, [R1+0x6f8] ;  /* 0x0006f80001e27983 */ /* 0x001ea80000300800 */
        /* <DEDUP_REMOVED lines=8> */
[----:B------:R-:W3:Y:S04]  /*29310*/  LDL.LU R248, [R1+0x6e0] ;  /* 0x0006e00001f87983 */ /* 0x000ee80000300800 */
[----:B0-----:R-:W3:Y:S01]  /*29320*/  LDL.LU R246, [R1+0x704] ;  /* 0x0007040001f67983 */ /* 0x001ee20000300800 */
[----:B--2---:R-:W-:-:S05]  /*29330*/  IADD3 R226, P2, R226, R8, RZ ;  /* 0x00000008e2e27210 */ /* 0x004fca0007f5e0ff */
[----:B------:R0:W-:Y:S01]  /*29340*/  STL [R1+0x6f8], R226 ;  /* 0x0006f8e201007387 */ /* 0x0001e20000100800 */
[--C-:B----4-:R-:W-:Y:S01]  /*29350*/  IMAD.X R247, R247, 0x1, R0.reuse, P3 ;  /* 0x00000001f7f77824 */ /* 0x110fe200018e0600 */
[-C--:B------:R-:W-:Y:S01]  /*29360*/  IADD3 R252, P3, R252, R8.reuse, RZ ;  /* 0x00000008fcfc7210 */ /* 0x080fe20007f7e0ff */
[--C-:B------:R-:W-:Y:S01]  /*29370*/  IMAD.X R251, R251, 0x1, R0.reuse, P4 ;  /* 0x00000001fbfb7824 */ /* 0x100fe200020e0600 */
[----:B0-----:R0:W5:Y:S04]  /*29380*/  LDL.LU R226, [R1+0xfdc] ;  /* 0x000fdc0001e27983 */ /* 0x0011680000300800 */
[----:B------:R1:W-:Y:S01]  /*29390*/  STL [R1+0x71c], R247 ;  /* 0x00071cf701007387 */ /* 0x0003e20000100800 */
[-C--:B---3--:R-:W-:Y:S01]  /*293a0*/  IADD3 R250, P4, R250, R8.reuse, RZ ;  /* 0x00000008fafa7210 */ /* 0x088fe20007f9e0ff */
[--C-:B------:R-:W-:Y:S01]  /*293b0*/  IMAD.X R249, R249, 0x1, R0.reuse, P5 ;  /* 0x00000001f9f97824 */ /* 0x100fe200028e0600 */
[----:B------:R-:W-:Y:S01]  /*293c0*/  IADD3 R248, P5, R248, R8, RZ ;  /* 0x00000008f8f87210 */ /* 0x000fe20007fbe0ff */
[----:B-1----:R-:W2:Y:S04]  /*293d0*/  LDL.LU R247, [R1+0xef0] ;  /* 0x000ef00001f77983 */ /* 0x002ea80000300800 */
[----:B------:R-:W-:Y:S01]  /*293e0*/  STL [R1+0x6f0], R252 ;  /* 0x0006f0fc01007387 */ /* 0x000fe20000100800 */
[----:B------:R-:W-:-:S03]  /*293f0*/  IMAD.X R246, R246, 0x1, R0, P6 ;  /* 0x00000001f6f67824 */ /* 0x000fc600030e0600 */
[----:B------:R-:W-:Y:S04]  /*29400*/  STL [R1+0x714], R251 ;  /* 0x000714fb01007387 */ /* 0x000fe80000100800 */
[----:B------:R-:W-:Y:S04]  /*29410*/  STL [R1+0x6e8], R250 ;  /* 0x0006e8fa01007387 */ /* 0x000fe80000100800 */
[----:B------:R-:W-:Y:S04]  /*29420*/  STL [R1+0x70c], R249 ;  /* 0x00070cf901007387 */ /* 0x000fe80000100800 */
[----:B------:R-:W3:Y:S04]  /*29430*/  LDL.LU R8, [R1+0x6fc] ;  /* 0x0006fc0001087983 */ /* 0x000ee80000300800 */
[----:B------:R1:W-:Y:S04]  /*29440*/  STL [R1+0x704], R246 ;  /* 0x000704f601007387 */ /* 0x0003e80000100800 */
[----:B------:R4:W-:Y:S04]  /*29450*/  STL [R1+0x6e0], R248 ;  /* 0x0006e0f801007387 */ /* 0x0009e80000100800 */
[----:B-1----:R-:W3:Y:S04]  /*29460*/  LDL.LU R246, [R1+0xae8] ;  /* 0x000ae80001f67983 */ /* 0x002ee80000300800 */
[----:B------:R-:W3:Y:S04]  /*29470*/  LDL.LU R252, [R1+0x6f4] ;  /* 0x0006f40001fc7983 */ /* 0x000ee80000300800 */
[----:B------:R-:W3:Y:S01]  /*29480*/  LDL.LU R251, [R1+0xeec] ;  /* 0x000eec0001fb7983 */ /* 0x000ee20000300800 */
[----:B--2---:R-:W-:-:S05]  /*29490*/  IADD3 R247, P6, R247, UR5, RZ ;  /* 0x00000005f7f77c10 */ /* 0x004fca000ffde0ff */
[----:B------:R1:W-:Y:S04]  /*294a0*/  STL [R1+0xef0], R247 ;  /* 0x000ef0f701007387 */ /* 0x0003e80000100800 */
[----:B------:R-:W2:Y:S04]  /*294b0*/  LDL.LU R250, [R1+0x6ec] ;  /* 0x0006ec0001fa7983 */ /* 0x000ea80000300800 */
[----:B------:R-:W2:Y:S04]  /*294c0*/  LDL.LU R249, [R1+0xee8] ;  /* 0x000ee80001f97983 */ /* 0x000ea80000300800 */
[----:B----4-:R-:W4:Y:S01]  /*294d0*/  LDL.LU R248, [R1+0x6e4] ;  /* 0x0006e40001f87983 */ /* 0x010f220000300800 */
[----:B---3--:R-:W-:-:S03]  /*294e0*/  IMAD.X R8, R8, 0x1, R0, P1 ;  /* 0x0000000108087824 */ /* 0x008fc600008e0600 */
[----:B-1----:R-:W3:Y:S01]  /*294f0*/  LDL.LU R247, [R1+0xee4] ;  /* 0x000ee40001f77983 */ /* 0x002ee20000300800 */
[----:B------:R-:W-:-:S05]  /*29500*/  IADD3 R246, P1, R246, UR5, RZ ;  /* 0x00000005f6f67c10 */ /* 0x000fca000ff3e0ff */
[----:B------:R1:W-:Y:S04]  /*29510*/  STL [R1+0xae8], R246 ;  /* 0x000ae8f601007387 */ /* 0x0003e80000100800 */
[----:B-1----:R-:W3:Y:S01]  /*29520*/  LDL.LU R246, [R1+0x6dc] ;  /* 0x0006dc0001f67983 */ /* 0x002ee20000300800 */
[--C-:B------:R-:W-:Y:S01]  /*29530*/  IMAD.X R252, R252, 0x1, R0.reuse, P2 ;  /* 0x00000001fcfc7824 */ /* 0x100fe200010e0600 */
[----:B------:R-:W-:Y:S02]  /*29540*/  IADD3 R251, P2, R251, UR5, RZ ;  /* 0x00000005fbfb7c10 */ /* 0x000fe4000ff5e0ff */
[----:B------:R-:W-:Y:S04]  /*29550*/  STL [R1+0x6fc], R8 ;  /* 0x0006fc0801007387 */ /* 0x000fe80000100800 */
[----:B------:R1:W-:Y:S04]  /*29560*/  STL [R1+0x6f4], R252 ;  /* 0x0006f4fc01007387 */ /* 0x0003e80000100800 */
[----:B------:R-:W-:Y:S01]  /*29570*/  STL [R1+0xeec], R251 ;  /* 0x000eecfb01007387 */ /* 0x000fe20000100800 */
[--C-:B--2---:R-:W-:Y:S01]  /*29580*/  IMAD.X R250, R250, 0x1, R0.reuse, P3 ;  /* 0x00000001fafa7824 */ /* 0x104fe200018e0600 */
[----:B------:R-:W-:Y:S01]  /*29590*/  IADD3 R249, P3, R249, UR5, RZ ;  /* 0x00000005f9f97c10 */ /* 0x000fe2000ff7e0ff */
[----:B----4-:R-:W-:-:S03]  /*295a0*/  IMAD.X R248, R248, 0x1, R0, P4 ;  /* 0x00000001f8f87824 */ /* 0x010fc600020e0600 */
[----:B------:R-:W-:Y:S04]  /*295b0*/  STL [R1+0x6ec], R250 ;  /* 0x0006ecfa01007387 */ /* 0x000fe80000100800 */
[----:B------:R-:W-:Y:S04]  /*295c0*/  STL [R1+0xee8], R249 ;  /* 0x000ee8f901007387 */ /* 0x000fe80000100800 */
[----:B-1----:R-:W2:Y:S01]  /*295d0*/  LDL.LU R252, [R1+0xee0] ;  /* 0x000ee00001fc7983 */ /* 0x002ea20000300800 */
[----:B---3--:R-:W-:-:S05]  /*295e0*/  IADD3 R247, P4, R247, UR5, RZ ;  /* 0x00000005f7f77c10 */ /* 0x008fca000ff9e0ff */
[----:B------:R1:W-:Y:S04]  /*295f0*/  STL [R1+0xee4], R247 ;  /* 0x000ee4f701007387 */ /* 0x0003e80000100800 */
[----:B------:R3:W-:Y:S04]  /*29600*/  STL [R1+0x6e4], R248 ;  /* 0x0006e4f801007387 */ /* 0x0007e80000100800 */
[----:B-1----:R-:W4:Y:S04]  /*29610*/  LDL.LU R247, [R1+0xaec] ;  /* 0x000aec0001f77983 */ /* 0x002f280000300800 */
[----:B------:R-:W4:Y:S01]  /*29620*/  LDL.LU R251, [R1+0xedc] ;  /* 0x000edc0001fb7983 */ /* 0x000f220000300800 */
[----:B------:R-:W-:-:S03]  /*29630*/  IMAD.X R246, R246, 0x1, R0, P5 ;  /* 0x00000001f6f67824 */ /* 0x000fc600028e0600 */
[----:B------:R-:W4:Y:S04]  /*29640*/  LDL.LU R250, [R1+0x6d8] ;  /* 0x0006d80001fa7983 */ /* 0x000f280000300800 */
[----:B------:R1:W-:Y:S04]  /*29650*/  STL [R1+0x6dc], R246 ;  /* 0x0006dcf601007387 */ /* 0x0003e80000100800 */
[----:B------:R-:W4:Y:S04]  /*29660*/  LDL.LU R249, [R1+0xed8] ;  /* 0x000ed80001f97983 */ /* 0x000f280000300800 */
[----:B---3--:R-:W3:Y:S04]  /*29670*/  LDL.LU R248, [R1+0xae4] ;  /* 0x000ae40001f87983 */ /* 0x008ee80000300800 */
[----:B-1----:R-:W3:Y:S01]  /*29680*/  LDL.LU R246, [R1+0xed0] ;  /* 0x000ed00001f67983 */ /* 0x002ee20000300800 */
[----:B--2---:R-:W-:-:S02]  /*29690*/  IADD3 R252, P5, R252, UR5, RZ ;  /* 0x00000005fcfc7c10 */ /* 0x004fc4000ffbe0ff */
[----:B----4-:R-:W-:Y:S02]  /*296a0*/  IADD3.X R247, R247, UR60, RZ, P6, !PT ;  /* 0x0000003cf7f77c10 */ /* 0x010fe4000b7fe4ff */
[----:B------:R-:W-:Y:S02]  /*296b0*/  IADD3 R251, P6, R251, UR5, RZ ;  /* 0x00000005fbfb7c10 */ /* 0x000fe4000ffde0ff */
[----:B------:R-:W-:Y:S01]  /*296c0*/  IADD3.X R250, R250, UR60, RZ, P1, !PT ;  /* 0x0000003cfafa7c10 */ /* 0x000fe20008ffe4ff */
[----:B------:R1:W-:Y:S01]  /*296d0*/  STL [R1+0xaec], R247 ;  /* 0x000aecf701007387 */ /* 0x0003e20000100800 */
[----:B------:R-:W-:Y:S02]  /*296e0*/  IADD3 R249, P1, R249, UR5, RZ ;  /* 0x00000005f9f97c10 */ /* 0x000fe4000ff3e0ff */
[----:B---3--:R-:W-:Y:S01]  /*296f0*/  IADD3.X R248, R248, UR60, RZ, P2, !PT ;  /* 0x0000003cf8f87c10 */ /* 0x008fe200097fe4ff */
[----:B-1----:R-:W2:Y:S04]  /*29700*/  LDL.LU R247, [R1+0xae0] ;  /* 0x000ae00001f77983 */ /* 0x002ea80000300800 */
[----:B------:R-:W-:Y:S04]  /*29710*/  STL [R1+0xee0], R252 ;  /* 0x000ee0fc01007387 */ /* 0x000fe80000100800 */
[----:B------:R-:W-:Y:S04]  /*29720*/  STL [R1+0xedc], R251 ;  /* 0x000edcfb01007387 */ /* 0x000fe80000100800 */
[----:B------:R-:W-:Y:S04]  /*29730*/  STL [R1+0x6d8], R250 ;  /* 0x0006d8fa01007387 */ /* 0x000fe80000100800 */
[----:B------:R-:W-:Y:S04]  /*29740*/  STL [R1+0xed8], R249 ;  /* 0x000ed8f901007387 */ /* 0x000fe80000100800 */
[----:B------:R1:W-:Y:S01]  /*29750*/  STL [R1+0xae4], R248 ;  /* 0x000ae4f801007387 */ /* 0x0003e20000100800 */
[----:B------:R-:W-:-:S03]  /*29760*/  IADD3 R246, P2, R246, UR5, RZ ;  /* 0x00000005f6f67c10 */ /* 0x000fc6000ff5e0ff */
[----:B-1----:R-:W3:Y:S04]  /*29770*/  LDL.LU R248, [R1+0xec8] ;  /* 0x000ec80001f87983 */ /* 0x002ee80000300800 */
[----:B------:R-:W4:Y:S04]  /*29780*/  LDL.LU R252, [R1+0xadc] ;  /* 0x000adc0001fc7983 */ /* 0x000f280000300800 */
[----:B------:R1:W-:Y:S04]  /*29790*/  STL [R1+0xed0], R246 ;  /* 0x000ed0f601007387 */ /* 0x0003e80000100800 */
[----:B-1----:R-:W4:Y:S04]  /*297a0*/  LDL.LU R246, [R1+0xec0] ;  /* 0x000ec00001f67983 */ /* 0x002f280000300800 */
[----:B------:R-:W4:Y:S04]  /*297b0*/  LDL.LU R251, [R1+0xad8] ;  /* 0x000ad80001fb7983 */ /* 0x000f280000300800 */
[----:B------:R-:W4:Y:S01]  /*297c0*/  LDL.LU R250, [R1+0xeb8] ;  /* 0x000eb80001fa7983 */ /* 0x000f220000300800 */
[----:B--2---:R-:W-:-:S05]  /*297d0*/  IADD3.X R247, R247, UR60, RZ, P3, !PT ;  /* 0x0000003cf7f77c10 */ /* 0x004fca0009ffe4ff */
[----:B------:R1:W-:Y:S04]  /*297e0*/  STL [R1+0xae0], R247 ;  /* 0x000ae0f701007387 */ /* 0x0003e80000100800 */
[----:B------:R-:W2:Y:S01]  /*297f0*/  LDL.LU R249, [R1+0xad4] ;  /* 0x000ad40001f97983 */ /* 0x000ea20000300800 */
[----:B---3--:R-:W-:-:S03]  /*29800*/  IADD3 R248, P3, R248, UR5, RZ ;  /* 0x00000005f8f87c10 */ /* 0x008fc6000ff7e0ff */
[----:B-1----:R-:W3:Y:S01]  /*29810*/  LDL.LU R247, [R1+0xeb0] ;  /* 0x000eb00001f77983 */ /* 0x002ee20000300800 */
[----:B----4-:R-:W-:-:S03]  /*29820*/  IADD3.X R252, R252, UR60, RZ, P4, !PT ;  /* 0x0000003cfcfc7c10 */ /* 0x010fc6000a7fe4ff */
[----:B------:R1:W-:Y:S01]  /*29830*/  STL [R1+0xec8], R248 ;  /* 0x000ec8f801007387 */ /* 0x0003e20000100800 */
[----:B------:R-:W-:-:S03]  /*29840*/  IADD3 R246, P4, R246, UR5, RZ ;  /* 0x00000005f6f67c10 */ /* 0x000fc6000ff9e0ff */
[----:B-1----:R-:W4:Y:S04]  /*29850*/  LDL.LU R248, [R1+0xed4] ;  /* 0x000ed40001f87983 */ /* 0x002f280000300800 */
[----:B------:R1:W-:Y:S04]  /*29860*/  STL [R1+0xec0], R246 ;  /* 0x000ec0f601007387 */ /* 0x0003e80000100800 */
[----:B-1----:R-:W4:Y:S01]  /*29870*/  LDL.LU R246, [R1+0xea8] ;  /* 0x000ea80001f67983 */ /* 0x002f220000300800 */
[----:B------:R-:W-:Y:S02]  /*29880*/  IADD3.X R251, R251, UR60, RZ, P5, !PT ;  /* 0x0000003cfbfb7c10 */ /* 0x000fe4000affe4ff */
[----:B------:R-:W-:Y:S01]  /*29890*/  IADD3 R250, P5, R250, UR5, RZ ;  /* 0x00000005fafa7c10 */ /* 0x000fe2000ffbe0ff */
[----:B------:R-:W-:Y:S04]  /*298a0*/  STL [R1+0xadc], R252 ;  /* 0x000adcfc01007387 */ /* 0x000fe80000100800 */
[----:B------:R-:W-:Y:S04]  /*298b0*/  STL [R1+0xad8], R251 ;  /* 0x000ad8fb01007387 */ /* 0x000fe80000100800 */
[----:B------:R-:W-:Y:S01]  /*298c0*/  STL [R1+0xeb8], R250 ;  /* 0x000eb8fa01007387 */ /* 0x000fe20000100800 */
[----:B--2---:R-:W-:-:S05]  /*298d0*/  IADD3.X R249, R249, UR60, RZ, P6, !PT ;  /* 0x0000003cf9f97c10 */ /* 0x004fca000b7fe4ff */
[----:B------:R-:W-:Y:S01]  /*298e0*/  STL [R1+0xad4], R249 ;  /* 0x000ad4f901007387 */ /* 0x000fe20000100800 */
[----:B---3--:R-:W-:-:S05]  /*298f0*/  IADD3 R247, P6, R247, UR5, RZ ;  /* 0x00000005f7f77c10 */ /* 0x008fca000ffde0ff */
[----:B------:R1:W-:Y:S01]  /*29900*/  STL [R1+0xeb0], R247 ;  /* 0x000eb0f701007387 */ /* 0x0003e20000100800 */
[----:B----4-:R-:W-:-:S03]  /*29910*/  IADD3.X R248, R248, UR60, RZ, P1, !PT ;  /* 0x0000003cf8f87c10 */ /* 0x010fc60008ffe4ff */
[----:B-1----:R-:W2:Y:S04]  /*29920*/  LDL.LU R247, [R1+0xecc] ;  /* 0x000ecc0001f77983 */ /* 0x002ea80000300800 */
[----:B------:R-:W3:Y:S04]  /*29930*/  LDL.LU R252, [R1+0xea0] ;  /* 0x000ea00001fc7983 */ /* 0x000ee80000300800 */
[----:B------:R1:W-:Y:S01]  /*29940*/  STL [R1+0xed4], R248 ;  /* 0x000ed4f801007387 */ /* 0x0003e20000100800 */
[----:B------:R-:W-:-:S03]  /*29950*/  IADD3 R246, P1, R246, UR5, RZ ;  /* 0x00000005f6f67c10 */ /* 0x000fc6000ff3e0ff */
[----:B-1----:R-:W4:Y:S04]  /*29960*/  LDL.LU R248, [R1+0xec4] ;  /* 0x000ec40001f87983 */ /* 0x002f280000300800 */
[----:B------:R-:W4:Y:S04]  /*29970*/  LDL.LU R251, [R1+0xe98] ;  /* 0x000e980001fb7983 */ /* 0x000f280000300800 */
[----:B------:R-:W4:Y:S04]  /*29980*/  LDL.LU R250, [R1+0xebc] ;  /* 0x000ebc0001fa7983 */ /* 0x000f280000300800 */
[----:B------:R1:W-:Y:S04]  /*29990*/  STL [R1+0xea8], R246 ;  /* 0x000ea8f601007387 */ /* 0x0003e80000100800 */
[----:B------:R-:W4:Y:S04]  /*299a0*/  LDL.LU R249, [R1+0xe90] ;  /* 0x000e900001f97983 */ /* 0x000f280000300800 */
[----:B-1----:R-:W4:Y:S01]  /*299b0*/  LDL.LU R246, [R1+0xeb4] ;  /* 0x000eb40001f67983 */ /* 0x002f220000300800 */
[----:B--2---:R-:W-:-:S02]  /*299c0*/  IADD3.X R247, R247, UR60, RZ, P2, !PT ;  /* 0x0000003cf7f77c10 */ /* 0x004fc400097fe4ff */
[----:B---3--:R-:W-:-:S03]  /*299d0*/  IADD3 R252, P2, R252, UR5, RZ ;  /* 0x00000005fcfc7c10 */ /* 0x008fc6000ff5e0ff */
[----:B------:R1:W-:Y:S01]  /*299e0*/  STL [R1+0xecc], R247 ;  /* 0x000eccf701007387 */ /* 0x0003e20000100800 */
[----:B----4-:R-:W-:-:S03]  /*299f0*/  IADD3.X R248, R248, UR60, RZ, P3, !PT ;  /* 0x0000003cf8f87c10 */ /* 0x010fc60009ffe4ff */
[----:B-1----:R-:W2:Y:S01]  /*29a00*/  LDL.LU R247, [R1+0xe88] ;  /* 0x000e880001f77983 */ /* 0x002ea20000300800 */
[----:B------:R-:W-:Y:S02]  /*29a10*/  IADD3 R251, P3, R251, UR5, RZ ;  /* 0x00000005fbfb7c10 */ /* 0x000fe4000ff7e0ff */
[----:B------:R-:W-:Y:S02]  /*29a20*/  IADD3.X R250, R250, UR60, RZ, P4, !PT ;  /* 0x0000003cfafa7c10 */ /* 0x000fe4000a7fe4ff */
[----:B------:R-:W-:Y:S01]  /*29a30*/  IADD3 R249, P4, R249, UR5, RZ ;  /* 0x00000005f9f97c10 */ /* 0x000fe2000ff9e0ff */
[----:B------:R1:W-:Y:S01]  /*29a40*/  STL [R1+0xec4], R248 ;  /* 0x000ec4f801007387 */ /* 0x0003e20000100800 */
[----:B------:R-:W-:-:S03]  /*29a50*/  IADD3.X R246, R246, UR60, RZ, P5, !PT ;  /* 0x0000003cf6f67c10 */ /* 0x000fc6000affe4ff */
[----:B-1----:R-:W3:Y:S04]  /*29a60*/  LDL.LU R248, [R1+0xeac] ;  /* 0x000eac0001f87983 */ /* 0x002ee80000300800 */
[----:B------:R-:W-:Y:S04]  /*29a70*/  STL [R1+0xea0], R252 ;  /* 0x000ea0fc01007387 */ /* 0x000fe80000100800 */
[----:B------:R-:W-:Y:S04]  /*29a80*/  STL [R1+0xe98], R251 ;  /* 0x000e98fb01007387 */ /* 0x000fe80000100800 */
[----:B------:R-:W-:Y:S04]  /*29a90*/  STL [R1+0xebc], R250 ;  /* 0x000ebcfa01007387 */ /* 0x000fe80000100800 */
[----:B------:R-:W-:Y:S04]  /*29aa0*/  STL [R1+0xe90], R249 ;  /* 0x000e90f901007387 */ /* 0x000fe80000100800 */
[----:B------:R1:W-:Y:S04]  /*29ab0*/  STL [R1+0xeb4], R246 ;  /* 0x000eb4f601007387 */ /* 0x0003e80000100800 */
[----:B-1----:R-:W4:Y:S04]  /*29ac0*/  LDL.LU R246, [R1+0xe80] ;  /* 0x000e800001f67983 */ /* 0x002f280000300800 */
[----:B------:R-:W4:Y:S01]  /*29ad0*/  LDL.LU R252, [R1+0xea4] ;  /* 0x000ea40001fc7983 */ /* 0x000f220000300800 */
[----:B--2---:R-:W-:-:S05]  /*29ae0*/  IADD3 R247, P5, R247, UR5, RZ ;  /* 0x00000005f7f77c10 */ /* 0x004fca000ffbe0ff */
[----:B------:R1:W-:Y:S01]  /*29af0*/  STL [R1+0xe88], R247 ;  /* 0x000e88f701007387 */ /* 0x0003e20000100800 */
[----:B---3--:R-:W-:-:S03]  /*29b00*/  IADD3.X R248, R248, UR60, RZ, P6, !PT ;  /* 0x0000003cf8f87c10 */ /* 0x008fc6000b7fe4ff */
[----:B-1----:R-:W2:Y:S04]  /*29b10*/  LDL.LU R247, [R1+0xe78] ;  /* 0x000e780001f77983 */ /* 0x002ea80000300800 */
[----:B------:R-:W3:Y:S04]  /*29b20*/  LDL.LU R251, [R1+0xe9c] ;  /* 0x000e9c0001fb7983 */ /* 0x000ee80000300800 */
[----:B------:R-:W3:Y:S04]  /*29b30*/  LDL.LU R250, [R1+0xe70] ;  /* 0x000e700001fa7983 */ /* 0x000ee80000300800 */
[----:B------:R1:W-:Y:S04]  /*29b40*/  STL [R1+0xeac], R248 ;  /* 0x000eacf801007387 */ /* 0x0003e80000100800 */
[----:B------:R-:W3:Y:S01]  /*29b50*/  LDL.LU R249, [R1+0xe94] ;  /* 0x000e940001f97983 */ /* 0x000ee20000300800 */
[----:B----4-:R-:W-:-:S03]  /*29b60*/  IADD3 R246, P6, R246, UR5, RZ ;  /* 0x00000005f6f67c10 */ /* 0x010fc6000ffde0ff */
[----:B-1----:R-:W4:Y:S04]  /*29b70*/  LDL.LU R248, [R1+0xe68] ;  /* 0x000e680001f87983 */ /* 0x002f280000300800 */
[----:B------:R1:W-:Y:S04]  /*29b80*/  STL [R1+0xe80], R246 ;  /* 0x000e80f601007387 */ /* 0x0003e80000100800 */
[----:B-1----:R-:W4:Y:S01]  /*29b90*/  LDL.LU R246, [R1+0xe8c] ;  /* 0x000e8c0001f67983 */ /* 0x002f220000300800 */
[----:B------:R-:W-:Y:S02]  /*29ba0*/  IADD3.X R252, R252, UR60, RZ, P1, !PT ;  /* 0x0000003cfcfc7c10 */ /* 0x000fe40008ffe4ff */
[----:B--2---:R-:W-:-:S02]  /*29bb0*/  IADD3 R247, P1, R247, UR5, RZ ;  /* 0x00000005f7f77c10 */ /* 0x004fc4000ff3e0ff */
[----:B---3--:R-:W-:Y:S02]  /*29bc0*/  IADD3.X R251, R251, UR60, RZ, P2, !PT ;  /* 0x0000003cfbfb7c10 */ /* 0x008fe400097fe4ff */
[----:B------:R-:W-:Y:S01]  /*29bd0*/  IADD3 R250, P2, R250, UR5, RZ ;  /* 0x00000005fafa7c10 */ /* 0x000fe2000ff5e0ff */
[----:B------:R1:W-:Y:S01]  /*29be0*/  STL [R1+0xe78], R247 ;  /* 0x000e78f701007387 */ /* 0x0003e20000100800 */
[----:B------:R-:W-:-:S03]  /*29bf0*/  IADD3.X R249, R249, UR60, RZ, P3, !PT ;  /* 0x0000003cf9f97c10 */ /* 0x000fc60009ffe4ff */
[----:B-1----:R-:W2:Y:S01]  /*29c00*/  LDL.LU R247, [R1+0xe60] ;  /* 0x000e600001f77983 */ /* 0x002ea20000300800 */
[----:B----4-:R-:W-:-:S03]  /*29c10*/  IADD3 R248, P3, R248, UR5, RZ ;  /* 0x00000005f8f87c10 */ /* 0x010fc6000ff7e0ff */
[----:B------:R-:W-:Y:S04]  /*29c20*/  STL [R1+0xea4], R252 ;  /* 0x000ea4fc01007387 */ /* 0x000fe80000100800 */
[----:B------:R-:W-:Y:S04]  /*29c30*/  STL [R1+0xe9c], R251 ;  /* 0x000e9cfb01007387 */ /* 0x000fe80000100800 */
[----:B------:R-:W-:Y:S04]  /*29c40*/  STL [R1+0xe70], R250 ;  /* 0x000e70fa01007387 */ /* 0x000fe80000100800 */
[----:B------:R-:W-:Y:S04]  /*29c50*/  STL [R1+0xe94], R249 ;  /* 0x000e94f901007387 */ /* 0x000fe80000100800 */
[----:B------:R1:W-:Y:S01]  /*29c60*/  STL [R1+0xe68], R248 ;  /* 0x000e68f801007387 */ /* 0x0003e20000100800 */
[----:B------:R-:W-:-:S03]  /*29c70*/  IADD3.X R246, R246, UR60, RZ, P4, !PT ;  /* 0x0000003cf6f67c10 */ /* 0x000fc6000a7fe4ff */
[----:B-1----:R-:W3:Y:S04]  /*29c80*/  LDL.LU R248, [R1+0xe84] ;  /* 0x000e840001f87983 */ /* 0x002ee80000300800 */
[----:B------:R-:W4:Y:S04]  /*29c90*/  LDL.LU R252, [R1+0xe58] ;  /* 0x000e580001fc7983 */ /* 0x000f280000300800 */
[----:B------:R1:W-:Y:S04]  /*29ca0*/  STL [R1+0xe8c], R246 ;  /* 0x000e8cf601007387 */ /* 0x0003e80000100800 */
[----:B-1----:R-:W4:Y:S04]  /*29cb0*/  LDL.LU R246, [R1+0xe7c] ;  /* 0x000e7c0001f67983 */ /* 0x002f280000300800 */
[----:B------:R-:W4:Y:S04]  /*29cc0*/  LDL.LU R251, [R1+0xe50] ;  /* 0x000e500001fb7983 */ /* 0x000f280000300800 */
[----:B------:R-:W4:Y:S01]  /*29cd0*/  LDL.LU R250, [R1+0xe74] ;  /* 0x000e740001fa7983 */ /* 0x000f220000300800 */
[----:B--2---:R-:W-:-:S05]  /*29ce0*/  IADD3 R247, P4, R247, UR5, RZ ;  /* 0x00000005f7f77c10 */ /* 0x004fca000ff9e0ff */
[----:B------:R1:W-:Y:S04]  /*29cf0*/  STL [R1+0xe60], R247 ;  /* 0x000e60f701007387 */ /* 0x0003e80000100800 */
[----:B------:R-:W2:Y:S04]  /*29d00*/  LDL.LU R249, [R1+0xe48] ;  /* 0x000e480001f97983 */ /* 0x000ea80000300800 */
[----:B-1----:R-:W2:Y:S01]  /*29d10*/  LDL.LU R247, [R1+0xe6c] ;  /* 0x000e6c0001f77983 */ /* 0x002ea20000300800 */
[----:B---3--:R-:W-:-:S05]  /*29d20*/  IADD3.X R248, R248, UR60, RZ, P5, !PT ;  /* 0x0000003cf8f87c10 */ /* 0x008fca000affe4ff */
[----:B------:R1:W-:Y:S01]  /*29d30*/  STL [R1+0xe84], R248 ;  /* 0x000e84f801007387 */ /* 0x0003e20000100800 */
[----:B----4-:R-:W-:-:S03]  /*29d40*/  IADD3.X R246, R246, UR60, RZ, P6, !PT ;  /* 0x0000003cf6f67c10 */ /* 0x010fc6000b7fe4ff */
[----:B-1----:R-:W3:Y:S04]  /*29d50*/  LDL.LU R248, [R1+0xe40] ;  /* 0x000e400001f87983 */ /* 0x002ee80000300800 */
[----:B------:R1:W-:Y:S04]  /*29d60*/  STL [R1+0xe7c], R246 ;  /* 0x000e7cf601007387 */ /* 0x0003e80000100800 */
[----:B-1----:R-:W4:Y:S01]  /*29d70*/  LDL.LU R246, [R1+0xe64] ;  /* 0x000e640001f67983 */ /* 0x002f220000300800 */
[----:B------:R-:W-:Y:S02]  /*29d80*/  IADD3 R252, P5, R252, UR5, RZ ;  /* 0x00000005fcfc7c10 */ /* 0x000fe4000ffbe0ff */
[----:B------:R-:W-:-:S02]  /*29d90*/  IADD3 R251, P6, R251, UR5, RZ ;  /* 0x00000005fbfb7c10 */ /* 0x000fc4000ffde0ff */
[----:B------:R-:W-:Y:S01]  /*29da0*/  IADD3.X R250, R250, UR60, RZ, P1, !PT ;  /* 0x0000003cfafa7c10 */ /* 0x000fe20008ffe4ff */
[----:B------:R-:W-:Y:S04]  /*29db0*/  STL [R1+0xe58], R252 ;  /* 0x000e58fc01007387 */ /* 0x000fe80000100800 */
[----:B------:R-:W-:Y:S04]  /*29dc0*/  STL [R1+0xe50], R251 ;  /* 0x000e50fb01007387 */ /* 0x000fe80000100800 */
[----:B------:R-:W-:Y:S01]  /*29dd0*/  STL [R1+0xe74], R250 ;  /* 0x000e74fa01007387 */ /* 0x000fe20000100800 */
[----:B--2---:R-:W-:-:S05]  /*29de0*/  IADD3 R249, P1, R249, UR5, RZ ;  /* 0x00000005f9f97c10 */ /* 0x004fca000ff3e0ff */
[----:B------:R-:W-:Y:S01]  /*29df0*/  STL [R1+0xe48], R249 ;  /* 0x000e48f901007387 */ /* 0x000fe20000100800 */
[----:B------:R-:W-:-:S05]  /*29e00*/  IADD3.X R247, R247, UR60, RZ, P2, !PT ;  /* 0x0000003cf7f77c10 */ /* 0x000fca00097fe4ff */
[----:B------:R1:W-:Y:S04]  /*29e10*/  STL [R1+0xe6c], R247 ;  /* 0x000e6cf701007387 */ /* 0x0003e80000100800 */
[----:B-1----:R-:W2:Y:S01]  /*29e20*/  LDL.LU R247, [R1+0xe38] ;  /* 0x000e380001f77983 */ /* 0x002ea20000300800 */
[----:B---3--:R-:W-:-:S03]  /*29e30*/  IADD3 R248, P2, R248, UR5, RZ ;  /* 0x00000005f8f87c10 */ /* 0x008fc6000ff5e0ff */
[----:B------:R-:W3:Y:S04]  /*29e40*/  LDL.LU R252, [R1+0xe5c] ;  /* 0x000e5c0001fc7983 */ /* 0x000ee80000300800 */
[----:B------:R1:W-:Y:S01]  /*29e50*/  STL [R1+0xe40], R248 ;  /* 0x000e40f801007387 */ /* 0x0003e20000100800 */
[----:B----4-:R-:W-:-:S03]  /*29e60*/  IADD3.X R246, R246, UR60, RZ, P3, !PT ;  /* 0x0000003cf6f67c10 */ /* 0x010fc60009ffe4ff */
[----:B-1----:R-:W4:Y:S04]  /*29e70*/  LDL.LU R248, [R1+0xe30] ;  /* 0x000e300001f87983 */ /* 0x002f280000300800 */
[----:B------:R-:W4:Y:S04]  /*29e80*/  LDL.LU R251, [R1+0xe54] ;  /* 0x000e540001fb7983 */ /* 0x000f280000300800 */
[----:B------:R-:W4:Y:S04]  /*29e90*/  LDL.LU R250, [R1+0xe28] ;  /* 0x000e280001fa7983 */ /* 0x000f280000300800 */
[----:B------:R1:W-:Y:S04]  /*29ea0*/  STL [R1+0xe64], R246 ;  /* 0x000e64f601007387 */ /* 0x0003e80000100800 */
[----:B------:R-:W4:Y:S04]  /*29eb0*/  LDL.LU R249, [R1+0xe4c] ;  /* 0x000e4c0001f97983 */ /* 0x000f280000300800 */
[----:B-1----:R-:W4:Y:S01]  /*29ec0*/  LDL.LU R246, [R1+0xe20] ;  /* 0x000e200001f67983 */ /* 0x002f220000300800 */
[----:B--2---:R-:W-:-:S02]  /*29ed0*/  IADD3 R247, P3, R247, UR5, RZ ;  /* 0x00000005f7f77c10 */ /* 0x004fc4000ff7e0ff */
[----:B---3--:R-:W-:-:S03]  /*29ee0*/  IADD3.X R252, R252, UR60, RZ, P4, !PT ;  /* 0x0000003cfcfc7c10 */ /* 0x008fc6000a7fe4ff */
[----:B------:R1:W-:Y:S04]  /*29ef0*/  STL [R1+0xe38], R247 ;  /* 0x000e38f701007387 */ /* 0x0003e80000100800 */
[----:B-1----:R-:W2:Y:S01]  /*29f00*/  LDL.LU R247, [R1+0xe44] ;  /* 0x000e440001f77983 */ /* 0x002ea20000300800 */
[----:B----4-:R-:W-:Y:S02]  /*29f10*/  IADD3 R248, P4, R248, UR5, RZ ;  /* 0x00000005f8f87c10 */ /* 0x010fe4000ff9e0ff */
[----:B------:R-:W-:Y:S02]  /*29f20*/  IADD3.X R251, R251, UR60, RZ, P5, !PT ;  /* 0x0000003cfbfb7c10 */ /* 0x000fe4000affe4ff */
[----:B------:R-:W-:Y:S02]  /*29f30*/  IADD3 R250, P5, R250, UR5, RZ ;  /* 0x00000005fafa7c10 */ /* 0x000fe4000ffbe0ff */
[----:B------:R-:W-:Y:S01]  /*29f40*/  IADD3.X R249, R249, UR60, RZ, P6, !PT ;  /* 0x0000003cf9f97c10 */ /* 0x000fe2000b7fe4ff */
[----:B------:R1:W-:Y:S01]  /*29f50*/  STL [R1+0xe30], R248 ;  /* 0x000e30f801007387 */ /* 0x0003e20000100800 */
[----:B------:R-:W-:-:S03]  /*29f60*/  IADD3 R246, P6, R246, UR5, RZ ;  /* 0x00000005f6f67c10 */ /* 0x000fc6000ffde0ff */
        /* <DEDUP_REMOVED lines=8> */
[----:B--2---:R-:W-:-:S05]  /*29ff0*/  IADD3.X R247, R247, UR60, RZ, P1, !PT ;  /* 0x0000003cf7f77c10 */ /* 0x004fca0008ffe4ff */
[----:B------:R1:W-:Y:S04]  /*2a000*/  STL [R1+0xe44], R247 ;  /* 0x000e44f701007387 */ /* 0x0003e80000100800 */
[----:B-1----:R-:W2:Y:S01]  /*2a010*/  LDL.LU R247, [R1+0xe34] ;  /* 0x000e340001f77983 */ /* 0x002ea20000300800 */
[----:B---3--:R-:W-:-:S03]  /*2a020*/  IADD3 R248, P1, R248, UR5, RZ ;  /* 0x00000005f8f87c10 */ /* 0x008fc6000ff3e0ff */
[----:B------:R-:W3:Y:S04]  /*2a030*/  LDL.LU R251, [R1+0xe08] ;  /* 0x000e080001fb7983 */ /* 0x000ee80000300800 */
[----:B------:R-:W3:Y:S04]  /*2a040*/  LDL.LU R250, [R1+0xe2c] ;  /* 0x000e2c0001fa7983 */ /* 0x000ee80000300800 */
[----:B------:R1:W-:Y:S04]  /*2a050*/  STL [R1+0xe18], R248 ;  /* 0x000e18f801007387 */ /* 0x0003e80000100800 */
[----:B------:R-:W3:Y:S01]  /*2a060*/  LDL.LU R249, [R1+0xe00] ;  /* 0x000e000001f97983 */ /* 0x000ee20000300800 */
[----:B----4-:R-:W-:-:S03]  /*2a070*/  IADD3.X R246, R246, UR60, RZ, P2, !PT ;  /* 0x0000003cf6f67c10 */ /* 0x010fc600097fe4ff */
[----:B-1----:R-:W4:Y:S04]  /*2a080*/  LDL.LU R248, [R1+0xe24] ;  /* 0x000e240001f87983 */ /* 0x002f280000300800 */
[----:B------:R1:W-:Y:S04]  /*2a090*/  STL [R1+0xe3c], R246 ;  /* 0x000e3cf601007387 */ /* 0x0003e80000100800 */
[----:B-1----:R-:W4:Y:S01]  /*2a0a0*/  LDL.LU R246, [R1+0xdf8] ;  /* 0x000df80001f67983 */ /* 0x002f220000300800 */
[----:B------:R-:W-:Y:S02]  /*2a0b0*/  IADD3 R252, P2, R252, UR5, RZ ;  /* 0x00000005fcfc7c10 */ /* 0x000fe4000ff5e0ff */
[----:B--2---:R-:W-:-:S02]  /*2a0c0*/  IADD3.X R247, R247, UR60, RZ, P3, !PT ;  /* 0x0000003cf7f77c10 */ /* 0x004fc40009ffe4ff */
[----:B---3--:R-:W-:Y:S02]  /*2a0d0*/  IADD3 R251, P3, R251, UR5, RZ ;  /* 0x00000005fbfb7c10 */ /* 0x008fe4000ff7e0ff */
[----:B------:R-:W-:Y:S01]  /*2a0e0*/  IADD3.X R250, R250, UR60, RZ, P4, !PT ;  /* 0x0000003cfafa7c10 */ /* 0x000fe2000a7fe4ff */
[----:B------:R1:W-:Y:S01]  /*2a0f0*/  STL [R1+0xe34], R247 ;  /* 0x000e34f701007387 */ /* 0x0003e20000100800 */
[----:B------:R-:W-:-:S03]  /*2a100*/  IADD3 R249, P4, R249, UR5, RZ ;  /* 0x00000005f9f97c10 */ /* 0x000fc6000ff9e0ff */
[----:B-1----:R-:W2:Y:S04]  /*2a110*/  LDL.LU R247, [R1+0xe1c] ;  /* 0x000e1c0001f77983 */ /* 0x002ea80000300800 */
[----:B------:R-:W-:Y:S01]  /*2a120*/  STL [R1+0xe10], R252 ;  /* 0x000e10fc01007387 */ /* 0x000fe20000100800 */
[----:B----4-:R-:W-:-:S03]  /*2a130*/  IADD3.X R248, R248, UR60, RZ, P5, !PT ;  /* 0x0000003cf8f87c10 */ /* 0x010fc6000affe4ff */
        /* <DEDUP_REMOVED lines=13> */
[----:B------:R-:W2:Y:S04]  /*2a210*/  LDL.LU R249, [R1+0xe04] ;  /* 0x000e040001f97983 */ /* 0x000ea80000300800 */
[----:B-1----:R-:W2:Y:S01]  /*2a220*/  LDL.LU R247, [R1+0xdd8] ;  /* 0x000dd80001f77983 */ /* 0x002ea20000300800 */
[----:B---3--:R-:W-:Y:S02]  /*2a230*/  IADD3 R248, P6, R248, UR5, RZ ;  /* 0x00000005f8f87c10 */ /* 0x008fe4000ffde0ff */
[----:B----4-:R-:W-:-:S03]  /*2a240*/  IADD3.X R252, R252, UR60, RZ, P1, !PT ;  /* 0x0000003cfcfc7c10 */ /* 0x010fc60008ffe4ff */
[----:B------:R1:W-:Y:S01]  /*2a250*/  STL [R1+0xdf0], R248 ;  /* 0x000df0f801007387 */ /* 0x0003e20000100800 */
[----:B------:R-:W-:-:S03]  /*2a260*/  IADD3 R246, P1, R246, UR5, RZ ;  /* 0x00000005f6f67c10 */ /* 0x000fc6000ff3e0ff */
[----:B-1----:R-:W3:Y:S04]  /*2a270*/  LDL.LU R248, [R1+0xdfc] ;  /* 0x000dfc0001f87983 */ /* 0x002ee80000300800 */
        /* <DEDUP_REMOVED lines=9> */
[----:B------:R-:W-:-:S05]  /*2a310*/  IADD3 R247, P3, R247, UR5, RZ ;  /* 0x00000005f7f77c10 */ /* 0x000fca000ff7e0ff */
[----:B------:R1:W-:Y:S04]  /*2a320*/  STL [R1+0xdd8], R247 ;  /* 0x000dd8f701007387 */ /* 0x0003e80000100800 */
[----:B-1----:R-:W2:Y:S04]  /*2a330*/  LDL.LU R247, [R1+0xdf4] ;  /* 0x000df40001f77983 */ /* 0x002ea80000300800 */
[----:B------:R-:W2:Y:S01]  /*2a340*/  LDL.LU R252, [R1+0xdc8] ;  /* 0x000dc80001fc7983 */ /* 0x000ea20000300800 */
[----:B---3--:R-:W-:-:S05]  /*2a350*/  IADD3.X R248, R248, UR60, RZ, P4, !PT ;  /* 0x0000003cf8f87c10 */ /* 0x008fca000a7fe4ff */
[----:B------:R1:W-:Y:S01]  /*2a360*/  STL [R1+0xdfc], R248 ;  /* 0x000dfcf801007387 */ /* 0x0003e20000100800 */
[----:B----4-:R-:W-:-:S03]  /*2a370*/  IADD3 R246, P4, R246, UR5, RZ ;  /* 0x00000005f6f67c10 */ /* 0x010fc6000ff9e0ff */
[----:B-1----:R-:W3:Y:S04]  /*2a380*/  LDL.LU R248, [R1+0xdec] ;  /* 0x000dec0001f87983 */ /* 0x002ee80000300800 */
[----:B------:R-:W4:Y:S04]  /*2a390*/  LDL.LU R251, [R1+0xdc0] ;  /* 0x000dc00001fb7983 */ /* 0x000f280000300800 */
[----:B------:R-:W4:Y:S04]  /*2a3a0*/  LDL.LU R250, [R1+0xde4] ;  /* 0x000de40001fa7983 */ /* 0x000f280000300800 */
[----:B------:R1:W-:Y:S04]  /*2a3b0*/  STL [R1+0xdd0], R246 ;  /* 0x000dd0f601007387 */ /* 0x0003e80000100800 */
[----:B------:R-:W4:Y:S04]  /*2a3c0*/  LDL.LU R249, [R1+0xdb8] ;  /* 0x000db80001f97983 */ /* 0x000f280000300800 */
[----:B-1----:R-:W4:Y:S01]  /*2a3d0*/  LDL.LU R246, [R1+0xddc] ;  /* 0x000ddc0001f67983 */ /* 0x002f220000300800 */
[----:B--2---:R-:W-:-:S02]  /*2a3e0*/  IADD3.X R247, R247, UR60, RZ, P5, !PT ;  /* 0x0000003cf7f77c10 */ /* 0x004fc4000affe4ff */
[----:B------:R-:W-:-:S03]  /*2a3f0*/  IADD3 R252, P5, R252, UR5, RZ ;  /* 0x00000005fcfc7c10 */ /* 0x000fc6000ffbe0ff */
[----:B------:R1:W-:Y:S04]  /*2a400*/  STL [R1+0xdf4], R247 ;  /* 0x000df4f701007387 */ /* 0x0003e80000100800 */
[----:B-1----:R-:W2:Y:S01]  /*2a410*/  LDL.LU R247, [R1+0xdb0] ;  /* 0x000db00001f77983 */ /* 0x002ea20000300800 */
[----:B---3--:R-:W-:Y:S02]  /*2a420*/  IADD3.X R248, R248, UR60, RZ, P6, !PT ;  /* 0x0000003cf8f87c10 */ /* 0x008fe4000b7fe4ff */
[----:B----4-:R-:W-:Y:S02]  /*2a430*/  IADD3 R251, P6, R251, UR5, RZ ;  /* 0x00000005fbfb7c10 */ /* 0x010fe4000ffde0ff */
[----:B------:R-:W-:Y:S01]  /*2a440*/  IADD3.X R250, R250, UR60, RZ, P1, !PT ;  /* 0x0000003cfafa7c10 */ /* 0x000fe20008ffe4ff */
[----:B------:R1:W-:Y:S01]  /*2a450*/  STL [R1+0xdec], R248 ;  /* 0x000decf801007387 */ /* 0x0003e20000100800 */
[----:B------:R-:W-:-:S02]  /*2a460*/  IADD3 R249, P1, R249, UR5, RZ ;  /* 0x00000005f9f97c10 */ /* 0x000fc4000ff3e0ff */
[----:B------:R-:W-:Y:S01]  /*2a470*/  IADD3.X R246, R246, UR60, RZ, P2, !PT ;  /* 0x0000003cf6f67c10 */ /* 0x000fe200097fe4ff */
        /* <DEDUP_REMOVED lines=9> */
[----:B------:R1:W-:Y:S04]  /*2a510*/  STL [R1+0xdb0], R247 ;  /* 0x000db0f701007387 */ /* 0x0003e80000100800 */
[----:B-1----:R-:W2:Y:S04]  /*2a520*/  LDL.LU R247, [R1+0xda0] ;  /* 0x000da00001f77983 */ /* 0x002ea80000300800 */
[----:B------:R-:W2:Y:S01]  /*2a530*/  LDL.LU R251, [R1+0xdc4] ;  /* 0x000dc40001fb7983 */ /* 0x000ea20000300800 */
[----:B---3--:R-:W-:-:S03]  /*2a540*/  IADD3.X R248, R248, UR60, RZ, P3, !PT ;  /* 0x0000003cf8f87c10 */ /* 0x008fc60009ffe4ff */
        /* <DEDUP_REMOVED lines=9> */
[----:B------:R-:W-:Y:S02]  /*2a5e0*/  IADD3.X R251, R251, UR60, RZ, P5, !PT ;  /* 0x0000003cfbfb7c10 */ /* 0x000fe4000affe4ff */
[----:B---3--:R-:W-:Y:S01]  /*2a5f0*/  IADD3 R250, P5, R250, UR5, RZ ;  /* 0x00000005fafa7c10 */ /* 0x008fe2000ffbe0ff */
[----:B------:R1:W-:Y:S01]  /*2a600*/  STL [R1+0xda0], R247 ;  /* 0x000da0f701007387 */ /* 0x0003e20000100800 */
[----:B------:R-:W-:-:S03]  /*2a610*/  IADD3.X R249, R249, UR60, RZ, P6, !PT ;  /* 0x0000003cf9f97c10 */ /* 0x000fc6000b7fe4ff */
[----:B-1----:R-:W2:Y:S04]  /*2a620*/  LDL.LU R247, [R1+0xd88] ;  /* 0x000d880001f77983 */ /* 0x002ea80000300800 */
[----:B------:R-:W-:Y:S01]  /*2a630*/  STL [R1+0xdcc], R252 ;  /* 0x000dccfc01007387 */ /* 0x000fe20000100800 */
[----:B----4-:R-:W-:-:S03]  /*2a640*/  IADD3 R248, P6, R248, UR5, RZ ;  /* 0x00000005f8f87c10 */ /* 0x010fc6000ffde0ff */
        /* <DEDUP_REMOVED lines=31> */
[----:B-1----:R-:W2:Y:S04]  /*2a840*/  LDL.LU R247, [R1+0xd60] ;  /* 0x000d600001f77983 */ /* 0x002ea80000300800 */
[----:B------:R-:W2:Y:S01]  /*2a850*/  LDL.LU R252, [R1+0xd84] ;  /* 0x000d840001fc7983 */ /* 0x000ea20000300800 */
[----:B---3--:R-:W-:-:S05]  /*2a860*/  IADD3 R248, P5, R248, UR5, RZ ;  /* 0x00000005f8f87c10 */ /* 0x008fca000ffbe0ff */
[----:B------:R1:W-:Y:S01]  /*2a870*/  STL [R1+0xd68], R248 ;  /* 0x000d68f801007387 */ /* 0x0003e20000100800 */
[----:B----4-:R-:W-:-:S03]  /*2a880*/  IADD3.X R246, R246, UR60, RZ, P6, !PT ;  /* 0x0000003cf6f67c10 */ /* 0x010fc6000b7fe4ff */
[----:B-1----:R-:W3:Y:S04]  /*2a890*/  LDL.LU R248, [R1+0xd58] ;  /* 0x000d580001f87983 */ /* 0x002ee80000300800 */
[----:B------:R-:W4:Y:S04]  /*2a8a0*/  LDL.LU R251, [R1+0xd7c] ;  /* 0x000d7c0001fb7983 */ /* 0x000f280000300800 */
[----:B------:R-:W4:Y:S04]  /*2a8b0*/  LDL.LU R250, [R1+0xd50] ;  /* 0x000d500001fa7983 */ /* 0x000f280000300800 */
[----:B------:R1:W-:Y:S04]  /*2a8c0*/  STL [R1+0xd8c], R246 ;  /* 0x000d8cf601007387 */ /* 0x0003e80000100800 */
[----:B------:R-:W4:Y:S04]  /*2a8d0*/  LDL.LU R249, [R1+0xd74] ;  /* 0x000d740001f97983 */ /* 0x000f280000300800 */
[----:B-1----:R-:W4:Y:S01]  /*2a8e0*/  LDL.LU R246, [R1+0xd48] ;  /* 0x000d480001f67983 */ /* 0x002f220000300800 */
[----:B--2---:R-:W-:-:S02]  /*2a8f0*/  IADD3 R247, P6, R247, UR5, RZ ;  /* 0x00000005f7f77c10 */ /* 0x004fc4000ffde0ff */
[----:B------:R-:W-:-:S03]  /*2a900*/  IADD3.X R252, R252, UR60, RZ, P1, !PT ;  /* 0x0000003cfcfc7c10 */ /* 0x000fc60008ffe4ff */
[----:B------:R1:W-:Y:S04]  /*2a910*/  STL [R1+0xd60], R247 ;  /* 0x000d60f701007387 */ /* 0x0003e80000100800 */
[----:B-1----:R-:W2:Y:S01]  /*2a920*/  LDL.LU R247, [R1+0xd6c] ;  /* 0x000d6c0001f77983 */ /* 0x002ea20000300800 */
[----:B---3--:R-:W-:Y:S02]  /*2a930*/  IADD3 R248, P1, R248, UR5, RZ ;  /* 0x00000005f8f87c10 */ /* 0x008fe4000ff3e0ff */
[----:B----4-:R-:W-:Y:S02]  /*2a940*/  IADD3.X R251, R251, UR60, RZ, P2, !PT ;  /* 0x0000003cfbfb7c10 */ /* 0x010fe400097fe4ff */
[----:B------:R-:W-:Y:S01]  /*2a950*/  IADD3 R250, P2, R250, UR5, RZ ;  /* 0x00000005fafa7c10 */ /* 0x000fe2000ff5e0ff */
[----:B------:R1:W-:Y:S01]  /*2a960*/  STL [R1+0xd58], R248 ;  /* 0x000d58f801007387 */ /* 0x0003e20000100800 */
[----:B------:R-:W-:-:S02]  /*2a970*/  IADD3.X R249, R249, UR60, RZ, P3, !PT ;  /* 0x0000003cf9f97c10 */ /* 0x000fc40009ffe4ff */
[----:B------:R-:W-:Y:S01]  /*2a980*/  IADD3 R246, P3, R246, UR5, RZ ;  /* 0x00000005f6f67c10 */ /* 0x000fe2000ff7e0ff */
        /* <DEDUP_REMOVED lines=10> */
[----:B-1----:R-:W2:Y:S04]  /*2aa30*/  LDL.LU R247, [R1+0xd5c] ;  /* 0x000d5c0001f77983 */ /* 0x002ea80000300800 */
[----:B------:R-:W2:Y:S04]  /*2aa40*/  LDL.LU R251, [R1+0xd30] ;  /* 0x000d300001fb7983 */ /* 0x000ea80000300800 */
[----:B------:R-:W2:Y:S01]  /*2aa50*/  LDL.LU R250, [R1+0xd54] ;  /* 0x000d540001fa7983 */ /* 0x000ea20000300800 */
[----:B---3--:R-:W-:-:S05]  /*2aa60*/  IADD3 R248, P4, R248, UR5, RZ ;  /* 0x00000005f8f87c10 */ /* 0x008fca000ff9e0ff */
        /* <DEDUP_REMOVED lines=8> */
[----:B------:R-:W-:Y:S02]  /*2aaf0*/  IADD3 R251, P6, R251, UR5, RZ ;  /* 0x00000005fbfb7c10 */ /* 0x000fe4000ffde0ff */
[----:B------:R-:W-:Y:S01]  /*2ab00*/  IADD3.X R250, R250, UR60, RZ, P1, !PT ;  /* 0x0000003cfafa7c10 */ /* 0x000fe20008ffe4ff */
[----:B------:R1:W-:Y:S01]  /*2ab10*/  STL [R1+0xd5c], R247 ;  /* 0x000d5cf701007387 */ /* 0x0003e20000100800 */
[----:B---3--:R-:W-:-:S03]  /*2ab20*/  IADD3 R249, P1, R249, UR5, RZ ;  /* 0x00000005f9f97c10 */ /* 0x008fc6000ff3e0ff */
[----:B-1----:R-:W2:Y:S04]  /*2ab30*/  LDL.LU R247, [R1+0xd44] ;  /* 0x000d440001f77983 */ /* 0x002ea80000300800 */
[----:B------:R-:W-:Y:S04]  /*2ab40*/  STL [R1+0xd38], R252 ;  /* 0x000d38fc01007387 */ /* 0x000fe80000100800 */
[----:B------:R-:W-:Y:S01]  /*2ab50*/  STL [R1+0xd30], R251 ;  /* 0x000d30fb01007387 */ /* 0x000fe20000100800 */
[----:B----4-:R-:W-:-:S03]  /*2ab60*/  IADD3.X R248, R248, UR60, RZ, P2, !PT ;  /* 0x0000003cf8f87c10 */ /* 0x010fc600097fe4ff */
        /* <DEDUP_REMOVED lines=62> */
[----:B------:R-:W2:Y:S04]  /*2af50*/  LDL.LU R251, [R1+0xcec] ;  /* 0x000cec0001fb7983 */ /* 0x000ea80000300800 */
[----:B------:R-:W2:Y:S01]  /*2af60*/  LDL.LU R250, [R1+0xcc0] ;  /* 0x000cc00001fa7983 */ /* 0x000ea20000300800 */
[----:B---3--:R-:W-:-:S05]  /*2af70*/  IADD3.X R248, R248, UR60, RZ, P6, !PT ;  /* 0x0000003cf8f87c10 */ /* 0x008fca000b7fe4ff */
        /* <DEDUP_REMOVED lines=9> */
[----:B------:R-:W-:Y:S01]  /*2b010*/  IADD3 R250, P2, R250, UR5, RZ ;  /* 0x00000005fafa7c10 */ /* 0x000fe2000ff5e0ff */
[----:B------:R1:W-:Y:S01]  /*2b020*/  STL [R1+0xcc8], R247 ;  /* 0x000cc8f701007387 */ /* 0x0003e20000100800 */
[----:B---3--:R-:W-:-:S03]  /*2b030*/  IADD3.X R249, R249, UR60, RZ, P3, !PT ;  /* 0x0000003cf9f97c10 */ /* 0x008fc60009ffe4ff */
[----:B-1----:R-:W2:Y:S04]  /*2b040*/  LDL.LU R247, [R1+0xcb0] ;  /* 0x000cb00001f77983 */ /* 0x002ea80000300800 */
[----:B------:R-:W-:Y:S04]  /*2b050*/  STL [R1+0xcf4], R252 ;  /* 0x000cf4fc01007387 */ /* 0x000fe80000100800 */
[----:B------:R-:W-:Y:S01]  /*2b060*/  STL [R1+0xcec], R251 ;  /* 0x000cecfb01007387 */ /* 0x000fe20000100800 */
[----:B----4-:R-:W-:-:S03]  /*2b070*/  IADD3 R248, P3, R248, UR5, RZ ;  /* 0x00000005f8f87c10 */ /* 0x010fc6000ff7e0ff */
        /* <DEDUP_REMOVED lines=78> */
[----:B------:R1:W-:Y:S04]  /*2b560*/  STL [R1+0xc60], R252 ;  /* 0x000c60fc01007387 */ /* 0x0003e80000100800 */
[----:B------:R3:W-:Y:S04]  /*2b570*/  STL [R1+0xc58], R251 ;  /* 0x000c58fb01007387 */ /* 0x0007e80000100800 */
[----:B------:R-:W-:Y:S01]  /*2b580*/  STL [R1+0xc7c], R250 ;  /* 0x000c7cfa01007387 */ /* 0x000fe20000100800 */
[----:B----4-:R-:W-:-:S03]  /*2b590*/  IADD3.X R248, R248, UR60, RZ, P5, !PT ;  /* 0x0000003cf8f87c10 */ /* 0x010fc6000affe4ff */
[----:B------:R-:W-:Y:S04]  /*2b5a0*/  STL [R1+0xc50], R249 ;  /* 0x000c50f901007387 */ /* 0x000fe80000100800 */
[----:B-1----:R-:W4:Y:S04]  /*2b5b0*/  LDL.LU R252, [R1+0xc40] ;  /* 0x000c400001fc7983 */ /* 0x002f280000300800 */
[----:B------:R-:W-:Y:S04]  /*2b5c0*/  STL [R1+0xc74], R248 ;  /* 0x000c74f801007387 */ /* 0x000fe80000100800 */
[----:B---3--:R-:W3:Y:S01]  /*2b5d0*/  LDL.LU R251, [R1+0xc64] ;  /* 0x000c640001fb7983 */ /* 0x008ee20000300800 */
[----:B------:R-:W-:-:S05]  /*2b5e0*/  IADD3 R246, P5, R246, UR5, RZ ;  /* 0x00000005f6f67c10 */ /* 0x000fca000ffbe0ff */
[----:B------:R1:W-:Y:S04]  /*2b5f0*/  STL [R1+0xc48], R246 ;  /* 0x000c48f601007387 */ /* 0x0003e80000100800 */
[----:B-1----:R-:W3:Y:S04]  /*2b600*/  LDL.LU R246, [R1+0xc38] ;  /* 0x000c380001f67983 */ /* 0x002ee80000300800 */
[----:B------:R-:W3:Y:S04]  /*2b610*/  LDL.LU R250, [R1+0xc5c] ;  /* 0x000c5c0001fa7983 */ /* 0x000ee80000300800 */
[----:B------:R-:W3:Y:S01]  /*2b620*/  LDL.LU R249, [R1+0xc30] ;  /* 0x000c300001f97983 */ /* 0x000ee20000300800 */
[----:B--2---:R-:W-:-:S05]  /*2b630*/  IADD3.X R247, R247, UR60, RZ, P6, !PT ;  /* 0x0000003cf7f77c10 */ /* 0x004fca000b7fe4ff */
[----:B------:R1:W-:Y:S04]  /*2b640*/  STL [R1+0xc6c], R247 ;  /* 0x000c6cf701007387 */ /* 0x0003e80000100800 */
[----:B------:R-:W2:Y:S01]  /*2b650*/  LDL.LU R248, [R1+0xc54] ;  /* 0x000c540001f87983 */ /* 0x000ea20000300800 */
[----:B----4-:R-:W-:Y:S02]  /*2b660*/  IADD3 R252, P6, R252, UR5, RZ ;  /* 0x00000005fcfc7c10 */ /* 0x010fe4000ffde0ff */
[----:B---3--:R-:W-:Y:S01]  /*2b670*/  IADD3.X R251, R251, UR60, RZ, P1, !PT ;  /* 0x0000003cfbfb7c10 */ /* 0x008fe20008ffe4ff */
[----:B-1----:R-:W3:Y:S04]  /*2b680*/  LDL.LU R247, [R1+0xc28] ;  /* 0x000c280001f77983 */ /* 0x002ee80000300800 */
[----:B------:R-:W-:Y:S01]  /*2b690*/  STL [R1+0xc40], R252 ;  /* 0x000c40fc01007387 */ /* 0x000fe20000100800 */
[----:B------:R-:W-:-:S05]  /*2b6a0*/  IADD3 R246, P1, R246, UR5, RZ ;  /* 0x00000005f6f67c10 */ /* 0x000fca000ff3e0ff */
[----:B------:R1:W-:Y:S04]  /*2b6b0*/  STL [R1+0xc38], R246 ;  /* 0x000c38f601007387 */ /* 0x0003e80000100800 */
[----:B-1----:R-:W4:Y:S01]  /*2b6c0*/  LDL.LU R246, [R1+0xc4c] ;  /* 0x000c4c0001f67983 */ /* 0x002f220000300800 */
[----:B------:R-:W-:Y:S02]  /*2b6d0*/  IADD3.X R250, R250, UR60, RZ, P2, !PT ;  /* 0x0000003cfafa7c10 */ /* 0x000fe400097fe4ff */
[----:B------:R-:W-:Y:S01]  /*2b6e0*/  IADD3 R249, P2, R249, UR5, RZ ;  /* 0x00000005f9f97c10 */ /* 0x000fe2000ff5e0ff */
[----:B------:R1:W-:Y:S04]  /*2b6f0*/  STL [R1+0xc64], R251 ;  /* 0x000c64fb01007387 */ /* 0x0003e80000100800 */
[----:B------:R-:W-:Y:S04]  /*2b700*/  STL [R1+0xc5c], R250 ;  /* 0x000c5cfa01007387 */ /* 0x000fe80000100800 */
[----:B------:R-:W-:Y:S01]  /*2b710*/  STL [R1+0xc30], R249 ;  /* 0x000c30f901007387 */ /* 0x000fe20000100800 */
[----:B--2---:R-:W-:-:S05]  /*2b720*/  IADD3.X R248, R248, UR60, RZ, P3, !PT ;  /* 0x0000003cf8f87c10 */ /* 0x004fca0009ffe4ff */
[----:B------:R-:W-:Y:S04]  /*2b730*/  STL [R1+0xc54], R248 ;  /* 0x000c54f801007387 */ /* 0x000fe80000100800 */
[----:B------:R-:W2:Y:S04]  /*2b740*/  LDL.LU R8, [R1+0xc20] ;  /* 0x000c200001087983 */ /* 0x000ea80000300800 */
[----:B------:R-:W2:Y:S01]  /*2b750*/  LDL.LU R252, [R1+0xc44] ;  /* 0x000c440001fc7983 */ /* 0x000ea20000300800 */
[----:B---3--:R-:W-:-:S05]  /*2b760*/  IADD3 R247, P3, R247, UR5, RZ ;  /* 0x00000005f7f77c10 */ /* 0x008fca000ff7e0ff */
[----:B------:R3:W-:Y:S04]  /*2b770*/  STL [R1+0xc28], R247 ;  /* 0x000c28f701007387 */ /* 0x0007e80000100800 */
[----:B-1----:R-:W2:Y:S04]  /*2b780*/  LDL.LU R251, [R1+0xc18] ;  /* 0x000c180001fb7983 */ /* 0x002ea80000300800 */
[----:B---3--:R-:W3:Y:S04]  /*2b790*/  LDL.LU R247, [R1+0xc3c] ;  /* 0x000c3c0001f77983 */ /* 0x008ee80000300800 */
[----:B------:R-:W3:Y:S04]  /*2b7a0*/  LDL.LU R250, [R1+0xc10] ;  /* 0x000c100001fa7983 */ /* 0x000ee80000300800 */
[----:B------:R-:W3:Y:S01]  /*2b7b0*/  LDL.LU R249, [R1+0xc34] ;  /* 0x000c340001f97983 */ /* 0x000ee20000300800 */
[----:B----4-:R-:W-:-:S05]  /*2b7c0*/  IADD3.X R246, R246, UR60, RZ, P4, !PT ;  /* 0x0000003cf6f67c10 */ /* 0x010fca000a7fe4ff */
[----:B------:R1:W-:Y:S04]  /*2b7d0*/  STL [R1+0xc4c], R246 ;  /* 0x000c4cf601007387 */ /* 0x0003e80000100800 */
[----:B------:R-:W4:Y:S04]  /*2b7e0*/  LDL.LU R248, [R1+0xc08] ;  /* 0x000c080001f87983 */ /* 0x000f280000300800 */
[----:B-1----:R-:W4:Y:S01]  /*2b7f0*/  LDL.LU R246, [R1+0xc2c] ;  /* 0x000c2c0001f67983 */ /* 0x002f220000300800 */
[----:B--2---:R-:W-:Y:S02]  /*2b800*/  IADD3 R8, P4, R8, UR5, RZ ;  /* 0x0000000508087c10 */ /* 0x004fe4000ff9e0ff */
[----:B------:R-:W-:-:S03]  /*2b810*/  IADD3.X R252, R252, UR60, RZ, P5, !PT ;  /* 0x0000003cfcfc7c10 */ /* 0x000fc6000affe4ff */
[----:B------:R-:W-:Y:S01]  /*2b820*/  STL [R1+0xc20], R8 ;  /* 0x000c200801007387 */ /* 0x000fe20000100800 */
[----:B------:R-:W-:Y:S02]  /*2b830*/  IADD3 R251, P5, R251, UR5, RZ ;  /* 0x00000005fbfb7c10 */ /* 0x000fe4000ffbe0ff */
[----:B---3--:R-:W-:Y:S02]  /*2b840*/  IADD3.X R247, R247, UR60, RZ, P6, !PT ;  /* 0x0000003cf7f77c10 */ /* 0x008fe4000b7fe4ff */
[----:B------:R-:W-:Y:S02]  /*2b850*/  IADD3 R250, P6, R250, UR5, RZ ;  /* 0x00000005fafa7c10 */ /* 0x000fe4000ffde0ff */
[----:B------:R-:W-:Y:S01]  /*2b860*/  IADD3.X R249, R249, UR60, RZ, P1, !PT ;  /* 0x0000003cf9f97c10 */ /* 0x000fe20008ffe4ff */
[----:B------:R1:W-:Y:S04]  /*2b870*/  STL [R1+0xc3c], R247 ;  /* 0x000c3cf701007387 */ /* 0x0003e80000100800 */
[----:B------:R2:W-:Y:S04]  /*2b880*/  STL [R1+0xc44], R252 ;  /* 0x000c44fc01007387 */ /* 0x0005e80000100800 */
[----:B-1----:R-:W3:Y:S04]  /*2b890*/  LDL.LU R247, [R1+0xc00] ;  /* 0x000c000001f77983 */ /* 0x002ee80000300800 */
[----:B------:R1:W-:Y:S04]  /*2b8a0*/  STL [R1+0xc18], R251 ;  /* 0x000c18fb01007387 */ /* 0x0003e80000100800 */
[----:B------:R-:W-:Y:S04]  /*2b8b0*/  STL [R1+0xc10], R250 ;  /* 0x000c10fa01007387 */ /* 0x000fe80000100800 */
[----:B------:R-:W-:Y:S01]  /*2b8c0*/  STL [R1+0xc34], R249 ;  /* 0x000c34f901007387 */ /* 0x000fe20000100800 */
[----:B----4-:R-:W-:-:S05]  /*2b8d0*/  IADD3 R248, P1, R248, UR5, RZ ;  /* 0x00000005f8f87c10 */ /* 0x010fca000ff3e0ff */
[----:B------:R-:W-:Y:S04]  /*2b8e0*/  STL [R1+0xc08], R248 ;  /* 0x000c08f801007387 */ /* 0x000fe80000100800 */
[----:B------:R-:W4:Y:S04]  /*2b8f0*/  LDL.LU R8, [R1+0xc24] ;  /* 0x000c240001087983 */ /* 0x000f280000300800 */
[----:B--2---:R-:W2:Y:S01]  /*2b900*/  LDL.LU R252, [R1+0xbf8] ;  /* 0x000bf80001fc7983 */ /* 0x004ea20000300800 */
[----:B------:R-:W-:-:S05]  /*2b910*/  IADD3.X R246, R246, UR60, RZ, P2, !PT ;  /* 0x0000003cf6f67c10 */ /* 0x000fca00097fe4ff */
[----:B------:R0:W-:Y:S04]  /*2b920*/  STL [R1+0xc2c], R246 ;  /* 0x000c2cf601007387 */ /* 0x0001e80000100800 */
[----:B-1----:R-:W2:Y:S04]  /*2b930*/  LDL.LU R251, [R1+0xc1c] ;  /* 0x000c1c0001fb7983 */ /* 0x002ea80000300800 */
[----:B0-----:R-:W2:Y:S04]  /*2b940*/  LDL.LU R246, [R1+0xbf0] ;  /* 0x000bf00001f67983 */ /* 0x001ea80000300800 */
[----:B------:R-:W2:Y:S04]  /*2b950*/  LDL.LU R250, [R1+0xc14] ;  /* 0x000c140001fa7983 */ /* 0x000ea80000300800 */
[----:B------:R-:W2:Y:S01]  /*2b960*/  LDL.LU R249, [R1+0xbe8] ;  /* 0x000be80001f97983 */ /* 0x000ea20000300800 */
[----:B---3--:R-:W-:-:S05]  /*2b970*/  IADD3 R247, P2, R247, UR5, RZ ;  /* 0x00000005f7f77c10 */ /* 0x008fca000ff5e0ff */
[----:B------:R0:W-:Y:S04]  /*2b980*/  STL [R1+0xc00], R247 ;  /* 0x000c00f701007387 */ /* 0x0001e80000100800 */
[----:B------:R-:W3:Y:S04]  /*2b990*/  LDL.LU R248, [R1+0xc0c] ;  /* 0x000c0c0001f87983 */ /* 0x000ee80000300800 */
[----:B0-----:R-:W3:Y:S01]  /*2b9a0*/  LDL.LU R247, [R1+0xbe0] ;  /* 0x000be00001f77983 */ /* 0x001ee20000300800 */
[----:B----4-:R-:W-:Y:S02]  /*2b9b0*/  IADD3.X R8, R8, UR60, RZ, P3, !PT ;  /* 0x0000003c08087c10 */ /* 0x010fe40009ffe4ff */
[----:B--2---:R-:W-:-:S02]  /*2b9c0*/  IADD3 R252, P3, R252, UR5, RZ ;  /* 0x00000005fcfc7c10 */ /* 0x004fc4000ff7e0ff */
[----:B------:R-:W-:Y:S01]  /*2b9d0*/  IADD3.X R251, R251, UR60, RZ, P4, !PT ;  /* 0x0000003cfbfb7c10 */ /* 0x000fe2000a7fe4ff */
[----:B------:R-:W-:Y:S01]  /*2b9e0*/  STL [R1+0xc24], R8 ;  /* 0x000c240801007387 */ /* 0x000fe20000100800 */
[----:B------:R-:W-:-:S05]  /*2b9f0*/  IADD3 R246, P4, R246, UR5, RZ ;  /* 0x00000005f6f67c10 */ /* 0x000fca000ff9e0ff */
[----:B------:R0:W-:Y:S04]  /*2ba00*/  STL [R1+0xbf0], R246 ;  /* 0x000bf0f601007387 */ /* 0x0001e80000100800 */
[----:B------:R1:W-:Y:S04]  /*2ba10*/  STL [R1+0xbf8], R252 ;  /* 0x000bf8fc01007387 */ /* 0x0003e80000100800 */
[----:B0-----:R-:W2:Y:S01]  /*2ba20*/  LDL.LU R246, [R1+0xc04] ;  /* 0x000c040001f67983 */ /* 0x001ea20000300800 */
[----:B------:R-:W-:Y:S02]  /*2ba30*/  IADD3.X R250, R250, UR60, RZ, P5, !PT ;  /* 0x0000003cfafa7c10 */ /* 0x000fe4000affe4ff */
[----:B------:R-:W-:Y:S01]  /*2ba40*/  IADD3 R249, P5, R249, UR5, RZ ;  /* 0x00000005f9f97c10 */ /* 0x000fe2000ffbe0ff */
[----:B------:R0:W-:Y:S04]  /*2ba50*/  STL [R1+0xc1c], R251 ;  /* 0x000c1cfb01007387 */ /* 0x0001e80000100800 */
[----:B------:R-:W-:Y:S04]  /*2ba60*/  STL [R1+0xc14], R250 ;  /* 0x000c14fa01007387 */ /* 0x000fe80000100800 */
[----:B------:R-:W-:Y:S01]  /*2ba70*/  STL [R1+0xbe8], R249 ;  /* 0x000be8f901007387 */ /* 0x000fe20000100800 */
[----:B---3--:R-:W-:-:S05]  /*2ba80*/  IADD3.X R248, R248, UR60, RZ, P6, !PT ;  /* 0x0000003cf8f87c10 */ /* 0x008fca000b7fe4ff */
[----:B------:R-:W-:Y:S04]  /*2ba90*/  STL [R1+0xc0c], R248 ;  /* 0x000c0cf801007387 */ /* 0x000fe80000100800 */
[----:B------:R-:W3:Y:S04]  /*2baa0*/  LDL.LU R8, [R1+0xbd8] ;  /* 0x000bd80001087983 */ /* 0x000ee80000300800 */
[----:B-1----:R-:W4:Y:S01]  /*2bab0*/  LDL.LU R252, [R1+0xbfc] ;  /* 0x000bfc0001fc7983 */ /* 0x002f220000300800 */
[----:B------:R-:W-:-:S05]  /*2bac0*/  IADD3 R247, P6, R247, UR5, RZ ;  /* 0x00000005f7f77c10 */ /* 0x000fca000ffde0ff */
[----:B------:R1:W-:Y:S04]  /*2bad0*/  STL [R1+0xbe0], R247 ;  /* 0x000be0f701007387 */ /* 0x0003e80000100800 */
[----:B0-----:R-:W4:Y:S04]  /*2bae0*/  LDL.LU R251, [R1+0xbd0] ;  /* 0x000bd00001fb7983 */ /* 0x001f280000300800 */
[----:B-1----:R-:W4:Y:S04]  /*2baf0*/  LDL.LU R247, [R1+0xbf4] ;  /* 0x000bf40001f77983 */ /* 0x002f280000300800 */
[----:B------:R-:W4:Y:S04]  /*2bb00*/  LDL.LU R250, [R1+0xbc8] ;  /* 0x000bc80001fa7983 */ /* 0x000f280000300800 */
[----:B------:R-:W4:Y:S01]  /*2bb10*/  LDL.LU R249, [R1+0xbec] ;  /* 0x000bec0001f97983 */ /* 0x000f220000300800 */
[----:B--2---:R-:W-:-:S05]  /*2bb20*/  IADD3.X R246, R246, UR60, RZ, P1, !PT ;  /* 0x0000003cf6f67c10 */ /* 0x004fca0008ffe4ff */
[----:B------:R0:W-:Y:S04]  /*2bb30*/  STL [R1+0xc04], R246 ;  /* 0x000c04f601007387 */ /* 0x0001e80000100800 */
[----:B------:R-:W2:Y:S04]  /*2bb40*/  LDL.LU R248, [R1+0xbc0] ;  /* 0x000bc00001f87983 */ /* 0x000ea80000300800 */
[----:B0-----:R-:W2:Y:S01]  /*2bb50*/  LDL.LU R246, [R1+0xbe4] ;  /* 0x000be40001f67983 */ /* 0x001ea20000300800 */
[----:B---3--:R-:W-:Y:S02]  /*2bb60*/  IADD3 R8, P1, R8, UR5, RZ ;  /* 0x0000000508087c10 */ /* 0x008fe4000ff3e0ff */
[----:B----4-:R-:W-:-:S03]  /*2bb70*/  IADD3.X R252, R252, UR60, RZ, P2, !PT ;  /* 0x0000003cfcfc7c10 */ /* 0x010fc600097fe4ff */
[----:B------:R-:W-:Y:S01]  /*2bb80*/  STL [R1+0xbd8], R8 ;  /* 0x000bd80801007387 */ /* 0x000fe20000100800 */
[----:B------:R-:W-:Y:S02]  /*2bb90*/  IADD3 R251, P2, R251, UR5, RZ ;  /* 0x00000005fbfb7c10 */ /* 0x000fe4000ff5e0ff */
[----:B------:R-:W-:Y:S02]  /*2bba0*/  IADD3.X R247, R247, UR60, RZ, P3, !PT ;  /* 0x0000003cf7f77c10 */ /* 0x000fe40009ffe4ff */
[----:B------:R-:W-:Y:S02]  /*2bbb0*/  IADD3 R250, P3, R250, UR5, RZ ;  /* 0x00000005fafa7c10 */ /* 0x000fe4000ff7e0ff */
[----:B------:R-:W-:Y:S01]  /*2bbc0*/  IADD3.X R249, R249, UR60, RZ, P4, !PT ;  /* 0x0000003cf9f97c10 */ /* 0x000fe2000a7fe4ff */
[----:B------:R0:W-:Y:S04]  /*2bbd0*/  STL [R1+0xbf4], R247 ;  /* 0x000bf4f701007387 */ /* 0x0001e80000100800 */
[----:B------:R1:W-:Y:S04]  /*2bbe0*/  STL [R1+0xbfc], R252 ;  /* 0x000bfcfc01007387 */ /* 0x0003e80000100800 */
[----:B0-----:R-:W3:Y:S04]  /*2bbf0*/  LDL.LU R247, [R1+0xbb8] ;  /* 0x000bb80001f77983 */ /* 0x001ee80000300800 */
[----:B------:R0:W-:Y:S04]  /*2bc00*/  STL [R1+0xbd0], R251 ;  /* 0x000bd0fb01007387 */ /* 0x0001e80000100800 */
[----:B------:R-:W-:Y:S04]  /*2bc10*/  STL [R1+0xbc8], R250 ;  /* 0x000bc8fa01007387 */ /* 0x000fe80000100800 */
[----:B------:R-:W-:Y:S01]  /*2bc20*/  STL [R1+0xbec], R249 ;  /* 0x000becf901007387 */ /* 0x000fe20000100800 */
[----:B--2---:R-:W-:-:S05]  /*2bc30*/  IADD3 R248, P4, R248, UR5, RZ ;  /* 0x00000005f8f87c10 */ /* 0x004fca000ff9e0ff */
[----:B------:R-:W-:Y:S04]  /*2bc40*/  STL [R1+0xbc0], R248 ;  /* 0x000bc0f801007387 */ /* 0x000fe80000100800 */
[----:B------:R-:W2:Y:S04]  /*2bc50*/  LDL.LU R8, [R1+0xbdc] ;  /* 0x000bdc0001087983 */ /* 0x000ea80000300800 */
[----:B-1----:R-:W4:Y:S01]  /*2bc60*/  LDL.LU R252, [R1+0xbb0] ;  /* 0x000bb00001fc7983 */ /* 0x002f220000300800 */
[----:B------:R-:W-:-:S05]  /*2bc70*/  IADD3.X R246, R246, UR60, RZ, P5, !PT ;  /* 0x0000003cf6f67c10 */ /* 0x000fca000affe4ff */
[----:B------:R1:W-:Y:S04]  /*2bc80*/  STL [R1+0xbe4], R246 ;  /* 0x000be4f601007387 */ /* 0x0003e80000100800 */
[----:B0-----:R-:W4:Y:S04]  /*2bc90*/  LDL.LU R251, [R1+0xbd4] ;  /* 0x000bd40001fb7983 */ /* 0x001f280000300800 */
[----:B-1----:R-:W4:Y:S04]  /*2bca0*/  LDL.LU R246, [R1+0xba8] ;  /* 0x000ba80001f67983 */ /* 0x002f280000300800 */
[----:B------:R-:W4:Y:S04]  /*2bcb0*/  LDL.LU R250, [R1+0xbcc] ;  /* 0x000bcc0001fa7983 */ /* 0x000f280000300800 */
[----:B------:R-:W4:Y:S01]  /*2bcc0*/  LDL.LU R249, [R1+0xba0] ;  /* 0x000ba00001f97983 */ /* 0x000f220000300800 */
[----:B---3--:R-:W-:-:S05]  /*2bcd0*/  IADD3 R247, P5, R247, UR5, RZ ;  /* 0x00000005f7f77c10 */ /* 0x008fca000ffbe0ff */
[----:B------:R0:W-:Y:S04]  /*2bce0*/  STL [R1+0xbb8], R247 ;  /* 0x000bb8f701007387 */ /* 0x0001e80000100800 */
[----:B------:R-:W3:Y:S04]  /*2bcf0*/  LDL.LU R248, [R1+0xbc4] ;  /* 0x000bc40001f87983 */ /* 0x000ee80000300800 */
[----:B0-----:R-:W3:Y:S01]  /*2bd00*/  LDL.LU R247, [R1+0xb98] ;  /* 0x000b980001f77983 */ /* 0x001ee20000300800 */
[----:B--2---:R-:W-:Y:S02]  /*2bd10*/  IADD3.X R8, R8, UR60, RZ, P6, !PT ;  /* 0x0000003c08087c10 */ /* 0x004fe4000b7fe4ff */
[----:B----4-:R-:W-:-:S02]  /*2bd20*/  IADD3 R252, P6, R252, UR5, RZ ;  /* 0x00000005fcfc7c10 */ /* 0x010fc4000ffde0ff */
        /* <DEDUP_REMOVED lines=309> */
[----:B------:R-:W-:Y:S01]  /*2d080*/  STL [R1+0x5f8], R248 ;  /* 0x0005f8f801007387 */ /* 0x000fe20000100800 */
[----:B------:R-:W-:-:S05]  /*2d090*/  IADD3.X R246, R246, UR60, RZ, P5, !PT ;  /* 0x0000003cf6f67c10 */ /* 0x000fca000affe4ff */
[----:B------:R2:W-:Y:S04]  /*2d0a0*/  STL [R1+0x61c], R246 ;  /* 0x00061cf601007387 */ /* 0x0005e80000100800 */
[----:B------:R-:W4:Y:S04]  /*2d0b0*/  LDL.LU R8, [R1+0x614] ;  /* 0x0006140001087983 */ /* 0x000f280000300800 */
[----:B-1----:R-:W4:Y:S04]  /*2d0c0*/  LDL.LU R252, [R1+0x5e8] ;  /* 0x0005e80001fc7983 */ /* 0x002f280000300800 */
[----:B0-----:R-:W4:Y:S01]  /*2d0d0*/  LDL.LU R251, [R1+0x60c] ;  /* 0x00060c0001fb7983 */ /* 0x001f220000300800 */
[----:B--2---:R-:W-:-:S03]  /*2d0e0*/  IMAD.MOV.U32 R246, RZ, RZ, R245 ;  /* 0x000000fffff67224 */ /* 0x004fc600078e00f5 */
[----:B------:R-:W2:Y:S04]  /*2d0f0*/  LDL.LU R245, [R1+0x5e0] ;  /* 0x0005e00001f57983 */ /* 0x000ea80000300800 */
[----:B------:R-:W2:Y:S04]  /*2d100*/  LDL.LU R250, [R1+0x604] ;  /* 0x0006040001fa7983 */ /* 0x000ea80000300800 */
[----:B------:R-:W2:Y:S01]  /*2d110*/  LDL.LU R249, [R1+0x5d8] ;  /* 0x0005d80001f97983 */ /* 0x000ea20000300800 */
[----:B---3--:R-:W-:-:S05]  /*2d120*/  IADD3 R247, P5, R247, UR5, RZ ;  /* 0x00000005f7f77c10 */ /* 0x008fca000ffbe0ff */
[----:B------:R0:W-:Y:S04]  /*2d130*/  STL [R1+0x5f0], R247 ;  /* 0x0005f0f701007387 */ /* 0x0001e80000100800 */
[----:B------:R-:W3:Y:S04]  /*2d140*/  LDL.LU R248, [R1+0x5fc] ;  /* 0x0005fc0001f87983 */ /* 0x000ee80000300800 */
[----:B0-----:R-:W3:Y:S01]  /*2d150*/  LDL.LU R247, [R1+0x5d0] ;  /* 0x0005d00001f77983 */ /* 0x001ee20000300800 */
[----:B----4-:R-:W-:Y:S02]  /*2d160*/  IADD3.X R8, R8, UR60, RZ, P6, !PT ;  /* 0x0000003c08087c10 */ /* 0x010fe4000b7fe4ff */
[----:B------:R-:W-:-:S02]  /*2d170*/  IADD3.X R251, R251, UR60, RZ, P1, !PT ;  /* 0x0000003cfbfb7c10 */ /* 0x000fc40008ffe4ff */
[----:B------:R-:W-:Y:S01]  /*2d180*/  IADD3 R252, P6, R252, UR5, RZ ;  /* 0x00000005fcfc7c10 */ /* 0x000fe2000ffde0ff */
[----:B------:R-:W-:Y:S01]  /*2d190*/  STL [R1+0x614], R8 ;  /* 0x0006140801007387 */ /* 0x000fe20000100800 */
[----:B--2---:R-:W-:-:S05]  /*2d1a0*/  IADD3 R245, P1, R245, UR5, RZ ;  /* 0x00000005f5f57c10 */ /* 0x004fca000ff3e0ff */
[----:B------:R0:W-:Y:S04]  /*2d1b0*/  STL [R1+0x5e0], R245 ;  /* 0x0005e0f501007387 */ /* 0x0001e80000100800 */
[----:B------:R1:W-:Y:S04]  /*2d1c0*/  STL [R1+0x5e8], R252 ;  /* 0x0005e8fc01007387 */ /* 0x0003e80000100800 */
[----:B0-----:R-:W2:Y:S01]  /*2d1d0*/  LDL.LU R245, [R1+0x5f4] ;  /* 0x0005f40001f57983 */ /* 0x001ea20000300800 */
[----:B------:R-:W-:Y:S02]  /*2d1e0*/  IADD3.X R250, R250, UR60, RZ, P2, !PT ;  /* 0x0000003cfafa7c10 */ /* 0x000fe400097fe4ff */
[----:B------:R-:W-:Y:S01]  /*2d1f0*/  IADD3 R249, P2, R249, UR5, RZ ;  /* 0x00000005f9f97c10 */ /* 0x000fe2000ff5e0ff */
[----:B------:R0:W-:Y:S04]  /*2d200*/  STL [R1+0x60c], R251 ;  /* 0x00060cfb01007387 */ /* 0x0001e80000100800 */
[----:B------:R4:W-:Y:S04]  /*2d210*/  STL [R1+0x604], R250 ;  /* 0x000604fa01007387 */ /* 0x0009e80000100800 */
[----:B------:R-:W-:Y:S01]  /*2d220*/  STL [R1+0x5d8], R249 ;  /* 0x0005d8f901007387 */ /* 0x000fe20000100800 */
[----:B------:R-:W-:Y:S01]  /*2d230*/  IMAD.MOV.U32 R8, RZ, RZ, R246 ;  /* 0x000000ffff087224 */ /* 0x000fe200078e00f6 */
[----:B---3--:R-:W-:-:S05]  /*2d240*/  IADD3.X R248, R248, UR60, RZ, P3, !PT ;  /* 0x0000003cf8f87c10 */ /* 0x008fca0009ffe4ff */
[----:B------:R-:W-:Y:S04]  /*2d250*/  STL [R1+0x5fc], R248 ;  /* 0x0005fcf801007387 */ /* 0x000fe80000100800 */
[----:B-1----:R-:W3:Y:S04]  /*2d260*/  LDL.LU R252, [R1+0x5ec] ;  /* 0x0005ec0001fc7983 */ /* 0x002ee80000300800 */
[----:B0-----:R-:W3:Y:S01]  /*2d270*/  LDL.LU R251, [R1+0x5c0] ;  /* 0x0005c00001fb7983 */ /* 0x001ee20000300800 */
[----:B------:R-:W-:-:S05]  /*2d280*/  IADD3 R247, P3, R247, UR5, RZ ;  /* 0x00000005f7f77c10 */ /* 0x000fca000ff7e0ff */
[----:B------:R0:W-:Y:S04]  /*2d290*/  STL [R1+0x5d0], R247 ;  /* 0x0005d0f701007387 */ /* 0x0001e80000100800 */
[----:B----4-:R-:W4:Y:S04]  /*2d2a0*/  LDL.LU R250, [R1+0x5e4] ;  /* 0x0005e40001fa7983 */ /* 0x010f280000300800 */
[----:B0-----:R-:W4:Y:S04]  /*2d2b0*/  LDL.LU R247, [R1+0x5b8] ;  /* 0x0005b80001f77983 */ /* 0x001f280000300800 */
[----:B------:R-:W4:Y:S04]  /*2d2c0*/  LDL.LU R249, [R1+0x5dc] ;  /* 0x0005dc0001f97983 */ /* 0x000f280000300800 */
[----:B------:R-:W4:Y:S01]  /*2d2d0*/  LDL.LU R248, [R1+0x5b0] ;  /* 0x0005b00001f87983 */ /* 0x000f220000300800 */
[----:B--2---:R-:W-:-:S05]  /*2d2e0*/  IADD3.X R245, R245, UR60, RZ, P4, !PT ;  /* 0x0000003cf5f57c10 */ /* 0x004fca000a7fe4ff */
[----:B------:R0:W-:Y:S04]  /*2d2f0*/  STL [R1+0x5f4], R245 ;  /* 0x0005f4f501007387 */ /* 0x0001e80000100800 */
[----:B------:R-:W2:Y:S01]  /*2d300*/  LDL.LU R246, [R1+0x5d4] ;  /* 0x0005d40001f67983 */ /* 0x000ea20000300800 */
[----:B0-----:R-:W-:Y:S02]  /*2d310*/  IMAD.MOV.U32 R245, RZ, RZ, R244 ;  /* 0x000000fffff57224 */ /* 0x001fe400078e00f4 */
[----:B------:R-:W-:Y:S02]  /*2d320*/  IMAD.MOV.U32 R244, RZ, RZ, R229 ;  /* 0x000000fffff47224 */ /* 0x000fe400078e00e5 */
[----:B------:R-:W-:Y:S02]  /*2d330*/  IMAD.MOV.U32 R229, RZ, RZ, R227 ;  /* 0x000000ffffe57224 */ /* 0x000fe400078e00e3 */
[----:B------:R-:W2:Y:S01]  /*2d340*/  LDL.LU R227, [R1+0x5a8] ;  /* 0x0005a80001e37983 */ /* 0x000ea20000300800 */
[----:B------:R-:W-:-:S05]  /*2d350*/  IADD3 R8, P4, R8, UR5, RZ ;  /* 0x0000000508087c10 */ /* 0x000fca000ff9e0ff */
[----:B------:R-:W-:Y:S01]  /*2d360*/  STL [R1+0x5c8], R8 ;  /* 0x0005c80801007387 */ /* 0x000fe20000100800 */
[----:B---3--:R-:W-:Y:S02]  /*2d370*/  IADD3.X R252, R252, UR60, RZ, P5, !PT ;  /* 0x0000003cfcfc7c10 */ /* 0x008fe4000affe4ff */
[----:B------:R-:W-:Y:S02]  /*2d380*/  IADD3 R251, P5, R251, UR5, RZ ;  /* 0x00000005fbfb7c10 */ /* 0x000fe4000ffbe0ff */
[----:B----4-:R-:W-:Y:S01]  /*2d390*/  IADD3.X R250, R250, UR60, RZ, P6, !PT ;  /* 0x0000003cfafa7c10 */ /* 0x010fe2000b7fe4ff */
[----:B------:R-:W-:Y:S01]  /*2d3a0*/  STL [R1+0x5ec], R252 ;  /* 0x0005ecfc01007387 */ /* 0x000fe20000100800 */
[----:B------:R-:W-:Y:S02]  /*2d3b0*/  IADD3 R247, P6, R247, UR5, RZ ;  /* 0x00000005f7f77c10 */ /* 0x000fe4000ffde0ff */
[----:B------:R-:W-:Y:S02]  /*2d3c0*/  IADD3.X R249, R249, UR60, RZ, P1, !PT ;  /* 0x0000003cf9f97c10 */ /* 0x000fe40008ffe4ff */
[----:B------:R-:W-:Y:S01]  /*2d3d0*/  IADD3 R248, P1, R248, UR5, RZ ;  /* 0x00000005f8f87c10 */ /* 0x000fe2000ff3e0ff */
[----:B------:R0:W-:Y:S04]  /*2d3e0*/  STL [R1+0x5b8], R247 ;  /* 0x0005b8f701007387 */ /* 0x0001e80000100800 */
[----:B------:R-:W-:Y:S04]  /*2d3f0*/  STL [R1+0x5c0], R251 ;  /* 0x0005c0fb01007387 */ /* 0x000fe80000100800 */
[----:B0-----:R-:W3:Y:S04]  /*2d400*/  LDL.LU R247, [R1+0x5cc] ;  /* 0x0005cc0001f77983 */ /* 0x001ee80000300800 */
[----:B------:R-:W-:Y:S04]  /*2d410*/  STL [R1+0x5e4], R250 ;  /* 0x0005e4fa01007387 */ /* 0x000fe80000100800 */
[----:B------:R-:W-:Y:S04]  /*2d420*/  STL [R1+0x5dc], R249 ;  /* 0x0005dcf901007387 */ /* 0x000fe80000100800 */
[----:B------:R-:W-:Y:S01]  /*2d430*/  STL [R1+0x5b0], R248 ;  /* 0x0005b0f801007387 */ /* 0x000fe20000100800 */
[----:B--2---:R-:W-:-:S05]  /*2d440*/  IADD3.X R246, R246, UR60, RZ, P2, !PT ;  /* 0x0000003cf6f67c10 */ /* 0x004fca00097fe4ff */
[----:B------:R-:W-:Y:S01]  /*2d450*/  STL [R1+0x5d4], R246 ;  /* 0x0005d4f601007387 */ /* 0x000fe20000100800 */
[----:B------:R-:W-:-:S05]  /*2d460*/  IADD3 R227, P2, R227, UR5, RZ ;  /* 0x00000005e3e37c10 */ /* 0x000fca000ff5e0ff */
[----:B------:R0:W-:Y:S04]  /*2d470*/  STL [R1+0x5a8], R227 ;  /* 0x0005a8e301007387 */ /* 0x0001e80000100800 */
[----:B0-----:R-:W2:Y:S04]  /*2d480*/  LDL.LU R227, [R1+0x5a0] ;  /* 0x0005a00001e37983 */ /* 0x001ea80000300800 */
[----:B------:R-:W4:Y:S04]  /*2d490*/  LDL.LU R8, [R1+0x5c4] ;  /* 0x0005c40001087983 */ /* 0x000f280000300800 */
[----:B------:R-:W4:Y:S04]  /*2d4a0*/  LDL.LU R252, [R1+0x598] ;  /* 0x0005980001fc7983 */ /* 0x000f280000300800 */
[----:B------:R-:W4:Y:S04]  /*2d4b0*/  LDL.LU R251, [R1+0x5bc] ;  /* 0x0005bc0001fb7983 */ /* 0x000f280000300800 */
[----:B------:R-:W4:Y:S04]  /*2d4c0*/  LDL.LU R246, [R1+0x590] ;  /* 0x0005900001f67983 */ /* 0x000f280000300800 */
[----:B------:R-:W4:Y:S04]  /*2d4d0*/  LDL.LU R250, [R1+0x5b4] ;  /* 0x0005b40001fa7983 */ /* 0x000f280000300800 */
[----:B------:R-:W4:Y:S01]  /*2d4e0*/  LDL.LU R249, [R1+0x588] ;  /* 0x0005880001f97983 */ /* 0x000f220000300800 */
[----:B---3--:R-:W-:-:S05]  /*2d4f0*/  IADD3.X R247, R247, UR60, RZ, P3, !PT ;  /* 0x0000003cf7f77c10 */ /* 0x008fca0009ffe4ff */
[----:B------:R0:W-:Y:S04]  /*2d500*/  STL [R1+0x5cc], R247 ;  /* 0x0005ccf701007387 */ /* 0x0001e80000100800 */
[----:B------:R-:W3:Y:S04]  /*2d510*/  LDL.LU R248, [R1+0x5ac] ;  /* 0x0005ac0001f87983 */ /* 0x000ee80000300800 */
[----:B0-----:R-:W3:Y:S01]  /*2d520*/  LDL.LU R247, [R1+0x580] ;  /* 0x0005800001f77983 */ /* 0x001ee20000300800 */
[----:B--2---:R-:W-:Y:S02]  /*2d530*/  IADD3 R227, P3, R227, UR5, RZ ;  /* 0x00000005e3e37c10 */ /* 0x004fe4000ff7e0ff */
[----:B----4-:R-:W-:-:S02]  /*2d540*/  IADD3.X R8, R8, UR60, RZ, P4, !PT ;  /* 0x0000003c08087c10 */ /* 0x010fc4000a7fe4ff */
[----:B------:R-:W-:Y:S02]  /*2d550*/  IADD3.X R251, R251, UR60, RZ, P5, !PT ;  /* 0x0000003cfbfb7c10 */ /* 0x000fe4000affe4ff */
[----:B------:R-:W-:Y:S02]  /*2d560*/  IADD3 R246, P5, R246, UR5, RZ ;  /* 0x00000005f6f67c10 */ /* 0x000fe4000ffbe0ff */
[----:B------:R-:W-:Y:S01]  /*2d570*/  IADD3 R252, P4, R252, UR5, RZ ;  /* 0x00000005fcfc7c10 */ /* 0x000fe2000ff9e0ff */
[----:B------:R0:W-:Y:S04]  /*2d580*/  STL [R1+0x5a0], R227 ;  /* 0x0005a0e301007387 */ /* 0x0001e80000100800 */
[----:B0-----:R0:W5:Y:S04]  /*2d590*/  LDL.LU R227, [R1+0xfd8] ;  /* 0x000fd80001e37983 */ /* 0x0011680000300800 */
[----:B------:R-:W-:Y:S04]  /*2d5a0*/  STL [R1+0x5c4], R8 ;  /* 0x0005c40801007387 */ /* 0x000fe80000100800 */
[----:B------:R1:W-:Y:S04]  /*2d5b0*/  STL [R1+0x590], R246 ;  /* 0x000590f601007387 */ /* 0x0003e80000100800 */
[----:B------:R2:W-:Y:S04]  /*2d5c0*/  STL [R1+0x598], R252 ;  /* 0x000598fc01007387 */ /* 0x0005e80000100800 */
[----:B-1----:R-:W4:Y:S01]  /*2d5d0*/  LDL.LU R246, [R1+0x5a4] ;  /* 0x0005a40001f67983 */ /* 0x002f220000300800 */
[----:B------:R-:W-:-:S02]  /*2d5e0*/  IADD3.X R250, R250, UR60, RZ, P6, !PT ;  /* 0x0000003cfafa7c10 */ /* 0x000fc4000b7fe4ff */
[----:B------:R-:W-:Y:S01]  /*2d5f0*/  IADD3 R249, P6, R249, UR5, RZ ;  /* 0x00000005f9f97c10 */ /* 0x000fe2000ffde0ff */
[----:B------:R1:W-:Y:S04]  /*2d600*/  STL [R1+0x5bc], R251 ;  /* 0x0005bcfb01007387 */ /* 0x0003e80000100800 */
[----:B------:R0:W-:Y:S04]  /*2d610*/  STL [R1+0x5b4], R250 ;  /* 0x0005b4fa01007387 */ /* 0x0001e80000100800 */
[----:B------:R-:W-:Y:S01]  /*2d620*/  STL [R1+0x588], R249 ;  /* 0x000588f901007387 */ /* 0x000fe20000100800 */
[----:B---3--:R-:W-:-:S05]  /*2d630*/  IADD3.X R248, R248, UR60, RZ, P1, !PT ;  /* 0x0000003cf8f87c10 */ /* 0x008fca0008ffe4ff */
[----:B------:R3:W-:Y:S04]  /*2d640*/  STL [R1+0x5ac], R248 ;  /* 0x0005acf801007387 */ /* 0x0007e80000100800 */
[----:B------:R-:W4:Y:S04]  /*2d650*/  LDL.LU R8, [R1+0x578] ;  /* 0x0005780001087983 */ /* 0x000f280000300800 */
[----:B--2---:R-:W2:Y:S04]  /*2d660*/  LDL.LU R252, [R1+0x59c] ;  /* 0x00059c0001fc7983 */ /* 0x004ea80000300800 */
[----:B-1----:R-:W2:Y:S01]  /*2d670*/  LDL.LU R251, [R1+0x570] ;  /* 0x0005700001fb7983 */ /* 0x002ea20000300800 */
[----:B------:R-:W-:-:S05]  /*2d680*/  IADD3 R247, P1, R247, UR5, RZ ;  /* 0x00000005f7f77c10 */ /* 0x000fca000ff3e0ff */
[----:B------:R-:W-:Y:S04]  /*2d690*/  STL [R1+0x580], R247 ;  /* 0x000580f701007387 */ /* 0x000fe80000100800 */
[----:B0-----:R-:W2:Y:S04]  /*2d6a0*/  LDL.LU R250, [R1+0x594] ;  /* 0x0005940001fa7983 */ /* 0x001ea80000300800 */
[----:B---3--:R-:W3:Y:S04]  /*2d6b0*/  LDL.LU R248, [R1+0x568] ;  /* 0x0005680001f87983 */ /* 0x008ee80000300800 */
[----:B------:R-:W3:Y:S01]  /*2d6c0*/  LDL.LU R249, [R1+0x58c] ;  /* 0x00058c0001f97983 */ /* 0x000ee20000300800 */
[----:B----4-:R-:W-:-:S05]  /*2d6d0*/  IADD3.X R246, R246, UR60, RZ, P2, !PT ;  /* 0x0000003cf6f67c10 */ /* 0x010fca00097fe4ff */
[----:B------:R0:W-:Y:S04]  /*2d6e0*/  STL [R1+0x5a4], R246 ;  /* 0x0005a4f601007387 */ /* 0x0001e80000100800 */
[----:B0-----:R-:W4:Y:S04]  /*2d6f0*/  LDL.LU R246, [R1+0x560] ;  /* 0x0005600001f67983 */ /* 0x001f280000300800 */
[----:B------:R-:W4:Y:S01]  /*2d700*/  LDL.LU R247, [R1+0x584] ;  /* 0x0005840001f77983 */ /* 0x000f220000300800 */
[----:B------:R-:W-:Y:S02]  /*2d710*/  IADD3 R8, P2, R8, UR5, RZ ;  /* 0x0000000508087c10 */ /* 0x000fe4000ff5e0ff */
[----:B--2---:R-:W-:-:S02]  /*2d720*/  IADD3.X R252, R252, UR60, RZ, P3, !PT ;  /* 0x0000003cfcfc7c10 */ /* 0x004fc40009ffe4ff */
[----:B------:R-:W-:Y:S01]  /*2d730*/  IADD3 R251, P3, R251, UR5, RZ ;  /* 0x00000005fbfb7c10 */ /* 0x000fe2000ff7e0ff */
[----:B------:R-:W-:Y:S01]  /*2d740*/  STL [R1+0x578], R8 ;  /* 0x0005780801007387 */ /* 0x000fe20000100800 */
[----:B------:R-:W-:Y:S02]  /*2d750*/  IADD3.X R250, R250, UR60, RZ, P4, !PT ;  /* 0x0000003cfafa7c10 */ /* 0x000fe4000a7fe4ff */
[----:B---3--:R-:W-:Y:S02]  /*2d760*/  IADD3 R248, P4, R248, UR5, RZ ;  /* 0x00000005f8f87c10 */ /* 0x008fe4000ff9e0ff */
[----:B------:R-:W-:Y:S01]  /*2d770*/  IADD3.X R249, R249, UR60, RZ, P5, !PT ;  /* 0x0000003cf9f97c10 */ /* 0x000fe2000affe4ff */
[----:B------:R-:W-:Y:S04]  /*2d780*/  STL [R1+0x59c], R252 ;  /* 0x00059cfc01007387 */ /* 0x000fe80000100800 */
[----:B------:R0:W-:Y:S04]  /*2d790*/  STL [R1+0x568], R248 ;  /* 0x000568f801007387 */ /* 0x0001e80000100800 */
[----:B------:R-:W-:Y:S04]  /*2d7a0*/  STL [R1+0x570], R251 ;  /* 0x000570fb01007387 */ /* 0x000fe80000100800 */
[----:B0-----:R-:W2:Y:S04]  /*2d7b0*/  LDL.LU R248, [R1+0x558] ;  /* 0x0005580001f87983 */ /* 0x001ea80000300800 */
[----:B------:R-:W-:Y:S01]  /*2d7c0*/  STL [R1+0x594], R250 ;  /* 0x000594fa01007387 */ /* 0x000fe20000100800 */
[----:B----4-:R-:W-:-:S02]  /*2d7d0*/  IADD3 R246, P5, R246, UR5, RZ ;  /* 0x00000005f6f67c10 */ /* 0x010fc4000ffbe0ff */
[----:B------:R-:W-:-:S03]  /*2d7e0*/  IADD3.X R247, R247, UR60, RZ, P6, !PT ;  /* 0x0000003cf7f77c10 */ /* 0x000fc6000b7fe4ff */
[----:B------:R0:W-:Y:S04]  /*2d7f0*/  STL [R1+0x560], R246 ;  /* 0x000560f601007387 */ /* 0x0001e80000100800 */
[----:B------:R-:W-:Y:S04]  /*2d800*/  STL [R1+0x58c], R249 ;  /* 0x00058cf901007387 */ /* 0x000fe80000100800 */
[----:B0-----:R-:W3:Y:S04]  /*2d810*/  LDL.LU R246, [R1+0x57c] ;  /* 0x00057c0001f67983 */ /* 0x001ee80000300800 */
[----:B------:R0:W-:Y:S04]  /*2d820*/  STL [R1+0x584], R247 ;  /* 0x000584f701007387 */ /* 0x0001e80000100800 */
[----:B------:R-:W4:Y:S04]  /*2d830*/  LDL.LU R8, [R1+0x550] ;  /* 0x0005500001087983 */ /* 0x000f280000300800 */
[----:B------:R-:W4:Y:S04]  /*2d840*/  LDL.LU R252, [R1+0x574] ;  /* 0x0005740001fc7983 */ /* 0x000f280000300800 */
[----:B------:R-:W4:Y:S04]  /*2d850*/  LDL.LU R251, [R1+0x548] ;  /* 0x0005480001fb7983 */ /* 0x000f280000300800 */
[----:B------:R-:W4:Y:S04]  /*2d860*/  LDL.LU R250, [R1+0x56c] ;  /* 0x00056c0001fa7983 */ /* 0x000f280000300800 */
[----:B0-----:R-:W4:Y:S04]  /*2d870*/  LDL.LU R247, [R1+0x540] ;  /* 0x0005400001f77983 */ /* 0x001f280000300800 */
[----:B------:R-:W4:Y:S01]  /*2d880*/  LDL.LU R249, [R1+0x564] ;  /* 0x0005640001f97983 */ /* 0x000f220000300800 */
[----:B--2---:R-:W-:-:S05]  /*2d890*/  IADD3 R248, P6, R248, UR5, RZ ;  /* 0x00000005f8f87c10 */ /* 0x004fca000ffde0ff */
[----:B------:R0:W-:Y:S04]  /*2d8a0*/  STL [R1+0x558], R248 ;  /* 0x000558f801007387 */ /* 0x0001e80000100800 */
[----:B0-----:R-:W2:Y:S01]  /*2d8b0*/  LDL.LU R248, [R1+0x538] ;  /* 0x0005380001f87983 */ /* 0x001ea20000300800 */
[----:B---3--:R-:W-:Y:S02]  /*2d8c0*/  IADD3.X R246, R246, UR60, RZ, P1, !PT ;  /* 0x0000003cf6f67c10 */ /* 0x008fe40008ffe4ff */
[----:B----4-:R-:W-:Y:S02]  /*2d8d0*/  IADD3 R8, P1, R8, UR5, RZ ;  /* 0x0000000508087c10 */ /* 0x010fe4000ff3e0ff */
[----:B------:R-:W-:Y:S01]  /*2d8e0*/  IADD3.X R252, R252, UR60, RZ, P2, !PT ;  /* 0x0000003cfcfc7c10 */ /* 0x000fe200097fe4ff */
[----:B------:R0:W-:Y:S01]  /*2d8f0*/  STL [R1+0x57c], R246 ;  /* 0x00057cf601007387 */ /* 0x0001e20000100800 */
[----:B------:R-:W-:-:S02]  /*2d900*/  IADD3.X R250, R250, UR60, RZ, P3, !PT ;  /* 0x0000003cfafa7c10 */ /* 0x000fc40009ffe4ff */
[----:B------:R-:W-:Y:S02]  /*2d910*/  IADD3 R251, P2, R251, UR5, RZ ;  /* 0x00000005fbfb7c10 */ /* 0x000fe4000ff5e0ff */
[----:B------:R-:W-:Y:S01]  /*2d920*/  IADD3 R247, P3, R247, UR5, RZ ;  /* 0x00000005f7f77c10 */ /* 0x000fe2000ff7e0ff */
[----:B0-----:R-:W3:Y:S04]  /*2d930*/  LDL.LU R246, [R1+0x55c] ;  /* 0x00055c0001f67983 */ /* 0x001ee80000300800 */
[----:B------:R-:W-:Y:S04]  /*2d940*/  STL [R1+0x550], R8 ;  /* 0x0005500801007387 */ /* 0x000fe80000100800 */
[----:B------:R-:W-:Y:S04]  /*2d950*/  STL [R1+0x574], R252 ;  /* 0x000574fc01007387 */ /* 0x000fe80000100800 */
[----:B------:R0:W-:Y:S04]  /*2d960*/  STL [R1+0x540], R247 ;  /* 0x000540f701007387 */ /* 0x0001e80000100800 */
[----:B------:R-:W-:Y:S04]  /*2d970*/  STL [R1+0x548], R251 ;  /* 0x000548fb01007387 */ /* 0x000fe80000100800 */
[----:B0-----:R-:W4:Y:S01]  /*2d980*/  LDL.LU R247, [R1+0x530] ;  /* 0x0005300001f77983 */ /* 0x001f220000300800 */
[----:B------:R-:W-:-:S03]  /*2d990*/  IADD3.X R249, R249, UR60, RZ, P4, !PT ;  /* 0x0000003cf9f97c10 */ /* 0x000fc6000a7fe4ff */
[----:B------:R-:W-:Y:S01]  /*2d9a0*/  STL [R1+0x56c], R250 ;  /* 0x00056cfa01007387 */ /* 0x000fe20000100800 */
[----:B--2---:R-:W-:-:S05]  /*2d9b0*/  IADD3 R248, P4, R248, UR5, RZ ;  /* 0x00000005f8f87c10 */ /* 0x004fca000ff9e0ff */
[----:B------:R0:W-:Y:S04]  /*2d9c0*/  STL [R1+0x538], R248 ;  /* 0x000538f801007387 */ /* 0x0001e80000100800 */
[----:B------:R-:W-:Y:S04]  /*2d9d0*/  STL [R1+0x564], R249 ;  /* 0x000564f901007387 */ /* 0x000fe80000100800 */
[----:B0-----:R-:W2:Y:S01]  /*2d9e0*/  LDL.LU R248, [R1+0x554] ;  /* 0x0005540001f87983 */ /* 0x001ea20000300800 */
[----:B---3--:R-:W-:-:S05]  /*2d9f0*/  IADD3.X R246, R246, UR60, RZ, P5, !PT ;  /* 0x0000003cf6f67c10 */ /* 0x008fca000affe4ff */
[----:B------:R0:W-:Y:S04]  /*2da00*/  STL [R1+0x55c], R246 ;  /* 0x00055cf601007387 */ /* 0x0001e80000100800 */
[----:B------:R-:W3:Y:S04]  /*2da10*/  LDL.LU R8, [R1+0x528] ;  /* 0x0005280001087983 */ /* 0x000ee80000300800 */
[----:B------:R-:W3:Y:S04]  /*2da20*/  LDL.LU R252, [R1+0x54c] ;  /* 0x00054c0001fc7983 */ /* 0x000ee80000300800 */
[----:B------:R-:W3:Y:S04]  /*2da30*/  LDL.LU R251, [R1+0x520] ;  /* 0x0005200001fb7983 */ /* 0x000ee80000300800 */
[----:B------:R-:W3:Y:S01]  /*2da40*/  LDL.LU R250, [R1+0x544] ;  /* 0x0005440001fa7983 */ /* 0x000ee20000300800 */
[----:B----4-:R-:W-:-:S03]  /*2da50*/  IADD3 R247, P5, R247, UR5, RZ ;  /* 0x00000005f7f77c10 */ /* 0x010fc6000ffbe0ff */
[----:B0-----:R-:W4:Y:S04]  /*2da60*/  LDL.LU R246, [R1+0x518] ;  /* 0x0005180001f67983 */ /* 0x001f280000300800 */
[----:B------:R-:W4:Y:S04]  /*2da70*/  LDL.LU R249, [R1+0x53c] ;  /* 0x00053c0001f97983 */ /* 0x000f280000300800 */
[----:B------:R0:W-:Y:S04]  /*2da80*/  STL [R1+0x530], R247 ;  /* 0x000530f701007387 */ /* 0x0001e80000100800 */
[----:B0-----:R-:W4:Y:S01]  /*2da90*/  LDL.LU R247, [R1+0x510] ;  /* 0x0005100001f77983 */ /* 0x001f220000300800 */
[----:B--2---:R-:W-:-:S05]  /*2daa0*/  IADD3.X R248, R248, UR60, RZ, P6, !PT ;  /* 0x0000003cf8f87c10 */ /* 0x004fca000b7fe4ff */
[----:B------:R0:W-:Y:S04]  /*2dab0*/  STL [R1+0x554], R248 ;  /* 0x000554f801007387 */ /* 0x0001e80000100800 */
[----:B0-----:R-:W2:Y:S01]  /*2dac0*/  LDL.LU R248, [R1+0x534] ;  /* 0x0005340001f87983 */ /* 0x001ea20000300800 */
[----:B---3--:R-:W-:Y:S02]  /*2dad0*/  IADD3 R8, P6, R8, UR5, RZ ;  /* 0x0000000508087c10 */ /* 0x008fe4000ffde0ff */
[----:B------:R-:W-:Y:S02]  /*2dae0*/  IADD3.X R252, R252, UR60, RZ, P1, !PT ;  /* 0x0000003cfcfc7c10 */ /* 0x000fe40008ffe4ff */
[----:B------:R-:W-:Y:S02]  /*2daf0*/  IADD3.X R250, R250, UR60, RZ, P2, !PT ;  /* 0x0000003cfafa7c10 */ /* 0x000fe400097fe4ff */
[----:B------:R-:W-:Y:S01]  /*2db00*/  IADD3 R251, P1, R251, UR5, RZ ;  /* 0x00000005fbfb7c10 */ /* 0x000fe2000ff3e0ff */
[----:B------:R-:W-:Y:S01]  /*2db10*/  STL [R1+0x528], R8 ;  /* 0x0005280801007387 */ /* 0x000fe20000100800 */
[----:B----4-:R-:W-:-:S03]  /*2db20*/  IADD3 R246, P2, R246, UR5, RZ ;  /* 0x00000005f6f67c10 */ /* 0x010fc6000ff5e0ff */
[----:B------:R-:W-:Y:S01]  /*2db30*/  STL [R1+0x54c], R252 ;  /* 0x00054cfc01007387 */ /* 0x000fe20000100800 */
[----:B------:R-:W-:-:S03]  /*2db40*/  IADD3.X R249, R249, UR60, RZ, P3, !PT ;  /* 0x0000003cf9f97c10 */ /* 0x000fc60009ffe4ff */
[----:B------:R0:W-:Y:S04]  /*2db50*/  STL [R1+0x518], R246 ;  /* 0x000518f601007387 */ /* 0x0001e80000100800 */
[----:B------:R-:W-:Y:S01]  /*2db60*/  STL [R1+0x520], R251 ;  /* 0x000520fb01007387 */ /* 0x000fe20000100800 */
[----:B------:R-:W-:-:S03]  /*2db70*/  IADD3 R247, P3, R247, UR5, RZ ;  /* 0x00000005f7f77c10 */ /* 0x000fc6000ff7e0ff */
[----:B0-----:R-:W3:Y:S04]  /*2db80*/  LDL.LU R246, [R1+0x508] ;  /* 0x0005080001f67983 */ /* 0x001ee80000300800 */
[----:B------:R-:W-:Y:S04]  /*2db90*/  STL [R1+0x544], R250 ;  /* 0x000544fa01007387 */ /* 0x000fe80000100800 */
[----:B------:R0:W-:Y:S04]  /*2dba0*/  STL [R1+0x510], R247 ;  /* 0x000510f701007387 */ /* 0x0001e80000100800 */
[----:B------:R-:W-:Y:S04]  /*2dbb0*/  STL [R1+0x53c], R249 ;  /* 0x00053cf901007387 */ /* 0x000fe80000100800 */
[----:B0-----:R-:W4:Y:S01]  /*2dbc0*/  LDL.LU R247, [R1+0x52c] ;  /* 0x00052c0001f77983 */ /* 0x001f220000300800 */
[----:B--2---:R-:W-:-:S05]  /*2dbd0*/  IADD3.X R248, R248, UR60, RZ, P4, !PT ;  /* 0x0000003cf8f87c10 */ /* 0x004fca000a7fe4ff */
[----:B------:R0:W-:Y:S04]  /*2dbe0*/  STL [R1+0x534], R248 ;  /* 0x000534f801007387 */ /* 0x0001e80000100800 */
[----:B------:R-:W2:Y:S04]  /*2dbf0*/  LDL.LU R8, [R1+0x500] ;  /* 0x0005000001087983 */ /* 0x000ea80000300800 */
[----:B------:R-:W2:Y:S04]  /*2dc00*/  LDL.LU R252, [R1+0x524] ;  /* 0x0005240001fc7983 */ /* 0x000ea80000300800 */
[----:B------:R-:W2:Y:S04]  /*2dc10*/  LDL.LU R251, [R1+0x4f8] ;  /* 0x0004f80001fb7983 */ /* 0x000ea80000300800 */
[----:B------:R-:W2:Y:S04]  /*2dc20*/  LDL.LU R250, [R1+0x51c] ;  /* 0x00051c0001fa7983 */ /* 0x000ea80000300800 */
[----:B0-----:R-:W2:Y:S04]  /*2dc30*/  LDL.LU R248, [R1+0x4f0] ;  /* 0x0004f00001f87983 */ /* 0x001ea80000300800 */
[----:B------:R-:W2:Y:S01]  /*2dc40*/  LDL.LU R249, [R1+0x514] ;  /* 0x0005140001f97983 */ /* 0x000ea20000300800 */
[----:B---3--:R-:W-:-:S05]  /*2dc50*/  IADD3 R246, P4, R246, UR5, RZ ;  /* 0x00000005f6f67c10 */ /* 0x008fca000ff9e0ff */
[----:B------:R0:W-:Y:S01]  /*2dc60*/  STL [R1+0x508], R246 ;  /* 0x000508f601007387 */ /* 0x0001e20000100800 */
[----:B----4-:R-:W-:-:S03]  /*2dc70*/  IADD3.X R247, R247, UR60, RZ, P5, !PT ;  /* 0x0000003cf7f77c10 */ /* 0x010fc6000affe4ff */
[----:B0-----:R-:W3:Y:S04]  /*2dc80*/  LDL.LU R246, [R1+0x4e8] ;  /* 0x0004e80001f67983 */ /* 0x001ee80000300800 */
[----:B------:R0:W-:Y:S04]  /*2dc90*/  STL [R1+0x52c], R247 ;  /* 0x00052cf701007387 */ /* 0x0001e80000100800 */
[----:B0-----:R-:W4:Y:S01]  /*2dca0*/  LDL.LU R247, [R1+0x50c] ;  /* 0x00050c0001f77983 */ /* 0x001f220000300800 */
[----:B--2---:R-:W-:Y:S02]  /*2dcb0*/  IADD3 R8, P5, R8, UR5, RZ ;  /* 0x0000000508087c10 */ /* 0x004fe4000ffbe0ff */
[----:B------:R-:W-:-:S02]  /*2dcc0*/  IADD3.X R252, R252, UR60, RZ, P6, !PT ;  /* 0x0000003cfcfc7c10 */ /* 0x000fc4000b7fe4ff */
[----:B------:R-:W-:Y:S02]  /*2dcd0*/  IADD3.X R250, R250, UR60, RZ, P1, !PT ;  /* 0x0000003cfafa7c10 */ /* 0x000fe40008ffe4ff */
[----:B------:R-:W-:Y:S01]  /*2dce0*/  IADD3 R251, P6, R251, UR5, RZ ;  /* 0x00000005fbfb7c10 */ /* 0x000fe2000ffde0ff */
[----:B------:R-:W-:Y:S01]  /*2dcf0*/  STL [R1+0x500], R8 ;  /* 0x0005000801007387 */ /* 0x000fe20000100800 */
[----:B------:R-:W-:Y:S02]  /*2dd00*/  IADD3 R248, P1, R248, UR5, RZ ;  /* 0x00000005f8f87c10 */ /* 0x000fe4000ff3e0ff */
[----:B------:R-:W-:Y:S01]  /*2dd10*/  IADD3.X R249, R249, UR60, RZ, P2, !PT ;  /* 0x0000003cf9f97c10 */ /* 0x000fe200097fe4ff */
[----:B------:R-:W-:Y:S04]  /*2dd20*/  STL [R1+0x524], R252 ;  /* 0x000524fc01007387 */ /* 0x000fe80000100800 */
[----:B------:R0:W-:Y:S04]  /*2dd30*/  STL [R1+0x4f0], R248 ;  /* 0x0004f0f801007387 */ /* 0x0001e80000100800 */
[----:B------:R-:W-:Y:S04]  /*2dd40*/  STL [R1+0x4f8], R251 ;  /* 0x0004f8fb01007387 */ /* 0x000fe80000100800 */
[----:B0-----:R-:W2:Y:S04]  /*2dd50*/  LDL.LU R248, [R1+0x4e0] ;  /* 0x0004e00001f87983 */ /* 0x001ea80000300800 */
[----:B------:R-:W-:Y:S01]  /*2dd60*/  STL [R1+0x51c], R250 ;  /* 0x00051cfa01007387 */ /* 0x000fe20000100800 */
[----:B---3--:R-:W-:-:S05]  /*2dd70*/  IADD3 R246, P2, R246, UR5, RZ ;  /* 0x00000005f6f67c10 */ /* 0x008fca000ff5e0ff */
[----:B------:R0:W-:Y:S04]  /*2dd80*/  STL [R1+0x4e8], R246 ;  /* 0x0004e8f601007387 */ /* 0x0001e80000100800 */
[----:B------:R-:W-:Y:S01]  /*2dd90*/  STL [R1+0x514], R249 ;  /* 0x000514f901007387 */ /* 0x000fe20000100800 */
[----:B----4-:R-:W-:-:S03]  /*2dda0*/  IADD3.X R247, R247, UR60, RZ, P3, !PT ;  /* 0x0000003cf7f77c10 */ /* 0x010fc60009ffe4ff */
        /* <DEDUP_REMOVED lines=198> */
[----:B0-----:R-:W-:Y:S02]  /*2ea10*/  IMAD.MOV.U32 R246, RZ, RZ, R245 ;  /* 0x000000fffff67224 */ /* 0x001fe400078e00f5 */
[----:B------:R-:W3:Y:S04]  /*2ea20*/  LDL.LU R245, [R1+0x3f4] ;  /* 0x0003f40001f57983 */ /* 0x000ee80000300800 */
        /* <DEDUP_REMOVED lines=17> */
[----:B----4-:R-:W-:Y:S01]  /*2eb40*/  IADD3 R247, P2, R247, UR5, RZ ;  /* 0x00000005f7f77c10 */ /* 0x010fe2000ff5e0ff */
[----:B0-----:R-:W-:-:S02]  /*2eb50*/  IMAD.MOV.U32 R245, RZ, RZ, R229 ;  /* 0x000000fffff57224 */ /* 0x001fc400078e00e5 */
[----:B------:R-:W4:Y:S04]  /*2eb60*/  LDL.LU R229, [R1+0x3ac] ;  /* 0x0003ac0001e57983 */ /* 0x000f280000300800 */
        /* <DEDUP_REMOVED lines=10> */
[----:B------:R-:W-:Y:S04]  /*2ec10*/  STL [R1+0x3c0], R8 ;  /* 0x0003c00801007387 */ /* 0x000fe80000100800 */
[----:B------:R-:W-:Y:S01]  /*2ec20*/  STL [R1+0x3e4], R252 ;  /* 0x0003e4fc01007387 */ /* 0x000fe20000100800 */
[----:B----4-:R-:W-:-:S02]  /*2ec30*/  IADD3 R229, P5, R229, UR5, RZ ;  /* 0x00000005e5e57c10 */ /* 0x010fc4000ffbe0ff */
[----:B------:R-:W-:-:S03]  /*2ec40*/  IADD3.X R249, R249, UR60, RZ, P6, !PT ;  /* 0x0000003cf9f97c10 */ /* 0x000fc6000b7fe4ff */
[----:B------:R0:W-:Y:S04]  /*2ec50*/  STL [R1+0x3ac], R229 ;  /* 0x0003ace501007387 */ /* 0x0001e80000100800 */
[----:B------:R-:W-:Y:S01]  /*2ec60*/  STL [R1+0x3b4], R251 ;  /* 0x0003b4fb01007387 */ /* 0x000fe20000100800 */
[----:B------:R-:W-:-:S03]  /*2ec70*/  IADD3 R247, P6, R247, UR5, RZ ;  /* 0x00000005f7f77c10 */ /* 0x000fc6000ffde0ff */
[----:B0-----:R-:W3:Y:S04]  /*2ec80*/  LDL.LU R229, [R1+0x39c] ;  /* 0x00039c0001e57983 */ /* 0x001ee80000300800 */
[----:B------:R-:W-:Y:S04]  /*2ec90*/  STL [R1+0x3dc], R250 ;  /* 0x0003dcfa01007387 */ /* 0x000fe80000100800 */
[----:B------:R0:W-:Y:S04]  /*2eca0*/  STL [R1+0x3a4], R247 ;  /* 0x0003a4f701007387 */ /* 0x0001e80000100800 */
[----:B------:R1:W-:Y:S04]  /*2ecb0*/  STL [R1+0x3d4], R249 ;  /* 0x0003d4f901007387 */ /* 0x0003e80000100800 */
[----:B0-----:R-:W4:Y:S01]  /*2ecc0*/  LDL.LU R247, [R1+0x3c4] ;  /* 0x0003c40001f77983 */ /* 0x001f220000300800 */
[----:B--2---:R-:W-:-:S05]  /*2ecd0*/  IADD3.X R248, R248, UR60, RZ, P1, !PT ;  /* 0x0000003cf8f87c10 */ /* 0x004fca0008ffe4ff */
[----:B------:R0:W-:Y:S04]  /*2ece0*/  STL [R1+0x3cc], R248 ;  /* 0x0003ccf801007387 */ /* 0x0001e80000100800 */
[----:B------:R-:W2:Y:S04]  /*2ecf0*/  LDL.LU R8, [R1+0x3b8] ;  /* 0x0003b80001087983 */ /* 0x000ea80000300800 */
[----:B------:R-:W2:Y:S04]  /*2ed00*/  LDL.LU R252, [R1+0x38c] ;  /* 0x00038c0001fc7983 */ /* 0x000ea80000300800 */
[----:B------:R-:W2:Y:S04]  /*2ed10*/  LDL.LU R251, [R1+0x3b0] ;  /* 0x0003b00001fb7983 */ /* 0x000ea80000300800 */
[----:B------:R-:W2:Y:S04]  /*2ed20*/  LDL.LU R250, [R1+0x384] ;  /* 0x0003840001fa7983 */ /* 0x000ea80000300800 */
[----:B-1----:R-:W2:Y:S04]  /*2ed30*/  LDL.LU R249, [R1+0x3a8] ;  /* 0x0003a80001f97983 */ /* 0x002ea80000300800 */
[----:B0-----:R-:W2:Y:S01]  /*2ed40*/  LDL.LU R248, [R1+0x3a0] ;  /* 0x0003a00001f87983 */ /* 0x001ea20000300800 */
[----:B---3--:R-:W-:-:S05]  /*2ed50*/  IADD3 R229, P1, R229, UR5, RZ ;  /* 0x00000005e5e57c10 */ /* 0x008fca000ff3e0ff */
[----:B------:R0:W-:Y:S01]  /*2ed60*/  STL [R1+0x39c], R229 ;  /* 0x00039ce501007387 */ /* 0x0001e20000100800 */
[----:B----4-:R-:W-:Y:S02]  /*2ed70*/  IADD3.X R247, R247, UR60, RZ, P2, !PT ;  /* 0x0000003cf7f77c10 */ /* 0x010fe400097fe4ff */
[----:B------:R-:W-:Y:S01]  /*2ed80*/  IADD3 R3, P2, R3, UR5, RZ ;  /* 0x0000000503037c10 */ /* 0x000fe2000ff5e0ff */
[----:B0-----:R-:W3:Y:S04]  /*2ed90*/  LDL.LU R229, [R1+0x374] ;  /* 0x0003740001e57983 */ /* 0x001ee80000300800 */
[----:B------:R0:W-:Y:S02]  /*2eda0*/  STL [R1+0x3c4], R247 ;  /* 0x0003c4f701007387 */ /* 0x0001e40000100800 */
[----:B0-----:R-:W-:-:S02]  /*2edb0*/  IMAD.MOV.U32 R247, RZ, RZ, R246 ;  /* 0x000000fffff77224 */ /* 0x001fc400078e00f6 */
[----:B------:R-:W4:Y:S04]  /*2edc0*/  LDL.LU R246, [R1+0x398] ;  /* 0x0003980001f67983 */ /* 0x000f280000300800 */
[----:B------:R0:W-:Y:S04]  /*2edd0*/  STL [R1+0x394], R3 ;  /* 0x0003940301007387 */ /* 0x0001e80000100800 */
[----:B0-----:R-:W4:Y:S01]  /*2ede0*/  LDL.LU R3, [R1+0xfd4] ;  /* 0x000fd40001037983 */ /* 0x001f220000300800 */
[----:B------:R-:W-:Y:S02]  /*2edf0*/  WARPGROUP.DEPBAR.LE gsb0, 0x0 ;  /* 0x00008000000079c5 */ /* 0x000fe40000010000 */
[----:B------:R-:W-:Y:S01]  /*2ee00*/  WARPGROUP.ARRIVE ;  /* 0x00000000000079c5 */ /* 0x000fe20000000000 */
[----:B------:R-:W-:Y:S01]  /*2ee10*/  UMOV UR42, UR18 ;  /* 0x00000012002a7c82 */ /* 0x000fe20008000000 */
[----:B------:R-:W-:-:S04]  /*2ee20*/  UMOV UR43, UR19 ;  /* 0x00000013002b7c82 */ /* 0x000fc80008000000 */
[----:B------:R-:W-:Y:S01]  /*2ee30*/  HGMMA.64x256x16.F32.BF16 R24, gdesc[UR40].tnspA, R24, gsb0 ;  /* 0x23e00000281879f0 */ /* 0x000fe20008001818 */
[----:B--2---:R-:W-:Y:S02]  /*2ee40*/  IADD3.X R8, R8, UR60, RZ, P3, !PT ;  /* 0x0000003c08087c10 */ /* 0x004fe40009ffe4ff */
[----:B------:R-:W-:Y:S02]  /*2ee50*/  IADD3 R252, P3, R252, UR5, RZ ;  /* 0x00000005fcfc7c10 */ /* 0x000fe4000ff7e0ff */
[----:B------:R-:W-:Y:S02]  /*2ee60*/  IADD3.X R251, R251, UR60, RZ, P4, !PT ;  /* 0x0000003cfbfb7c10 */ /* 0x000fe4000a7fe4ff */
[----:B------:R-:W-:Y:S02]  /*2ee70*/  IADD3.X R249, R249, UR60, RZ, P5, !PT ;  /* 0x0000003cf9f97c10 */ /* 0x000fe4000affe4ff */
[----:B------:R-:W-:Y:S01]  /*2ee80*/  IADD3 R250, P4, R250, UR5, RZ ;  /* 0x00000005fafa7c10 */ /* 0x000fe2000ff9e0ff */
[----:B------:R-:W-:Y:S04]  /*2ee90*/  STL [R1+0x3b8], R8 ;  /* 0x0003b80801007387 */ /* 0x000fe80000100800 */
[----:B------:R-:W-:Y:S04]  /*2eea0*/  STL [R1+0x38c], R252 ;  /* 0x00038cfc01007387 */ /* 0x000fe80000100800 */
[----:B------:R-:W-:Y:S01]  /*2eeb0*/  STL [R1+0x3b0], R251 ;  /* 0x0003b0fb01007387 */ /* 0x000fe20000100800 */
[----:B------:R-:W-:-:S02]  /*2eec0*/  IADD3.X R248, R248, UR60, RZ, P6, !PT ;  /* 0x0000003cf8f87c10 */ /* 0x000fc4000b7fe4ff */
[----:B---3--:R-:W-:Y:S02]  /*2eed0*/  IADD3 R229, P6, R229, UR5, RZ ;  /* 0x00000005e5e57c10 */ /* 0x008fe4000ffde0ff */
[----:B----4-:R-:W-:-:S05]  /*2eee0*/  IADD3 R3, P5, R3, UR5, RZ ;  /* 0x0000000503037c10 */ /* 0x010fca000ffbe0ff */
[----:B------:R0:W-:Y:S04]  /*2eef0*/  STL [R1+0x37c], R3 ;  /* 0x00037c0301007387 */ /* 0x0001e80000100800 */
[----:B------:R-:W-:Y:S04]  /*2ef00*/  STL [R1+0x384], R250 ;  /* 0x000384fa01007387 */ /* 0x000fe80000100800 */
[----:B0-----:R-:W2:Y:S04]  /*2ef10*/  LDL.LU R3, [R1+0xfd0] ;  /* 0x000fd00001037983 */ /* 0x001ea80000300800 */
[----:B------:R-:W-:Y:S04]  /*2ef20*/  STL [R1+0x3a8], R249 ;  /* 0x0003a8f901007387 */ /* 0x000fe80000100800 */
[----:B------:R0:W-:Y:S04]  /*2ef30*/  STL [R1+0x374], R229 ;  /* 0x000374e501007387 */ /* 0x0001e80000100800 */
[----:B------:R1:W-:Y:S04]  /*2ef40*/  STL [R1+0x3a0], R248 ;  /* 0x0003a0f801007387 */ /* 0x0003e80000100800 */
[----:B0-----:R-:W3:Y:S01]  /*2ef50*/  LDL.LU R229, [R1+0x364] ;  /* 0x0003640001e57983 */ /* 0x001ee20000300800 */
[----:B------:R-:W-:-:S05]  /*2ef60*/  IADD3.X R246, R246, UR60, RZ, P1, !PT ;  /* 0x0000003cf6f67c10 */ /* 0x000fca0008ffe4ff */
[----:B------:R0:W-:Y:S04]  /*2ef70*/  STL [R1+0x398], R246 ;  /* 0x000398f601007387 */ /* 0x0001e80000100800 */
[----:B-1----:R-:W4:Y:S04]  /*2ef80*/  LDL.LU R248, [R1+0x314] ;  /* 0x0003140001f87983 */ /* 0x002f280000300800 */
[----:B------:R-:W4:Y:S04]  /*2ef90*/  LDL.LU R249, [R1+0x338] ;  /* 0x0003380001f97983 */ /* 0x000f280000300800 */
[----:B------:R-:W4:Y:S04]  /*2efa0*/  LDL.LU R250, [R1+0x30c] ;  /* 0x00030c0001fa7983 */ /* 0x000f280000300800 */
[----:B------:R-:W4:Y:S04]  /*2efb0*/  LDL.LU R251, [R1+0x330] ;  /* 0x0003300001fb7983 */ /* 0x000f280000300800 */
[----:B------:R-:W4:Y:S01]  /*2efc0*/  LDL.LU R252, [R1+0x304] ;  /* 0x0003040001fc7983 */ /* 0x000f220000300800 */
[----:B0-----:R-:W-:-:S03]  /*2efd0*/  IMAD.MOV.U32 R246, RZ, RZ, R4 ;  /* 0x000000fffff67224 */ /* 0x001fc600078e0004 */
[----:B------:R-:W4:Y:S01]  /*2efe0*/  LDL.LU R4, [R1+0x328] ;  /* 0x0003280001047983 */ /* 0x000f220000300800 */
[----:B------:R-:W-:Y:S02]  /*2eff0*/  WARPGROUP.DEPBAR.LE gsb0, 0x0 ;  /* 0x00008000000079c5 */ /* 0x000fe40000010000 */
[----:B------:R-:W-:Y:S01]  /*2f000*/  WARPGROUP.ARRIVE ;  /* 0x00000000000079c5 */ /* 0x000fe20000000000 */
[----:B------:R-:W-:Y:S01]  /*2f010*/  UMOV UR46, UR22 ;  /* 0x00000016002e7c82 */ /* 0x000fe20008000000 */
[----:B------:R-:W-:Y:S01]  /*2f020*/  UMOV UR47, UR23 ;  /* 0x00000017002f7c82 */ /* 0x000fe20008000000 */
[----:B------:R-:W-:-:S03]  /*2f030*/  IADD3 R2, P1, R2, UR5, RZ ;  /* 0x0000000502027c10 */ /* 0x000fc6000ff3e0ff */
[----:B------:R-:W-:Y:S01]  /*2f040*/  HGMMA.64x256x16.F32.BF16 R24, gdesc[UR44].tnspA, R24, gsb0 ;  /* 0x23e000002c1879f0 */ /* 0x000fe20008001818 */
[----:B------:R-:W-:Y:S01]  /*2f050*/  IMAD.MOV.U32 R8, RZ, RZ, R247 ;  /* 0x000000ffff087224 */ /* 0x000fe200078e00f7 */
[----:B------:R-:W-:-:S04]  /*2f060*/  IADD3.X R228, R228, UR60, RZ, P2, !PT ;  /* 0x0000003ce4e47c10 */ /* 0x000fc800097fe4ff */
[----:B------:R-:W-:Y:S02]  /*2f070*/  IADD3.X R8, R8, UR60, RZ, P3, !PT ;  /* 0x0000003c08087c10 */ /* 0x000fe40009ffe4ff */
[----:B------:R-:W-:Y:S02]  /*2f080*/  IADD3 R230, P3, R230, UR5, RZ ;  /* 0x00000005e6e67c10 */ /* 0x000fe4000ff7e0ff */
[----:B------:R-:W-:Y:S02]  /*2f090*/  IADD3.X R231, R231, UR60, RZ, P4, !PT ;  /* 0x0000003ce7e77c10 */ /* 0x000fe4000a7fe4ff */
[----:B------:R-:W-:Y:S02]  /*2f0a0*/  IADD3 R232, P4, R232, UR5, RZ ;  /* 0x00000005e8e87c10 */ /* 0x000fe4000ff9e0ff */
[----:B------:R-:W-:Y:S02]  /*2f0b0*/  IADD3.X R233, R233, UR60, RZ, P5, !PT ;  /* 0x0000003ce9e97c10 */ /* 0x000fe4000affe4ff */
[----:B------:R-:W-:-:S02]  /*2f0c0*/  IADD3 R234, P5, R234, UR5, RZ ;  /* 0x00000005eaea7c10 */ /* 0x000fc4000ffbe0ff */
        /* <DEDUP_REMOVED lines=9> */
[----:B------:R-:W-:Y:S01]  /*2f160*/  IADD3 R246, P5, R246, UR5, RZ ;  /* 0x00000005f6f67c10 */ /* 0x000fe2000ffbe0ff */
[----:B------:R-:W-:Y:S01]  /*2f170*/  UMOV UR50, UR26 ;  /* 0x0000001a00327c82 */ /* 0x000fe20008000000 */
[----:B------:R-:W-:Y:S01]  /*2f180*/  UMOV UR51, UR27 ;  /* 0x0000001b00337c82 */ /* 0x000fe20008000000 */
[----:B--2---:R-:W-:Y:S02]  /*2f190*/  IMAD.MOV.U32 R247, RZ, RZ, R3 ;  /* 0x000000fffff77224 */ /* 0x004fe400078e0003 */
[----:B------:R-:W2:Y:S04]  /*2f1a0*/  LDL.LU R3, [R1+0x320] ;  /* 0x0003200001037983 */ /* 0x000ea80000300800 */
[----:B------:R0:W-:Y:S01]  /*2f1b0*/  STL [R1+0x36c], R2 ;  /* 0x00036c0201007387 */ /* 0x0001e20000100800 */
[----:B---3--:R-:W-:-:S03]  /*2f1c0*/  IADD3 R229, P2, R229, UR5, RZ ;  /* 0x00000005e5e57c10 */ /* 0x008fc6000ff5e0ff */
[----:B0-----:R-:W3:Y:S04]  /*2f1d0*/  LDL.LU R2, [R1+0x318] ;  /* 0x0003180001027983 */ /* 0x001ee80000300800 */
[----:B------:R0:W-:Y:S04]  /*2f1e0*/  STL [R1+0x390], R228 ;  /* 0x000390e401007387 */ /* 0x0001e80000100800 */
[----:B0-----:R0:W5:Y:S04]  /*2f1f0*/  LDL.LU R228, [R1+0xfcc] ;  /* 0x000fcc0001e47983 */ /* 0x0011680000300800 */
[----:B------:R1:W-:Y:S04]  /*2f200*/  STL [R1+0x364], R229 ;  /* 0x000364e501007387 */ /* 0x0003e80000100800 */
[----:B-1----:R0:W5:Y:S04]  /*2f210*/  LDL.LU R229, [R1+0xfc8] ;  /* 0x000fc80001e57983 */ /* 0x0021680000300800 */
[----:B------:R1:W-:Y:S04]  /*2f220*/  STL [R1+0x388], R8 ;  /* 0x0003880801007387 */ /* 0x0003e80000100800 */
[----:B-1----:R-:W3:Y:S04]  /*2f230*/  LDL.LU R8, [R1+0x2f8] ;  /* 0x0002f80001087983 */ /* 0x002ee80000300800 */
[----:B------:R1:W-:Y:S04]  /*2f240*/  STL [R1+0x35c], R230 ;  /* 0x00035ce601007387 */ /* 0x0003e80000100800 */
[----:B-1----:R0:W5:Y:S04]  /*2f250*/  LDL.LU R230, [R1+0xfc4] ;  /* 0x000fc40001e67983 */ /* 0x0021680000300800 */
[----:B------:R1:W-:Y:S04]  /*2f260*/  STL [R1+0x380], R231 ;  /* 0x000380e701007387 */ /* 0x0003e80000100800 */
[----:B-1----:R0:W5:Y:S04]  /*2f270*/  LDL.LU R231, [R1+0xfc0] ;  /* 0x000fc00001e77983 */ /* 0x0021680000300800 */
[----:B------:R1:W-:Y:S01]  /*2f280*/  STL [R1+0x354], R232 ;  /* 0x000354e801007387 */ /* 0x0003e20000100800 */
[----:B------:R-:W-:-:S03]  /*2f290*/  IADD3.X R239, R239, UR60, RZ, P2, !PT ;  /* 0x0000003cefef7c10 */ /* 0x000fc600097fe4ff */
[----:B-1----:R0:W5:Y:S04]  /*2f2a0*/  LDL.LU R232, [R1+0xfbc] ;  /* 0x000fbc0001e87983 */ /* 0x0021680000300800 */
[----:B------:R1:W-:Y:S01]  /*2f2b0*/  STL [R1+0x378], R233 ;  /* 0x000378e901007387 */ /* 0x0003e20000100800 */
[----:B------:R-:W-:-:S03]  /*2f2c0*/  IADD3 R240, P2, R240, UR5, RZ ;  /* 0x00000005f0f07c10 */ /* 0x000fc6000ff5e0ff */
[----:B-1----:R0:W5:Y:S04]  /*2f2d0*/  LDL.LU R233, [R1+0xfb8] ;  /* 0x000fb80001e97983 */ /* 0x0021680000300800 */
[----:B------:R1:W-:Y:S04]  /*2f2e0*/  STL [R1+0x34c], R234 ;  /* 0x00034cea01007387 */ /* 0x0003e80000100800 */
        /* <DEDUP_REMOVED lines=15> */
[----:B----4-:R-:W-:-:S03]  /*2f3e0*/  IADD3 R248, P6, R248, UR5, RZ ;  /* 0x00000005f8f87c10 */ /* 0x010fc6000ffde0ff */
[----:B-1----:R0:W5:Y:S04]  /*2f3f0*/  LDL.LU R241, [R1+0xf98] ;  /* 0x000f980001f17983 */ /* 0x0021680000300800 */
[----:B------:R1:W-:Y:S01]  /*2f400*/  STL [R1+0x32c], R242 ;  /* 0x00032cf201007387 */ /* 0x0003e20000100800 */
[----:B------:R-:W-:-:S03]  /*2f410*/  IADD3.X R249, R249, UR60, RZ, P1, !PT ;  /* 0x0000003cf9f97c10 */ /* 0x000fc60008ffe4ff */
[----:B-1----:R0:W5:Y:S04]  /*2f420*/  LDL.LU R242, [R1+0xf94] ;  /* 0x000f940001f27983 */ /* 0x0021680000300800 */
[----:B------:R1:W-:Y:S01]  /*2f430*/  STL [R1+0x350], R243 ;  /* 0x000350f301007387 */ /* 0x0003e20000100800 */
[----:B------:R-:W-:-:S03]  /*2f440*/  IADD3 R250, P1, R250, UR5, RZ ;  /* 0x00000005fafa7c10 */ /* 0x000fc6000ff3e0ff */
        /* <DEDUP_REMOVED lines=23> */
[----:B-1----:R-:W4:Y:S01]  /*2f5c0*/  LDL.LU R4, [R1+0xf68] ;  /* 0x000f680001047983 */ /* 0x002f220000300800 */
[----:B------:R-:W-:-:S02]  /*2f5d0*/  WARPGROUP.DEPBAR.LE gsb0, 0x0 ;  /* 0x00008000000079c5 */ /* 0x000fc40000010000 */
[----:B------:R-:W-:-:S06]  /*2f5e0*/  WARPGROUP.ARRIVE ;  /* 0x00000000000079c5 */ /* 0x000fcc0000000000 */
[----:B------:R-:W-:Y:S01]  /*2f5f0*/  HGMMA.64x256x16.F32.BF16 R24, gdesc[UR48].tnspA, R24, gsb0 ;  /* 0x23e00000301879f0 */ /* 0x000fe20008001818 */
[----:B------:R-:W-:Y:S01]  /*2f600*/  UMOV UR54, UR30 ;  /* 0x0000001e00367c82 */ /* 0x000fe20008000000 */
[----:B------:R-:W-:Y:S01]  /*2f610*/  UMOV UR55, UR31 ;  /* 0x0000001f00377c82 */ /* 0x000fe20008000000 */
[----:B--2---:R-:W-:Y:S02]  /*2f620*/  IADD3.X R3, R3, UR60, RZ, P4, !PT ;  /* 0x0000003c03037c10 */ /* 0x004fe4000a7fe4ff */
[----:B---3--:R-:W-:Y:S01]  /*2f630*/  IADD3.X R2, R2, UR60, RZ, P5, !PT ;  /* 0x0000003c02027c10 */ /* 0x008fe2000affe4ff */
[----:B------:R-:W-:Y:S01]  /*2f640*/  UMOV UR58, UR34 ;  /* 0x00000022003a7c82 */ /* 0x000fe20008000000 */
[----:B------:R-:W-:Y:S01]  /*2f650*/  UMOV UR59, UR35 ;  /* 0x00000023003b7c82 */ /* 0x000fe20008000000 */
[----:B------:R-:W-:Y:S02]  /*2f660*/  WARPGROUP.DEPBAR.LE gsb0, 0x0 ;  /* 0x00008000000079c5 */ /* 0x000fe40000010000 */
[----:B------:R-:W-:-:S15]  /*2f670*/  WARPGROUP.ARRIVE ;  /* 0x00000000000079c5 */ /* 0x000fde0000000000 */
[----:B------:R-:W-:-:S03]  /*2f680*/  NOP ;  /* 0x0000000000007918 */ /* 0x000fc60000000000 */
[----:B------:R-:W-:Y:S01]  /*2f690*/  HGMMA.64x256x16.F32.BF16 R24, gdesc[UR52].tnspA, R24, gsb0 ;  /* 0x23e00000341879f0 */ /* 0x000fe20008001818 */
[----:B----4-:R-:W-:-:S05]  /*2f6a0*/  IADD3 R4, P3, R4, UR5, RZ ;  /* 0x0000000504047c10 */ /* 0x010fca000ff7e0ff */
[----:B------:R1:W-:Y:S04]  /*2f6b0*/  STL [R1+0x2fc], R4 ;  /* 0x0002fc0401007387 */ /* 0x0003e80000100800 */
[----:B-1----:R-:W2:Y:S04]  /*2f6c0*/  LDL.LU R4, [R1+0xf64] ;  /* 0x000f640001047983 */ /* 0x002ea80000300800 */
[----:B------:R1:W-:Y:S04]  /*2f6d0*/  STL [R1+0x320], R3 ;  /* 0x0003200301007387 */ /* 0x0003e80000100800 */
[----:B-1----:R-:W3:Y:S04]  /*2f6e0*/  LDL.LU R3, [R1+0xf60] ;  /* 0x000f600001037983 */ /* 0x002ee80000300800 */
[----:B------:R1:W-:Y:S04]  /*2f6f0*/  STL [R1+0x318], R2 ;  /* 0x0003180201007387 */ /* 0x0003e80000100800 */
[----:B-1----:R-:W4:Y:S01]  /*2f700*/  LDL.LU R2, [R1+0xf5c] ;  /* 0x000f5c0001027983 */ /* 0x002f220000300800 */
[----:B------:R-:W-:Y:S01]  /*2f710*/  IADD3.X R8, R8, UR60, RZ, P3, !PT ;  /* 0x0000003c08087c10 */ /* 0x000fe20009ffe4ff */
[----:B------:R-:W-:-:S02]  /*2f720*/  WARPGROUP.DEPBAR.LE gsb0, 0x0 ;  /* 0x00008000000079c5 */ /* 0x000fc40000010000 */
[----:B------:R-:W-:-:S06]  /*2f730*/  WARPGROUP.ARRIVE ;  /* 0x00000000000079c5 */ /* 0x000fcc0000000000 */
[----:B------:R-:W-:Y:S01]  /*2f740*/  HGMMA.64x256x16.F32.BF16 R24, gdesc[UR56].tnspA, R24, gsb0 ;  /* 0x23e00000381879f0 */ /* 0x000fe20008001818 */
[----:B--2---:R-:W-:Y:S02]  /*2f750*/  IADD3.X R4, R4, UR60, RZ, P2, !PT ;  /* 0x0000003c04047c10 */ /* 0x004fe400097fe4ff */
[----:B---3--:R-:W-:Y:S02]  /*2f760*/  IADD3.X R3, R3, UR60, RZ, P1, !PT ;  /* 0x0000003c03037c10 */ /* 0x008fe40008ffe4ff */
[----:B----4-:R-:W-:-:S05]  /*2f770*/  IADD3.X R2, R2, UR60, RZ, P6, !PT ;  /* 0x0000003c02027c10 */ /* 0x010fca000b7fe4ff */
[----:B------:R1:W-:Y:S04]  /*2f780*/  STL [R1+0x310], R2 ;  /* 0x0003100201007387 */ /* 0x0003e80000100800 */
[----:B-1----:R0:W5:Y:S04]  /*2f790*/  LDL.LU R2, [R1+0xf58] ;  /* 0x000f580001027983 */ /* 0x0021680000300800 */
[----:B------:R1:W-:Y:S04]  /*2f7a0*/  STL [R1+0x308], R3 ;  /* 0x0003080301007387 */ /* 0x0003e80000100800 */
[----:B-1----:R0:W5:Y:S04]  /*2f7b0*/  LDL.LU R3, [R1+0xf54] ;  /* 0x000f540001037983 */ /* 0x0021680000300800 */
[----:B------:R1:W-:Y:S04]  /*2f7c0*/  STL [R1+0x300], R4 ;  /* 0x0003000401007387 */ /* 0x0003e80000100800 */
[----:B-1----:R0:W5:Y:S04]  /*2f7d0*/  LDL.LU R4, [R1+0xf50] ;  /* 0x000f500001047983 */ /* 0x0021680000300800 */
[----:B------:R1:W-:Y:S02]  /*2f7e0*/  STL [R1+0x2f8], R8 ;  /* 0x0002f80801007387 */ /* 0x0003e40000100800 */
[----:B-1----:R-:W1:Y:S02]  /*2f7f0*/  LDC R8, c[0x0][0x238] ;  /* 0x00008e00ff087b82 */ /* 0x002e640000000800 */
[----:B-1----:R-:W-:-:S04]  /*2f800*/  IMAD.SHL.U32 R8, R8, 0x80, RZ ;  /* 0x0000008008087824 */ /* 0x002fc800078e00ff */
[----:B------:R-:W-:Y:S01]  /*2f810*/  IMAD.SHL.U32 R8, R8, 0x2, RZ ;  /* 0x0000000208087824 */ /* 0x000fe200078e00ff */
[----:B------:R-:W-:Y:S02]  /*2f820*/  WARPGROUP.DEPBAR.LE gsb0, 0x0 ;  /* 0x00008000000079c5 */ /* 0x000fe40000010000 */
[----:B0-----:R-:W-:Y:S05]  /*2f830*/  @P0 BRA `(.L_x_1) ;  /* 0xfffffe7800280947 */ /* 0x001fea000383ffff */
[----:B------:R0:W-:Y:S01]  /*2f840*/  STL [R1+0xf54], R6 ;  /* 0x000f540601007387 */ /* 0x0001e20000100800 */
[----:B------:R-:W-:-:S03]  /*2f850*/  F2FP.BF16.F32.PACK_AB R151, R151, R150 ;  /* 0x000000969797723e */ /* 0x000fc600000010ff */
[----:B0-----:R-:W2:Y:S04]  /*2f860*/  LDL.LU R6, [R1+0x1fc] ;  /* 0x0001fc0001067983 */ /* 0x001ea80000300800 */
[----:B-----5:R0:W-:Y:S01]  /*2f870*/  STL [R1+0xf50], R4 ;  /* 0x000f500401007387 */ /* 0x0201e20000100800 */
[----:B------:R-:W-:-:S03]  /*2f880*/  F2FP.BF16.F32.PACK_AB R150, R149, R148 ;  /* 0x000000949596723e */ /* 0x000fc600000010ff */
[----:B0-----:R-:W3:Y:S04]  /*2f890*/  LDL.LU R4, [R1+0x1f4] ;  /* 0x0001f40001047983 */ /* 0x001ee80000300800 */
[----:B------:R-:W4:Y:S04]  /*2f8a0*/  LDL.LU R3, [R1+0x1e8] ;  /* 0x0001e80001037983 */ /* 0x000f280000300800 */
[----:B------:R-:W4:Y:S04]  /*2f8b0*/  LDL.LU R2, [R1+0x1e4] ;  /* 0x0001e40001027983 */ /* 0x000f280000300800 */
[----:B------:R-:W4:Y:S04]  /*2f8c0*/  LDL.LU R16, [R1+0x1e0] ;  /* 0x0001e00001107983 */ /* 0x000f280000300800 */
[----:B------:R-:W4:Y:S04]  /*2f8d0*/  LDL.LU R15, [R1+0x1dc] ;  /* 0x0001dc00010f7983 */ /* 0x000f280000300800 */
[----:B------:R-:W4:Y:S04]  /*2f8e0*/  LDL.LU R0, [R1+0x1d8] ;  /* 0x0001d80001007983 */ /* 0x000f280000300800 */
[----:B------:R-:W4:Y:S04]  /*2f8f0*/  LDL.LU R8, [R1+0x1d4] ;  /* 0x0001d40001087983 */ /* 0x000f280000300800 */
[----:B------:R-:W2:Y:S04]  /*2f900*/  LDL.LU R149, [R1+0x1f8] ;  /* 0x0001f80001957983 */ /* 0x000ea80000300800 */
[----:B------:R-:W3:Y:S01]  /*2f910*/  LDL.LU R148, [R1+0x1f0] ;  /* 0x0001f00001947983 */ /* 0x000ee20000300800 */
[----:B------:R-:W-:-:S02]  /*2f920*/  F2FP.BF16.F32.PACK_AB R147, R147, R146 ;  /* 0x000000929393723e */ /* 0x000fc400000010ff */
[----:B------:R-:W-:Y:S02]  /*2f930*/  F2FP.BF16.F32.PACK_AB R146, R145, R144 ;  /* 0x000000909192723e */ /* 0x000fe400000010ff */
[----:B--2---:R-:W-:Y:S02]  /*2f940*/  F2FP.BF16.F32.PACK_AB R149, R6, R149 ;  /* 0x000000950695723e */ /* 0x004fe400000010ff */
[----:B------:R-:W2:Y:S01]  /*2f950*/  LDL.LU R6, [R1+0xf54] ;  /* 0x000f540001067983 */ /* 0x000ea20000300800 */
[----:B---3--:R-:W-:-:S03]  /*2f960*/  F2FP.BF16.F32.PACK_AB R148, R4, R148 ;  /* 0x000000940494723e */ /* 0x008fc600000010ff */
[----:B------:R0:W5:Y:S04]  /*2f970*/  LDL.LU R4, [R1+0xf50] ;  /* 0x000f500001047983 */ /* 0x0001680000300800 */
[----:B------:R-:W3:Y:S01]  /*2f980*/  LDL.LU R145, [R1+0x1ec] ;  /* 0x0001ec0001917983 */ /* 0x000ee20000300800 */
[----:B------:R-:W-:Y:S02]  /*2f990*/  F2FP.BF16.F32.PACK_AB R67, R67, R66 ;  /* 0x000000424343723e */ /* 0x000fe400000010ff */
[----:B------:R-:W-:Y:S02]  /*2f9a0*/  F2FP.BF16.F32.PACK_AB R59, R59, R58 ;  /* 0x0000003a3b3b723e */ /* 0x000fe400000010ff */
[----:B------:R-:W-:Y:S02]  /*2f9b0*/  F2FP.BF16.F32.PACK_AB R51, R51, R50 ;  /* 0x000000323333723e */ /* 0x000fe400000010ff */
[----:B------:R-:W-:-:S02]  /*2f9c0*/  F2FP.BF16.F32.PACK_AB R47, R47, R46 ;  /* 0x0000002e2f2f723e */ /* 0x000fc400000010ff */
[----:B------:R-:W-:Y:S02]  /*2f9d0*/  F2FP.BF16.F32.PACK_AB R143, R143, R142 ;  /* 0x0000008e8f8f723e */ /* 0x000fe400000010ff */
[----:B------:R-:W-:Y:S02]  /*2f9e0*/  F2FP.BF16.F32.PACK_AB R139, R139, R138 ;  /* 0x0000008a8b8b723e */ /* 0x000fe400000010ff */
        /* <DEDUP_REMOVED lines=54> */
[----:B----4-:R-:W-:Y:S02]  /*2fd50*/  F2FP.BF16.F32.PACK_AB R144, R2, R16 ;  /* 0x000000100290723e */ /* 0x010fe400000010ff */
        /* <DEDUP_REMOVED lines=59> */
[----:B--2---:R-:W-:Y:S02]  /*30110*/  F2FP.BF16.F32.PACK_AB R176, R6, R5 ;  /* 0x0000000506b0723e */ /* 0x004fe400000010ff */
[----:B0--3--:R-:W-:-:S07]  /*30120*/  F2FP.BF16.F32.PACK_AB R145, R145, R3 ;  /* 0x000000039191723e */ /* 0x009fce00000010ff */
.L_x_0:
[----:B------:R-:W2:Y:S01]  /*30130*/  LDL.LU R7, [R1+0xf4c] ;  /* 0x000f4c0001077983 */ /* 0x000ea20000300800 */
[----:B------:R-:W-:Y:S01]  /*30140*/  ULDC.64 UR10, c[0x0][0x228] ;  /* 0x00008a00000a7ab9 */ /* 0x000fe20000000a00 */
[----:B-----5:R-:W-:Y:S01]  /*30150*/  VIADD R6, R4, 0x1 ;  /* 0x0000000104067836 */ /* 0x020fe20000000000 */
[----:B------:R-:W-:Y:S01]  /*30160*/  ULDC UR5, c[0x0][0x22c] ;  /* 0x00008b0000057ab9 */ /* 0x000fe20000000800 */
[----:B------:R-:W0:Y:S01]  /*30170*/  S2R R5, SR_TID.X ;  /* 0x0000000000057919 */ /* 0x000e220000002100 */
[----:B------:R-:W-:Y:S01]  /*30180*/  ULDC UR8, c[0x0][0x22c] ;  /* 0x00008b0000087ab9 */ /* 0x000fe20000000800 */
[----:B------:R-:W1:Y:S01]  /*30190*/  S2R R8, SR_TID.X ;  /* 0x0000000000087919 */ /* 0x000e620000002100 */
[C---:B0-----:R-:W-:Y:S02]  /*301a0*/  IMAD.SHL.U32 R0, R5.reuse, 0x10, RZ ;  /* 0x0000001005007824 */ /* 0x041fe400078e00ff */
[----:B------:R-:W-:Y:S01]  /*301b0*/  IMAD.SHL.U32 R2, R5, 0x40, RZ ;  /* 0x0000004005027824 */ /* 0x000fe200078e00ff */
[----:B-1----:R-:W-:-:S02]  /*301c0*/  LOP3.LUT R8, R8, 0x7f, RZ, 0xc0, !PT ;  /* 0x0000007f08087812 */ /* 0x002fc400078ec0ff */
[----:B------:R-:W-:Y:S02]  /*301d0*/  LOP3.LUT R0, R0, 0xf0, RZ, 0xc0, !PT ;  /* 0x000000f000007812 */ /* 0x000fe400078ec0ff */
[----:B------:R-:W-:Y:S01]  /*301e0*/  LOP3.LUT R3, R2, 0x400, RZ, 0xc0, !PT ;  /* 0x0000040002037812 */ /* 0x000fe200078ec0ff */
[----:B------:R-:W-:-:S03]  /*301f0*/  VIADD R2, R4, 0x2 ;  /* 0x0000000204027836 */ /* 0x000fc60000000000 */
[----:B------:R-:W-:Y:S01]  /*30200*/  IADD3 R3, R3, UR4, R0 ;  /* 0x0000000403037c10 */ /* 0x000fe2000fffe000 */
[----:B------:R-:W-:Y:S02]  /*30210*/  IMAD.SHL.U32 R0, R5, 0x8, RZ ;  /* 0x0000000805007824 */ /* 0x000fe400078e00ff */
[----:B------:R-:W-:-:S03]  /*30220*/  VIADD R5, R4, 0x3 ;  /* 0x0000000304057836 */ /* 0x000fc60000000000 */
[----:B------:R-:W-:-:S05]  /*30230*/  LOP3.LUT R0, R0, 0x300, RZ, 0xc0, !PT ;  /* 0x0000030000007812 */ /* 0x000fca00078ec0ff */
[----:B------:R-:W-:Y:S01]  /*30240*/  IMAD.IADD R0, R0, 0x1, R3 ;  /* 0x0000000100007824 */ /* 0x000fe200078e0203 */
[----:B------:R-:W-:Y:S06]  /*30250*/  BAR.SYNC.DEFER_BLOCKING 0x0 ;  /* 0x0000000000007b1d */ /* 0x000fec0000010000 */
[----:B------:R-:W-:Y:S02]  /*30260*/  STSM.16.M88.4 [R0], R176 ;  /* 0x000000b000007844 */ /* 0x000fe40000000200 */
[----:B------:R-:W-:Y:S01]  /*30270*/  BAR.SYNC.DEFER_BLOCKING 0x0 ;  /* 0x0000000000007b1d */ /* 0x000fe20000010000 */
[----:B--2---:R-:W-:-:S04]  /*30280*/  ISETP.GE.AND P0, PT, R7, UR10, PT ;  /* 0x0000000a07007c0c */ /* 0x004fc8000bf06270 */
[----:B------:R-:W-:Y:S01]  /*30290*/  ISETP.LT.AND P2, PT, R6, UR5, !P0 ;  /* 0x0000000506007c0c */ /* 0x000fe2000c741270 */
[----:B------:R-:W-:Y:S01]  /*302a0*/  ULDC UR5, c[0x0][0x22c] ;  /* 0x00008b0000057ab9 */ /* 0x000fe20000000800 */
[----:B------:R-:W-:Y:S01]  /*302b0*/  ISETP.LT.AND P3, PT, R5, UR8, !P0 ;  /* 0x0000000805007c0c */ /* 0x000fe2000c761270 */
[----:B------:R-:W-:Y:S01]  /*302c0*/  VIADD R5, R4, 0x4 ;  /* 0x0000000404057836 */ /* 0x000fe20000000000 */
[----:B------:R-:W-:Y:S01]  /*302d0*/  ISETP.LT.AND P1, PT, R2, UR5, !P0 ;  /* 0x0000000502007c0c */ /* 0x000fe2000c721270 */
[----:B------:R-:W-:Y:S01]  /*302e0*/  ULDC UR5, c[0x0][0x22c] ;  /* 0x00008b0000057ab9 */ /* 0x000fe20000000800 */
[----:B------:R-:W-:Y:S01]  /*302f0*/  LEA R2, R8, UR4, 0x4 ;  /* 0x0000000408027c11 */ /* 0x000fe2000f8e20ff */
[----:B------:R-:W-:Y:S01]  /*30300*/  ULDC UR4, c[0x0][0x244] ;  /* 0x0000910000047ab9 */ /* 0x000fe20000000800 */
[----:B------:R-:W-:Y:S01]  /*30310*/  ISETP.LT.AND P5, PT, R5, UR5, !P0 ;  /* 0x0000000505007c0c */ /* 0x000fe2000c7a1270 */
[----:B------:R-:W-:Y:S01]  /*30320*/  IMAD R5, R7, UR4, RZ ;  /* 0x0000000407057c24 */ /* 0x000fe2000f8e02ff */
[----:B------:R-:W-:Y:S01]  /*30330*/  ULDC UR4, c[0x0][0x248] ;  /* 0x0000920000047ab9 */ /* 0x000fe20000000800 */
[----:B------:R-:W0:Y:S01]  /*30340*/  LDS.128 R8, [R2] ;  /* 0x0000000002087984 */ /* 0x000e220000000c00 */
[----:B------:R-:W-:Y:S01]  /*30350*/  ULDC.64 UR8, c[0x0][0x220] ;  /* 0x0000880000087ab9 */ /* 0x000fe20000000a00 */
[----:B------:R-:W-:Y:S01]  /*30360*/  BAR.SYNC.DEFER_BLOCKING 0x0 ;  /* 0x0000000000007b1d */ /* 0x000fe20000010000 */
[----:B------:R-:W-:-:S02]  /*30370*/  LEA R3, P6, R5, UR8, 0x1 ;  /* 0x0000000805037c11 */ /* 0x000fc4000f8c08ff */
[C---:B------:R-:W-:Y:S02]  /*30380*/  ISETP.LT.AND P4, PT, R4.reuse, UR11, !P0 ;  /* 0x0000000b04007c0c */ /* 0x040fe4000c781270 */
[----:B------:R-:W-:Y:S01]  /*30390*/  LEA.HI.X.SX32 R5, R5, UR9, 0x1, P6 ;  /* 0x0000000905057c11 */ /* 0x000fe2000b0f0eff */
[----:B------:R-:W-:Y:S01]  /*303a0*/  ULDC UR5, c[0x0][0x22c] ;  /* 0x00008b0000057ab9 */ /* 0x000fe20000000800 */
[----:B------:R-:W-:Y:S01]  /*303b0*/  ULDC UR8, c[0x0][0x22c] ;  /* 0x00008b0000087ab9 */ /* 0x000fe20000000800 */
[----:B------:R-:W-:Y:S01]  /*303c0*/  ULDC UR9, c[0x0][0x22c] ;  /* 0x00008b0000097ab9 */ /* 0x000fe20000000800 */
[----:B------:R-:W-:Y:S01]  /*303d0*/  STSM.16.M88.4 [R0], R168 ;  /* 0x000000a800007844 */ /* 0x000fe20000000200 */
[----:B------:R-:W-:Y:S06]  /*303e0*/  BAR.SYNC.DEFER_BLOCKING 0x0 ;  /* 0x0000000000007b1d */ /* 0x000fec0000010000 */
[----:B------:R-:W1:Y:S02]  /*303f0*/  LDS.128 R12, [R2] ;  /* 0x00000000020c7984 */ /* 0x000e640000000c00 */
[----:B------:R-:W-:Y:S06]  /*30400*/  BAR.SYNC.DEFER_BLOCKING 0x0 ;  /* 0x0000000000007b1d */ /* 0x000fec0000010000 */
[----:B------:R-:W-:Y:S02]  /*30410*/  STSM.16.M88.4 [R0], R160 ;  /* 0x000000a000007844 */ /* 0x000fe40000000200 */
[----:B------:R-:W-:Y:S06]  /*30420*/  BAR.SYNC.DEFER_BLOCKING 0x0 ;  /* 0x0000000000007b1d */ /* 0x000fec0000010000 */
[----:B------:R-:W2:Y:S02]  /*30430*/  LDS.128 R16, [R2] ;  /* 0x0000000002107984 */ /* 0x000ea40000000c00 */
[----:B------:R-:W-:Y:S06]  /*30440*/  BAR.SYNC.DEFER_BLOCKING 0x0 ;  /* 0x0000000000007b1d */ /* 0x000fec0000010000 */
[----:B------:R-:W-:Y:S02]  /*30450*/  STSM.16.M88.4 [R0], R156 ;  /* 0x0000009c00007844 */ /* 0x000fe40000000200 */
[----:B------:R-:W-:Y:S06]  /*30460*/  BAR.SYNC.DEFER_BLOCKING 0x0 ;  /* 0x0000000000007b1d */ /* 0x000fec0000010000 */
[----:B------:R-:W3:Y:S02]  /*30470*/  LDS.128 R20, [R2] ;  /* 0x0000000002147984 */ /* 0x000ee40000000c00 */
[----:B------:R-:W-:Y:S06]  /*30480*/  BAR.SYNC.DEFER_BLOCKING 0x0 ;  /* 0x0000000000007b1d */ /* 0x000fec0000010000 */
[----:B------:R-:W-:Y:S02]  /*30490*/  STSM.16.M88.4 [R0], R40 ;  /* 0x0000002800007844 */ /* 0x000fe40000000200 */
[----:B------:R-:W-:Y:S06]  /*304a0*/  BAR.SYNC.DEFER_BLOCKING 0x0 ;  /* 0x0000000000007b1d */ /* 0x000fec0000010000 */
[----:B------:R-:W4:Y:S02]  /*304b0*/  LDS.128 R24, [R2] ;  /* 0x0000000002187984 */ /* 0x000f240000000c00 */
        /* <DEDUP_REMOVED lines=89> */
[----:B------:R0:W-:Y:S02]  /*30a50*/  STSM.16.M88.4 [R0], R132 ;  /* 0x0000008400007844 */ /* 0x0001e40000000200 */
[----:B------:R-:W-:Y:S01]  /*30a60*/  BAR.SYNC.DEFER_BLOCKING 0x0 ;  /* 0x0000000000007b1d */ /* 0x000fe20000010000 */
[----:B0-----:R-:W-:-:S02]  /*30a70*/  IMAD R132, R4, UR4, RZ ;  /* 0x0000000404847c24 */ /* 0x001fc4000f8e02ff */
[----:B------:R-:W-:Y:S02]  /*30a80*/  VIADD R133, R4, 0x5 ;  /* 0x0000000504857836 */ /* 0x000fe40000000000 */
[C---:B------:R-:W-:Y:S01]  /*30a90*/  VIADD R134, R132.reuse, UR4 ;  /* 0x0000000484867c36 */ /* 0x040fe20008000000 */
[----:B------:R-:W-:-:S04]  /*30aa0*/  LEA R6, P6, R132, R3, 0x1 ;  /* 0x0000000384067211 */ /* 0x000fc800078c08ff */
[----:B------:R-:W-:Y:S02]  /*30ab0*/  LEA.HI.X.SX32 R7, R132, R5, 0x1, P6 ;  /* 0x0000000584077211 */ /* 0x000fe400030f0eff */
[C---:B------:R-:W-:Y:S01]  /*30ac0*/  LEA R132, P6, R134.reuse, R3, 0x1 ;  /* 0x0000000386847211 */ /* 0x040fe200078c08ff */
[----:B------:R-:W0:Y:S01]  /*30ad0*/  LDS.128 R116, [R2] ;  /* 0x0000000002747984 */ /* 0x000e220000000c00 */
[----:B------:R-:W-:Y:S06]  /*30ae0*/  BAR.SYNC.DEFER_BLOCKING 0x0 ;  /* 0x0000000000007b1d */ /* 0x000fec0000010000 */
[----:B------:R1:W-:Y:S02]  /*30af0*/  STSM.16.M88.4 [R0], R136 ;  /* 0x0000008800007844 */ /* 0x0003e40000000200 */
[----:B------:R-:W-:Y:S01]  /*30b00*/  BAR.SYNC.DEFER_BLOCKING 0x0 ;  /* 0x0000000000007b1d */ /* 0x000fe20000010000 */
[----:B-1----:R-:W-:Y:S01]  /*30b10*/  VIADD R136, R134, UR4 ;  /* 0x0000000486887c36 */ /* 0x002fe20008000000 */
[----:B------:R-:W-:-:S04]  /*30b20*/  PRMT R137, R8, 0x7632, R137 ;  /* 0x0000763208897816 */ /* 0x000fc80000000089 */
[----:B------:R-:W1:Y:S02]  /*30b30*/  LDS.128 R120, [R2] ;  /* 0x0000000002787984 */ /* 0x000e640000000c00 */
[----:B------:R-:W-:Y:S06]  /*30b40*/  BAR.SYNC.DEFER_BLOCKING 0x0 ;  /* 0x0000000000007b1d */ /* 0x000fec0000010000 */
[----:B------:R-:W-:Y:S02]  /*30b50*/  STSM.16.M88.4 [R0], R140 ;  /* 0x0000008c00007844 */ /* 0x000fe40000000200 */
[----:B------:R-:W-:Y:S06]  /*30b60*/  BAR.SYNC.DEFER_BLOCKING 0x0 ;  /* 0x0000000000007b1d */ /* 0x000fec0000010000 */
[----:B------:R-:W1:Y:S02]  /*30b70*/  LDS.128 R124, [R2] ;  /* 0x00000000027c7984 */ /* 0x000e640000000c00 */
[----:B------:R-:W-:Y:S06]  /*30b80*/  BAR.SYNC.DEFER_BLOCKING 0x0 ;  /* 0x0000000000007b1d */ /* 0x000fec0000010000 */
[----:B------:R-:W-:Y:S02]  /*30b90*/  STSM.16.M88.4 [R0], R144 ;  /* 0x0000009000007844 */ /* 0x000fe40000000200 */
[----:B------:R-:W-:Y:S06]  /*30ba0*/  BAR.SYNC.DEFER_BLOCKING 0x0 ;  /* 0x0000000000007b1d */ /* 0x000fec0000010000 */
[----:B------:R-:W1:Y:S02]  /*30bb0*/  LDS.128 R128, [R2] ;  /* 0x0000000002807984 */ /* 0x000e640000000c00 */
[----:B------:R-:W-:Y:S06]  /*30bc0*/  BAR.SYNC.DEFER_BLOCKING 0x0 ;  /* 0x0000000000007b1d */ /* 0x000fec0000010000 */
[----:B------:R2:W-:Y:S02]  /*30bd0*/  STSM.16.M88.4 [R0], R148 ;  /* 0x0000009400007844 */ /* 0x0005e40000000200 */
[----:B------:R-:W-:Y:S01]  /*30be0*/  BAR.SYNC.DEFER_BLOCKING 0x0 ;  /* 0x0000000000007b1d */ /* 0x000fe20000010000 */
[----:B--2---:R-:W-:-:S05]  /*30bf0*/  VIADD R0, R4, 0x6 ;  /* 0x0000000604007836 */ /* 0x004fca0000000000 */
[----:B------:R2:W-:Y:S01]  /*30c00*/  @P4 STG.E.U16 desc[UR6][R6.64], R8 ;  /* 0x0000000806004986 */ /* 0x0005e2000c101506 */
[----:B------:R-:W-:Y:S01]  /*30c10*/  ISETP.LT.AND P4, PT, R133, UR5, !P0 ;  /* 0x0000000585007c0c */ /* 0x000fe2000c781270 */
[----:B------:R-:W-:Y:S01]  /*30c20*/  ULDC UR5, c[0x0][0x22c] ;  /* 0x00008b0000057ab9 */ /* 0x000fe20000000800 */
[----:B------:R-:W-:Y:S02]  /*30c30*/  LEA.HI.X.SX32 R133, R134, R5, 0x1, P6 ;  /* 0x0000000586857211 */ /* 0x000fe400030f0eff */
[----:B------:R-:W-:-:S03]  /*30c40*/  LEA R134, P6, R136, R3, 0x1 ;  /* 0x0000000388867211 */ /* 0x000fc600078c08ff */
[----:B------:R3:W-:Y:S01]  /*30c50*/  @P2 STG.E.U16 desc[UR6][R132.64], R137 ;  /* 0x0000008984002986 */ /* 0x0007e2000c101506 */
[C---:B------:R-:W-:Y:S01]  /*30c60*/  LEA.HI.X.SX32 R135, R136.reuse, R5, 0x1, P6 ;  /* 0x0000000588877211 */ /* 0x040fe200030f0eff */
[----:B------:R-:W-:Y:S01]  /*30c70*/  VIADD R136, R136, UR4 ;  /* 0x0000000488887c36 */ /* 0x000fe20008000000 */
[----:B------:R-:W-:Y:S01]  /*30c80*/  ISETP.LT.AND P2, PT, R0, UR5, !P0 ;  /* 0x0000000500007c0c */ /* 0x000fe2000c741270 */
[----:B--2---:R-:W-:Y:S01]  /*30c90*/  VIADD R7, R4, 0x7 ;  /* 0x0000000704077836 */ /* 0x004fe20000000000 */
[----:B------:R-:W-:Y:S01]  /*30ca0*/  ULDC UR5, c[0x0][0x22c] ;  /* 0x00008b0000057ab9 */ /* 0x000fe20000000800 */
[C---:B------:R-:W-:Y:S01]  /*30cb0*/  VIADD R0, R136.reuse, UR4 ;  /* 0x0000000488007c36 */ /* 0x040fe20008000000 */
[----:B------:R-:W-:Y:S01]  /*30cc0*/  LEA R6, P6, R136, R3, 0x1 ;  /* 0x0000000388067211 */ /* 0x000fe200078c08ff */
[----:B------:R2:W-:Y:S01]  /*30cd0*/  @P1 STG.E.U16 desc[UR6][R134.64], R9 ;  /* 0x0000000986001986 */ /* 0x0005e2000c101506 */
[----:B------:R-:W-:Y:S01]  /*30ce0*/  ISETP.LT.AND P1, PT, R7, UR5, !P0 ;  /* 0x0000000507007c0c */ /* 0x000fe2000c721270 */
[----:B------:R-:W-:Y:S01]  /*30cf0*/  VIADD R8, R4, 0x8 ;  /* 0x0000000804087836 */ /* 0x000fe20000000000 */
[----:B------:R-:W-:Y:S01]  /*30d00*/  LEA.HI.X.SX32 R7, R136, R5, 0x1, P6 ;  /* 0x0000000588077211 */ /* 0x000fe200030f0eff */
[----:B------:R-:W-:Y:S01]  /*30d10*/  ULDC UR5, c[0x0][0x22c] ;  /* 0x00008b0000057ab9 */ /* 0x000fe20000000800 */
[----:B---3--:R-:W-:-:S04]  /*30d20*/  LEA R132, P6, R0, R3, 0x1 ;  /* 0x0000000300847211 */ /* 0x008fc800078c08ff */
[C---:B------:R-:W-:Y:S02]  /*30d30*/  LEA.HI.X.SX32 R133, R0.reuse, R5, 0x1, P6 ;  /* 0x0000000500857211 */ /* 0x040fe400030f0eff */
[----:B--2---:R-:W-:Y:S01]  /*30d40*/  PRMT R135, R9, 0x7632, R135 ;  /* 0x0000763209877816 */ /* 0x004fe20000000087 */
[----:B------:R-:W-:Y:S02]  /*30d50*/  VIADD R134, R0, UR4 ;  /* 0x0000000400867c36 */ /* 0x000fe40008000000 */
[----:B------:R-:W-:Y:S02]  /*30d60*/  VIADD R0, R4, 0x9 ;  /* 0x0000000904007836 */ /* 0x000fe40000000000 */
[----:B------:R2:W-:Y:S01]  /*30d70*/  @P3 STG.E.U16 desc[UR6][R6.64], R135 ;  /* 0x0000008706003986 */ /* 0x0005e2000c101506 */
[----:B------:R-:W-:Y:S01]  /*30d80*/  ISETP.LT.AND P3, PT, R8, UR5, !P0 ;  /* 0x0000000508007c0c */ /* 0x000fe2000c761270 */
[----:B------:R-:W-:Y:S01]  /*30d90*/  ULDC UR5, c[0x0][0x22c] ;  /* 0x00008b0000057ab9 */ /* 0x000fe20000000800 */
[----:B------:R-:W-:Y:S01]  /*30da0*/  LEA R8, P6, R134, R3, 0x1 ;  /* 0x0000000386087211 */ /* 0x000fe200078c08ff */
[----:B------:R3:W-:Y:S01]  /*30db0*/  @P5 STG.E.U16 desc[UR6][R132.64], R10 ;  /* 0x0000000a84005986 */ /* 0x0007e2000c101506 */
[----:B------:R-:W-:Y:S01]  /*30dc0*/  ISETP.LT.AND P5, PT, R0, UR5, !P0 ;  /* 0x0000000500007c0c */ /* 0x000fe2000c7a1270 */
[----:B------:R-:W-:Y:S01]  /*30dd0*/  ULDC UR5, c[0x0][0x22c] ;  /* 0x00008b0000057ab9 */ /* 0x000fe20000000800 */
[C---:B------:R-:W-:Y:S01]  /*30de0*/  LEA.HI.X.SX32 R9, R134.reuse, R5, 0x1, P6 ;  /* 0x0000000586097211 */ /* 0x040fe200030f0eff */
[----:B------:R-:W-:Y:S01]  /*30df0*/  VIADD R134, R134, UR4 ;  /* 0x0000000486867c36 */ /* 0x000fe20008000000 */
[----:B--2---:R-:W-:Y:S01]  /*30e00*/  PRMT R7, R10, 0x7632, R7 ;  /* 0x000076320a077816 */ /* 0x004fe20000000007 */
[----:B------:R-:W-:-:S02]  /*30e10*/  VIADD R135, R4, 0xa ;  /* 0x0000000a04877836 */ /* 0x000fc40000000000 */
[C---:B------:R-:W-:Y:S02]  /*30e20*/  VIADD R0, R134.reuse, UR4 ;  /* 0x0000000486007c36 */ /* 0x040fe40008000000 */
[----:B------:R2:W-:Y:S01]  /*30e30*/  @P4 STG.E.U16 desc[UR6][R8.64], R7 ;  /* 0x0000000708004986 */ /* 0x0005e2000c101506 */
[-C--:B------:R-:W-:Y:S01]  /*30e40*/  LEA R6, P4, R134, R3.reuse, 0x1 ;  /* 0x0000000386067211 */ /* 0x080fe200078808ff */
[----:B---3--:R-:W-:Y:S01]  /*30e50*/  VIADD R10, R4, 0xb ;  /* 0x0000000b040a7836 */ /* 0x008fe20000000000 */
[----:B------:R-:W-:-:S04]  /*30e60*/  LEA R132, P6, R0, R3, 0x1 ;  /* 0x0000000300847211 */ /* 0x000fc800078c08ff */
[-C--:B------:R-:W-:Y:S02]  /*30e70*/  LEA.HI.X.SX32 R133, R0, R5.reuse, 0x1, P6 ;  /* 0x0000000500857211 */ /* 0x080fe400030f0eff */
[----:B--2---:R-:W-:Y:S02]  /*30e80*/  LEA.HI.X.SX32 R7, R134, R5, 0x1, P4 ;  /* 0x0000000586077211 */ /* 0x004fe400020f0eff */
[----:B------:R-:W-:Y:S01]  /*30e90*/  ISETP.LT.AND P4, PT, R135, UR5, !P0 ;  /* 0x0000000587007c0c */ /* 0x000fe2000c781270 */
[----:B------:R-:W-:Y:S01]  /*30ea0*/  ULDC UR5, c[0x0][0x22c] ;  /* 0x00008b0000057ab9 */ /* 0x000fe20000000800 */
[----:B------:R-:W-:Y:S01]  /*30eb0*/  PRMT R9, R11, 0x7632, R9 ;  /* 0x000076320b097816 */ /* 0x000fe20000000009 */
[----:B------:R2:W-:Y:S01]  /*30ec0*/  @P2 STG.E.U16 desc[UR6][R6.64], R11 ;  /* 0x0000000b06002986 */ /* 0x0005e2000c101506 */
[----:B------:R-:W-:Y:S01]  /*30ed0*/  ISETP.LT.AND P2, PT, R10, UR5, !P0 ;  /* 0x000000050a007c0c */ /* 0x000fe2000c741270 */
[----:B------:R-:W-:Y:S01]  /*30ee0*/  VIADD R10, R0, UR4 ;  /* 0x00000004000a7c36 */ /* 0x000fe20008000000 */
[----:B------:R-:W-:Y:S01]  /*30ef0*/  ULDC UR5, c[0x0][0x22c] ;  /* 0x00008b0000057ab9 */ /* 0x000fe20000000800 */
[----:B------:R-:W-:Y:S01]  /*30f00*/  VIADD R0, R4, 0xc ;  /* 0x0000000c04007836 */ /* 0x000fe20000000000 */
[----:B------:R3:W-:Y:S02]  /*30f10*/  @P1 STG.E.U16 desc[UR6][R132.64], R9 ;  /* 0x0000000984001986 */ /* 0x0007e4000c101506 */
[----:B------:R-:W-:-:S02]  /*30f20*/  LEA R8, P6, R10, R3, 0x1 ;  /* 0x000000030a087211 */ /* 0x000fc400078c08ff */
[----:B------:R-:W-:Y:S01]  /*30f30*/  ISETP.LT.AND P1, PT, R0, UR5, !P0 ;  /* 0x0000000500007c0c */ /* 0x000fe2000c721270 */
[----:B------:R-:W-:Y:S01]  /*30f40*/  VIADD R0, R10, UR4 ;  /* 0x000000040a007c36 */ /* 0x000fe20008000000 */
[----:B------:R-:W-:Y:S01]  /*30f50*/  ULDC UR5, c[0x0][0x22c] ;  /* 0x00008b0000057ab9 */ /* 0x000fe20000000800 */
[----:B--2---:R-:W-:Y:S02]  /*30f60*/  VIADD R7, R4, 0xd ;  /* 0x0000000d04077836 */ /* 0x004fe40000000000 */
[----:B------:R-:W-:Y:S01]  /*30f70*/  VIADD R134, R0, UR4 ;  /* 0x0000000400867c36 */ /* 0x000fe20008000000 */
[----:B---3--:R-:W-:Y:S02]  /*30f80*/  LEA.HI.X.SX32 R9, R10, R5, 0x1, P6 ;  /* 0x000000050a097211 */ /* 0x008fe400030f0eff */
[----:B------:R-:W-:Y:S02]  /*30f90*/  LEA R6, P6, R0, R3, 0x1 ;  /* 0x0000000300067211 */ /* 0x000fe400078c08ff */
[----:B------:R-:W-:Y:S01]  /*30fa0*/  PRMT R132, R12, 0x7632, R132 ;  /* 0x000076320c847816 */ /* 0x000fe20000000084 */
[----:B------:R2:W-:Y:S01]  /*30fb0*/  @P3 STG.E.U16 desc[UR6][R8.64], R12 ;  /* 0x0000000c08003986 */ /* 0x0005e2000c101506 */
[----:B------:R-:W-:Y:S01]  /*30fc0*/  ISETP.LT.AND P3, PT, R7, UR5, !P0 ;  /* 0x0000000507007c0c */ /* 0x000fe2000c761270 */
[----:B------:R-:W-:Y:S01]  /*30fd0*/  ULDC UR5, c[0x0][0x22c] ;  /* 0x00008b0000057ab9 */ /* 0x000fe20000000800 */
[----:B------:R-:W-:Y:S01]  /*30fe0*/  LEA.HI.X.SX32 R7, R0, R5, 0x1, P6 ;  /* 0x0000000500077211 */ /* 0x000fe200030f0eff */
[----:B------:R-:W-:Y:S01]  /*30ff0*/  VIADD R0, R4, 0xe ;  /* 0x0000000e04007836 */ /* 0x000fe20000000000 */
        /* <DEDUP_REMOVED lines=11> */
[----:B------:R-:W-:Y:S01]  /*310b0*/  VIADD R12, R0, UR4 ;  /* 0x00000004000c7c36 */ /* 0x000fe20008000000 */
[----:B------:R-:W-:Y:S01]  /*310c0*/  LEA.HI.X.SX32 R9, R134, R5, 0x1, P6 ;  /* 0x0000000586097211 */ /* 0x000fe200030f0eff */
[----:B---3--:R-:W-:Y:S01]  /*310d0*/  VIADD R132, R4, 0x10 ;  /* 0x0000001004847836 */ /* 0x008fe20000000000 */
[----:B------:R-:W-:Y:S01]  /*310e0*/  LEA R6, P6, R0, R3, 0x1 ;  /* 0x0000000300067211 */ /* 0x000fe200078c08ff */
[----:B------:R-:W-:-:S03]  /*310f0*/  ULDC UR5, c[0x0][0x22c] ;  /* 0x00008b0000057ab9 */ /* 0x000fc60000000800 */
[----:B------:R-:W-:Y:S01]  /*31100*/  LEA.HI.X.SX32 R7, R0, R5, 0x1, P6 ;  /* 0x0000000500077211 */ /* 0x000fe200030f0eff */
[C---:B------:R-:W-:Y:S01]  /*31110*/  VIADD R0, R4.reuse, 0x11 ;  /* 0x0000001104007836 */ /* 0x040fe20000000000 */
[----:B--2---:R-:W-:Y:S01]  /*31120*/  PRMT R11, R13, 0x7632, R11 ;  /* 0x000076320d0b7816 */ /* 0x004fe2000000000b */
[----:B------:R-:W-:Y:S01]  /*31130*/  VIADD R13, R4, 0x12 ;  /* 0x00000012040d7836 */ /* 0x000fe20000000000 */
[----:B------:R-:W-:-:S03]  /*31140*/  LEA R10, P6, R12, R3, 0x1 ;  /* 0x000000030c0a7211 */ /* 0x000fc600078c08ff */
[----:B------:R2:W-:Y:S01]  /*31150*/  @P2 STG.E.U16 desc[UR6][R8.64], R11 ;  /* 0x0000000b08002986 */ /* 0x0005e2000c101506 */
[----:B------:R-:W-:Y:S01]  /*31160*/  ISETP.LT.AND P2, PT, R132, UR5, !P0 ;  /* 0x0000000584007c0c */ /* 0x000fe2000c741270 */
[----:B------:R-:W-:Y:S02]  /*31170*/  ULDC UR5, c[0x0][0x22c] ;  /* 0x00008b0000057ab9 */ /* 0x000fe40000000800 */
[----:B------:R3:W-:Y:S01]  /*31180*/  @P1 STG.E.U16 desc[UR6][R6.64], R14 ;  /* 0x0000000e06001986 */ /* 0x0007e2000c101506 */
[----:B------:R-:W-:Y:S01]  /*31190*/  ISETP.LT.AND P1, PT, R0, UR5, !P0 ;  /* 0x0000000500007c0c */ /* 0x000fe2000c721270 */
[----:B------:R-:W-:Y:S01]  /*311a0*/  ULDC UR5, c[0x0][0x22c] ;  /* 0x00008b0000057ab9 */ /* 0x000fe20000000800 */
[C---:B--2---:R-:W-:Y:S01]  /*311b0*/  LEA.HI.X.SX32 R11, R12.reuse, R5, 0x1, P6 ;  /* 0x000000050c0b7211 */ /* 0x044fe200030f0eff */
[----:B------:R-:W-:Y:S01]  /*311c0*/  VIADD R12, R12, UR4 ;  /* 0x000000040c0c7c36 */ /* 0x000fe20008000000 */
[----:B------:R-:W-:Y:S01]  /*311d0*/  PRMT R9, R14, 0x7632, R9 ;  /* 0x000076320e097816 */ /* 0x000fe20000000009 */
[----:B---3--:R-:W-:-:S02]  /*311e0*/  VIADD R7, R4, 0x13 ;  /* 0x0000001304077836 */ /* 0x008fc40000000000 */
[C---:B------:R-:W-:Y:S02]  /*311f0*/  VIADD R0, R12.reuse, UR4 ;  /* 0x000000040c007c36 */ /* 0x040fe40008000000 */
[----:B------:R2:W-:Y:S01]  /*31200*/  @P3 STG.E.U16 desc[UR6][R10.64], R9 ;  /* 0x000000090a003986 */ /* 0x0005e2000c101506 */
[-C--:B------:R-:W-:Y:S02]  /*31210*/  LEA R8, P3, R12, R3.reuse, 0x1 ;  /* 0x000000030c087211 */ /* 0x080fe400078608ff */
[----:B------:R-:W-:Y:S02]  /*31220*/  LEA R6, P6, R0, R3, 0x1 ;  /* 0x0000000300067211 */ /* 0x000fe400078c08ff */
[-C--:B--2---:R-:W-:Y:S01]  /*31230*/  LEA.HI.X.SX32 R9, R12, R5.reuse, 0x1, P3 ;  /* 0x000000050c097211 */ /* 0x084fe200018f0eff */
[C---:B------:R-:W-:Y:S01]  /*31240*/  VIADD R12, R0.reuse, UR4 ;  /* 0x00000004000c7c36 */ /* 0x040fe20008000000 */
[----:B------:R-:W-:Y:S01]  /*31250*/  ISETP.LT.AND P3, PT, R13, UR5, !P0 ;  /* 0x000000050d007c0c */ /* 0x000fe2000c761270 */
[----:B------:R-:W-:Y:S01]  /*31260*/  ULDC UR5, c[0x0][0x22c] ;  /* 0x00008b0000057ab9 */ /* 0x000fe20000000800 */
[----:B------:R-:W-:Y:S01]  /*31270*/  PRMT R11, R15, 0x7632, R11 ;  /* 0x000076320f0b7816 */ /* 0x000fe2000000000b */
[----:B------:R2:W-:Y:S01]  /*31280*/  @P5 STG.E.U16 desc[UR6][R8.64], R15 ;  /* 0x0000000f08005986 */ /* 0x0005e2000c101506 */
[----:B------:R-:W-:Y:S01]  /*31290*/  ISETP.LT.AND P5, PT, R7, UR5, !P0 ;  /* 0x0000000507007c0c */ /* 0x000fe2000c7a1270 */
[----:B------:R-:W-:Y:S01]  /*312a0*/  ULDC UR5, c[0x0][0x22c] ;  /* 0x00008b0000057ab9 */ /* 0x000fe20000000800 */
[----:B------:R-:W-:Y:S01]  /*312b0*/  LEA.HI.X.SX32 R7, R0, R5, 0x1, P6 ;  /* 0x0000000500077211 */ /* 0x000fe200030f0eff */
[----:B------:R-:W-:Y:S01]  /*312c0*/  VIADD R0, R4, 0x14 ;  /* 0x0000001404007836 */ /* 0x000fe20000000000 */
[----:B------:R-:W-:-:S02]  /*312d0*/  LEA R10, P6, R12, R3, 0x1 ;  /* 0x000000030c0a7211 */ /* 0x000fc400078c08ff */
[----:B------:R-:W-:Y:S01]  /*312e0*/  PRMT R13, R16, 0x7632, R13 ;  /* 0x00007632100d7816 */ /* 0x000fe2000000000d */
[----:B------:R3:W-:Y:S01]  /*312f0*/  @P4 STG.E.U16 desc[UR6][R6.64], R11 ;  /* 0x0000000b06004986 */ /* 0x0007e2000c101506 */
[----:B------:R-:W-:Y:S01]  /*31300*/  ISETP.LT.AND P4, PT, R0, UR5, !P0 ;  /* 0x0000000500007c0c */ /* 0x000fe2000c781270 */
[----:B------:R-:W-:Y:S01]  /*31310*/  VIADD R0, R12, UR4 ;  /* 0x000000040c007c36 */ /* 0x000fe20008000000 */
[----:B------:R-:W-:Y:S01]  /*31320*/  ULDC UR5, c[0x0][0x22c] ;  /* 0x00008b0000057ab9 */ /* 0x000fe20000000800 */
[C---:B--2---:R-:W-:Y:S02]  /*31330*/  VIADD R9, R4.reuse, 0x15 ;  /* 0x0000001504097836 */ /* 0x044fe40000000000 */
[----:B------:R-:W-:Y:S01]  /*31340*/  VIADD R15, R4, 0xfe ;  /* 0x000000fe040f7836 */ /* 0x000fe20000000000 */
[----:B---3--:R-:W-:Y:S01]  /*31350*/  LEA.HI.X.SX32 R11, R12, R5, 0x1, P6 ;  /* 0x000000050c0b7211 */ /* 0x008fe200030f0eff */
[C---:B------:R-:W-:Y:S01]  /*31360*/  VIADD R12, R0.reuse, UR4 ;  /* 0x00000004000c7c36 */ /* 0x040fe20008000000 */
[----:B------:R-:W-:-:S03]  /*31370*/  LEA R8, P6, R0, R3, 0x1 ;  /* 0x0000000300087211 */ /* 0x000fc600078c08ff */
        /* <DEDUP_REMOVED lines=13> */
[C---:B------:R-:W-:Y:S01]  /*31450*/  LEA R10, P6, R12.reuse, R3, 0x1 ;  /* 0x000000030c0a7211 */ /* 0x040fe200078c08ff */
[----:B------:R2:W-:Y:S01]  /*31460*/  @P3 STG.E.U16 desc[UR6][R6.64], R17 ;  /* 0x0000001106003986 */ /* 0x0005e2000c101506 */
[----:B------:R-:W-:Y:S01]  /*31470*/  ISETP.LT.AND P3, PT, R11, UR5, !P0 ;  /* 0x000000050b007c0c */ /* 0x000fe2000c761270 */
[----:B------:R-:W-:Y:S01]  /*31480*/  ULDC UR5, c[0x0][0x22c] ;  /* 0x00008b0000057ab9 */ /* 0x000fe20000000800 */
[----:B------:R-:W-:Y:S01]  /*31490*/  LEA.HI.X.SX32 R11, R12, R5, 0x1, P6 ;  /* 0x000000050c0b7211 */ /* 0x000fe200030f0eff */
[C---:B------:R-:W-:Y:S01]  /*314a0*/  VIADD R12, R0.reuse, UR4 ;  /* 0x00000004000c7c36 */ /* 0x040fe20008000000 */
[----:B---3--:R-:W-:Y:S01]  /*314b0*/  LEA R8, P6, R0, R3, 0x1 ;  /* 0x0000000300087211 */ /* 0x008fe200078c08ff */
[----:B------:R-:W-:-:S03]  /*314c0*/  VIADD R13, R4, 0x18 ;  /* 0x00000018040d7836 */ /* 0x000fc60000000000 */
[----:B------:R-:W-:Y:S01]  /*314d0*/  LEA.HI.X.SX32 R9, R0, R5, 0x1, P6 ;  /* 0x0000000500097211 */ /* 0x000fe200030f0eff */
[----:B------:R-:W-:Y:S01]  /*314e0*/  VIADD R0, R4, 0x19 ;  /* 0x0000001904007836 */ /* 0x000fe20000000000 */
[----:B--2---:R-:W-:Y:S02]  /*314f0*/  PRMT R7, R17, 0x7632, R7 ;  /* 0x0000763211077816 */ /* 0x004fe40000000007 */
[----:B------:R-:W-:-:S03]  /*31500*/  LEA R6, P6, R12, R3, 0x1 ;  /* 0x000000030c067211 */ /* 0x000fc600078c08ff */
[----:B------:R2:W-:Y:S01]  /*31510*/  @P5 STG.E.U16 desc[UR6][R10.64], R7 ;  /* 0x000000070a005986 */ /* 0x0005e2000c101506 */
[----:B------:R-:W-:Y:S01]  /*31520*/  ISETP.LT.AND P5, PT, R13, UR5, !P0 ;  /* 0x000000050d007c0c */ /* 0x000fe2000c7a1270 */
[----:B------:R-:W-:Y:S01]  /*31530*/  ULDC UR5, c[0x0][0x22c] ;  /* 0x00008b0000057ab9 */ /* 0x000fe20000000800 */
[----:B------:R-:W-:Y:S01]  /*31540*/  VIADD R13, R4, 0x1a ;  /* 0x0000001a040d7836 */ /* 0x000fe20000000000 */
        /* <DEDUP_REMOVED lines=21> */
[----:B------:R-:W-:Y:S01]  /*316a0*/  LEA R6, P6, R12, R3, 0x1 ;  /* 0x000000030c067211 */ /* 0x000fe200078c08ff */
[----:B------:R3:W1:Y:S01]  /*316b0*/  LDS.128 R16, [R2] ;  /* 0x0000000002107984 */ /* 0x0006620000000c00 */
[----:B------:R-:W-:-:S03]  /*316c0*/  PRMT R13, R20, 0x7632, R13 ;  /* 0x00007632140d7816 */ /* 0x000fc6000000000d */
[----:B------:R4:W-:Y:S01]  /*316d0*/  @P3 STG.E.U16 desc[UR6][R8.64], R7 ;  /* 0x0000000708003986 */ /* 0x0009e2000c101506 */
[----:B------:R-:W-:Y:S01]  /*316e0*/  ISETP.LT.AND P3, PT, R0, UR5, !P0 ;  /* 0x0000000500007c0c */ /* 0x000fe2000c761270 */
[----:B------:R-:W-:Y:S01]  /*316f0*/  VIADD R0, R12, UR4 ;  /* 0x000000040c007c36 */ /* 0x000fe20008000000 */
[----:B------:R-:W-:Y:S01]  /*31700*/  ULDC UR5, c[0x0][0x22c] ;  /* 0x00008b0000057ab9 */ /* 0x000fe20000000800 */
[C---:B--2---:R-:W-:Y:S02]  /*31710*/  VIADD R11, R4.reuse, 0x1d ;  /* 0x0000001d040b7836 */ /* 0x044fe40000000000 */
[----:B---3--:R-:W-:Y:S01]  /*31720*/  VIADD R2, R4, 0xfb ;  /* 0x000000fb04027836 */ /* 0x008fe20000000000 */
[----:B----4-:R-:W-:Y:S01]  /*31730*/  LEA.HI.X.SX32 R7, R12, R5, 0x1, P6 ;  /* 0x000000050c077211 */ /* 0x010fe200030f0eff */
        /* <DEDUP_REMOVED lines=22> */
[----:B------:R-:W-:-:S02]  /*318a0*/  VIADD R13, R4, 0x20 ;  /* 0x00000020040d7836 */ /* 0x000fc40000000000 */
[----:B------:R-:W-:Y:S01]  /*318b0*/  VIADD R20, R4, 0xff ;  /* 0x000000ff04147836 */ /* 0x000fe20000000000 */
        /* <DEDUP_REMOVED lines=35> */
[----:B--2---:R-:W-:Y:S01]  /*31af0*/  VIADD R7, R4, 0x25 ;  /* 0x0000002504077836 */ /* 0x004fe20000000000 */
        /* <DEDUP_REMOVED lines=757> */
[----:B---3--:R-:W-:-:S03]  /*34a50*/  PRMT R7, R74, 0x7632, R7 ;  /* 0x000076324a077816 */ /* 0x008fc60000000007 */
[C---:B------:R-:W-:Y:S02]  /*34a60*/  VIADD R0, R12.reuse, UR4 ;  /* 0x000000040c007c36 */ /* 0x040fe40008000000 */
[----:B------:R2:W-:Y:S01]  /*34a70*/  @P3 STG.E.U16 desc[UR6][R10.64], R7 ;  /* 0x000000070a003986 */ /* 0x0005e2000c101506 */
[-C--:B------:R-:W-:Y:S02]  /*34a80*/  LEA R8, P3, R12, R3.reuse, 0x1 ;  /* 0x000000030c087211 */ /* 0x080fe400078608ff */
[----:B------:R-:W-:Y:S02]  /*34a90*/  LEA R6, P6, R0, R3, 0x1 ;  /* 0x0000000300067211 */ /* 0x000fe400078c08ff */
[----:B------:R-:W-:Y:S01]  /*34aa0*/  LEA.HI.X.SX32 R9, R12, R5, 0x1, P3 ;  /* 0x000000050c097211 */ /* 0x000fe200018f0eff */
[C---:B------:R-:W-:Y:S01]  /*34ab0*/  VIADD R12, R4.reuse, 0x8b ;  /* 0x0000008b040c7836 */ /* 0x040fe20000000000 */
[----:B------:R-:W-:Y:S01]  /*34ac0*/  ISETP.LT.AND P3, PT, R13, UR5, !P0 ;  /* 0x000000050d007c0c */ /* 0x000fe2000c761270 */
[----:B------:R-:W-:Y:S01]  /*34ad0*/  ULDC UR5, c[0x0][0x22c] ;  /* 0x00008b0000057ab9 */ /* 0x000fe20000000800 */
[----:B------:R-:W-:Y:S01]  /*34ae0*/  VIADD R13, R4, 0x8c ;  /* 0x0000008c040d7836 */ /* 0x000fe20000000000 */
[----:B------:R3:W-:Y:S01]  /*34af0*/  @P5 STG.E.U16 desc[UR6][R8.64], R75 ;  /* 0x0000004b08005986 */ /* 0x0007e2000c101506 */
[----:B------:R-:W-:Y:S01]  /*34b00*/  ISETP.LT.AND P5, PT, R12, UR5, !P0 ;  /* 0x000000050c007c0c */ /* 0x000fe2000c7a1270 */
[----:B------:R-:W-:Y:S01]  /*34b10*/  ULDC UR5, c[0x0][0x22c] ;  /* 0x00008b0000057ab9 */ /* 0x000fe20000000800 */
[----:B--2---:R-:W-:-:S02]  /*34b20*/  PRMT R11, R75, 0x7632, R11 ;  /* 0x000076324b0b7816 */ /* 0x004fc4000000000b */
[C---:B------:R-:W-:Y:S01]  /*34b30*/  LEA.HI.X.SX32 R7, R0.reuse, R5, 0x1, P6 ;  /* 0x0000000500077211 */ /* 0x040fe200030f0eff */
[----:B------:R-:W-:-:S04]  /*34b40*/  VIADD R0, R0, UR4 ;  /* 0x0000000400007c36 */ /* 0x000fc80008000000 */
[----:B------:R2:W-:Y:S01]  /*34b50*/  @P4 STG.E.U16 desc[UR6][R6.64], R11 ;  /* 0x0000000b06004986 */ /* 0x0005e2000c101506 */
[C---:B------:R-:W-:Y:S01]  /*34b60*/  LEA R10, P4, R0.reuse, R3, 0x1 ;  /* 0x00000003000a7211 */ /* 0x040fe200078808ff */
[----:B------:R-:W-:-:S05]  /*34b70*/  VIADD R12, R0, UR4 ;  /* 0x00000004000c7c36 */ /* 0x000fca0008000000 */
[----:B---3--:R-:W-:-:S04]  /*34b80*/  LEA R8, P6, R12, R3, 0x1 ;  /* 0x000000030c087211 */ /* 0x008fc800078c08ff */
[-C--:B------:R-:W-:Y:S01]  /*34b90*/  LEA.HI.X.SX32 R9, R12, R5.reuse, 0x1, P6 ;  /* 0x000000050c097211 */ /* 0x080fe200030f0eff */
[----:B--2---:R-:W-:Y:S01]  /*34ba0*/  VIADD R7, R4, 0x8e ;  /* 0x0000008e04077836 */ /* 0x004fe20000000000 */
[----:B------:R-:W-:Y:S01]  /*34bb0*/  LEA.HI.X.SX32 R11, R0, R5, 0x1, P4 ;  /* 0x00000005000b7211 */ /* 0x000fe200020f0eff */
[----:B------:R-:W-:Y:S01]  /*34bc0*/  VIADD R0, R4, 0x8d ;  /* 0x0000008d04007836 */ /* 0x000fe20000000000 */
[----:B------:R-:W-:Y:S01]  /*34bd0*/  ISETP.LT.AND P4, PT, R13, UR5, !P0 ;  /* 0x000000050d007c0c */ /* 0x000fe2000c781270 */
[----:B------:R-:W-:Y:S01]  /*34be0*/  ULDC UR5, c[0x0][0x22c] ;  /* 0x00008b0000057ab9 */ /* 0x000fe20000000800 */
[----:B------:R-:W-:Y:S01]  /*34bf0*/  PRMT R13, R76, 0x7632, R13 ;  /* 0x000076324c0d7816 */ /* 0x000fe2000000000d */
[----:B------:R2:W-:Y:S01]  /*34c00*/  @P2 STG.E.U16 desc[UR6][R10.64], R76 ;  /* 0x0000004c0a002986 */ /* 0x0005e2000c101506 */
[----:B------:R-:W-:Y:S01]  /*34c10*/  ISETP.LT.AND P2, PT, R0, UR5, !P0 ;  /* 0x0000000500007c0c */ /* 0x000fe2000c741270 */
[----:B------:R-:W-:Y:S01]  /*34c20*/  VIADD R0, R12, UR4 ;  /* 0x000000040c007c36 */ /* 0x000fe20008000000 */
[----:B------:R-:W-:Y:S01]  /*34c30*/  ULDC UR5, c[0x0][0x22c] ;  /* 0x00008b0000057ab9 */ /* 0x000fe20000000800 */
[----:B------:R3:W-:Y:S01]  /*34c40*/  @P1 STG.E.U16 desc[UR6][R8.64], R13 ;  /* 0x0000000d08001986 */ /* 0x0007e2000c101506 */
[----:B------:R-:W-:Y:S01]  /*34c50*/  ISETP.LT.AND P1, PT, R7, UR5, !P0 ;  /* 0x0000000507007c0c */ /* 0x000fe2000c721270 */
[C---:B------:R-:W-:Y:S01]  /*34c60*/  VIADD R12, R0.reuse, UR4 ;  /* 0x00000004000c7c36 */ /* 0x040fe20008000000 */
[----:B------:R-:W-:Y:S01]  /*34c70*/  LEA R6, P6, R0, R3, 0x1 ;  /* 0x0000000300067211 */ /* 0x000fe200078c08ff */
[----:B------:R-:W-:-:S03]  /*34c80*/  ULDC UR5, c[0x0][0x22c] ;  /* 0x00008b0000057ab9 */ /* 0x000fc60000000800 */
[----:B------:R-:W-:Y:S01]  /*34c90*/  LEA.HI.X.SX32 R7, R0, R5, 0x1, P6 ;  /* 0x0000000500077211 */ /* 0x000fe200030f0eff */
[----:B--2---:R-:W-:Y:S01]  /*34ca0*/  VIADD R11, R4, 0x8f ;  /* 0x0000008f040b7836 */ /* 0x004fe20000000000 */
[C---:B------:R-:W-:Y:S01]  /*34cb0*/  LEA R10, P6, R12.reuse, R3, 0x1 ;  /* 0x000000030c0a7211 */ /* 0x040fe200078c08ff */
[C---:B------:R-:W-:Y:S02]  /*34cc0*/  VIADD R0, R12.reuse, UR4 ;  /* 0x000000040c007c36 */ /* 0x040fe40008000000 */
[----:B------:R2:W-:Y:S01]  /*34cd0*/  @P3 STG.E.U16 desc[UR6][R6.64], R77 ;  /* 0x0000004d06003986 */ /* 0x0005e2000c101506 */
[----:B------:R-:W-:Y:S01]  /*34ce0*/  ISETP.LT.AND P3, PT, R11, UR5, !P0 ;  /* 0x000000050b007c0c */ /* 0x000fe2000c761270 */
[----:B------:R-:W-:Y:S01]  /*34cf0*/  ULDC UR5, c[0x0][0x22c] ;  /* 0x00008b0000057ab9 */ /* 0x000fe20000000800 */
[----:B------:R-:W-:Y:S01]  /*34d00*/  LEA.HI.X.SX32 R11, R12, R5, 0x1, P6 ;  /* 0x000000050c0b7211 */ /* 0x000fe200030f0eff */
[----:B------:R-:W-:Y:S01]  /*34d10*/  VIADD R12, R4, 0x90 ;  /* 0x00000090040c7836 */ /* 0x000fe20000000000 */
[----:B---3--:R-:W-:-:S02]  /*34d20*/  LEA R8, P6, R0, R3, 0x1 ;  /* 0x0000000300087211 */ /* 0x008fc400078c08ff */
[----:B------:R-:W-:Y:S02]  /*34d30*/  PRMT R13, R77, 0x7632, R13 ;  /* 0x000076324d0d7816 */ /* 0x000fe4000000000d */
[C---:B------:R-:W-:Y:S01]  /*34d40*/  LEA.HI.X.SX32 R9, R0.reuse, R5, 0x1, P6 ;  /* 0x0000000500097211 */ /* 0x040fe200030f0eff */
[----:B------:R-:W-:Y:S01]  /*34d50*/  VIADD R0, R0, UR4 ;  /* 0x0000000400007c36 */ /* 0x000fe20008000000 */
[----:B------:R-:W-:Y:S01]  /*34d60*/  ISETP.LT.AND P6, PT, R12, UR5, !P0 ;  /* 0x000000050c007c0c */ /* 0x000fe2000c7c1270 */
[----:B------:R3:W-:Y:S01]  /*34d70*/  @P5 STG.E.U16 desc[UR6][R10.64], R13 ;  /* 0x0000000d0a005986 */ /* 0x0007e2000c101506 */
[----:B--2---:R-:W-:Y:S01]  /*34d80*/  VIADD R7, R4, 0x91 ;  /* 0x0000009104077836 */ /* 0x004fe20000000000 */
[----:B------:R-:W-:Y:S01]  /*34d90*/  ULDC UR5, c[0x0][0x22c] ;  /* 0x00008b0000057ab9 */ /* 0x000fe20000000800 */
[C---:B------:R-:W-:Y:S01]  /*34da0*/  VIADD R12, R0.reuse, UR4 ;  /* 0x00000004000c7c36 */ /* 0x040fe20008000000 */
[----:B------:R2:W-:Y:S01]  /*34db0*/  @P4 STG.E.U16 desc[UR6][R8.64], R78 ;  /* 0x0000004e08004986 */ /* 0x0005e2000c101506 */
[----:B------:R-:W-:-:S02]  /*34dc0*/  LEA R6, P4, R0, R3, 0x1 ;  /* 0x0000000300067211 */ /* 0x000fc400078808ff */
[----:B------:R-:W-:Y:S01]  /*34dd0*/  ISETP.LT.AND P5, PT, R7, UR5, !P0 ;  /* 0x0000000507007c0c */ /* 0x000fe2000c7a1270 */
[----:B------:R-:W-:Y:S01]  /*34de0*/  ULDC UR5, c[0x0][0x22c] ;  /* 0x00008b0000057ab9 */ /* 0x000fe20000000800 */
[----:B------:R-:W-:Y:S01]  /*34df0*/  LEA.HI.X.SX32 R7, R0, R5, 0x1, P4 ;  /* 0x0000000500077211 */ /* 0x000fe200020f0eff */
[----:B------:R-:W-:Y:S01]  /*34e00*/  VIADD R0, R4, 0x92 ;  /* 0x0000009204007836 */ /* 0x000fe20000000000 */
[----:B---3--:R-:W-:Y:S01]  /*34e10*/  LEA R10, P4, R12, R3, 0x1 ;  /* 0x000000030c0a7211 */ /* 0x008fe200078808ff */
[----:B------:R-:W-:Y:S01]  /*34e20*/  VIADD R13, R4, 0x94 ;  /* 0x00000094040d7836 */ /* 0x000fe20000000000 */
[----:B--2---:R-:W-:Y:S02]  /*34e30*/  PRMT R9, R78, 0x7632, R9 ;  /* 0x000076324e097816 */ /* 0x004fe40000000009 */
[C---:B------:R-:W-:Y:S01]  /*34e40*/  LEA.HI.X.SX32 R11, R12.reuse, R5, 0x1, P4 ;  /* 0x000000050c0b7211 */ /* 0x040fe200020f0eff */
[----:B------:R-:W-:Y:S01]  /*34e50*/  VIADD R12, R12, UR4 ;  /* 0x000000040c0c7c36 */ /* 0x000fe20008000000 */
[----:B------:R-:W-:Y:S01]  /*34e60*/  ISETP.LT.AND P4, PT, R13, UR8, !P0 ;  /* 0x000000080d007c0c */ /* 0x000fe2000c781270 */
[----:B------:R2:W-:Y:S01]  /*34e70*/  @P2 STG.E.U16 desc[UR6][R6.64], R9 ;  /* 0x0000000906002986 */ /* 0x0005e2000c101506 */
[----:B------:R-:W-:Y:S01]  /*34e80*/  ISETP.LT.AND P2, PT, R0, UR5, !P0 ;  /* 0x0000000500007c0c */ /* 0x000fe2000c741270 */
[----:B------:R-:W-:Y:S01]  /*34e90*/  VIADD R0, R4, 0x93 ;  /* 0x0000009304007836 */ /* 0x000fe20000000000 */
[----:B------:R-:W-:Y:S01]  /*34ea0*/  ULDC UR5, c[0x0][0x22c] ;  /* 0x00008b0000057ab9 */ /* 0x000fe20000000800 */
[----:B------:R-:W-:Y:S01]  /*34eb0*/  @P1 STG.E.U16 desc[UR6][R10.64], R79 ;  /* 0x0000004f0a001986 */ /* 0x000fe2000c101506 */
[----:B------:R-:W-:Y:S01]  /*34ec0*/  LEA R8, P1, R12, R3, 0x1 ;  /* 0x000000030c087211 */ /* 0x000fe200078208ff */
[----:B------:R-:W-:Y:S01]  /*34ed0*/  VIADD R13, R4, 0x95 ;  /* 0x00000095040d7836 */ /* 0x000fe20000000000 */
[----:B------:R-:W-:Y:S01]  /*34ee0*/  ULDC UR8, c[0x0][0x248] ;  /* 0x0000920000087ab9 */ /* 0x000fe20000000800 */
[----:B--2---:R-:W-:-:S02]  /*34ef0*/  PRMT R7, R79, 0x7632, R7 ;  /* 0x000076324f077816 */ /* 0x004fc40000000007 */
[C---:B------:R-:W-:Y:S01]  /*34f00*/  LEA.HI.X.SX32 R9, R12.reuse, R5, 0x1, P1 ;  /* 0x000000050c097211 */ /* 0x040fe200008f0eff */
[----:B------:R-:W-:Y:S01]  /*34f10*/  VIADD R12, R12, UR4 ;  /* 0x000000040c0c7c36 */ /* 0x000fe20008000000 */
[----:B------:R-:W-:Y:S01]  /*34f20*/  ULDC UR4, c[0x0][0x248] ;  /* 0x0000920000047ab9 */ /* 0x000fe20000000800 */
[----:B------:R-:W-:Y:S01]  /*34f30*/  ISETP.LT.AND P1, PT, R0, UR5, !P0 ;  /* 0x0000000500007c0c */ /* 0x000fe2000c721270 */
[----:B------:R-:W-:Y:S01]  /*34f40*/  ULDC UR5, c[0x0][0x22c] ;  /* 0x00008b0000057ab9 */ /* 0x000fe20000000800 */
[----:B------:R2:W-:Y:S01]  /*34f50*/  @P3 STG.E.U16 desc[UR6][R8.64], R7 ;  /* 0x0000000708003986 */ /* 0x0005e2000c101506 */
[C---:B------:R-:W-:Y:S01]  /*34f60*/  LEA R6, P3, R12.reuse, R3, 0x1 ;  /* 0x000000030c067211 */ /* 0x040fe200078608ff */
[C---:B------:R-:W-:Y:S01]  /*34f70*/  VIADD R0, R12.reuse, UR4 ;  /* 0x000000040c007c36 */ /* 0x040fe20008000000 */
[----:B------:R-:W-:Y:S02]  /*34f80*/  ULDC UR4, c[0x0][0x248] ;  /* 0x0000920000047ab9 */ /* 0x000fe40000000800 */
[----:B--2---:R-:W-:Y:S01]  /*34f90*/  LEA.HI.X.SX32 R7, R12, R5, 0x1, P3 ;  /* 0x000000050c077211 */ /* 0x004fe200018f0eff */
[C---:B------:R-:W-:Y:S01]  /*34fa0*/  VIADD R12, R0.reuse, UR4 ;  /* 0x00000004000c7c36 */ /* 0x040fe20008000000 */
[----:B------:R-:W-:Y:S01]  /*34fb0*/  LEA R10, P3, R0, R3, 0x1 ;  /* 0x00000003000a7211 */ /* 0x000fe200078608ff */
[----:B------:R-:W-:Y:S01]  /*34fc0*/  ULDC UR4, c[0x0][0x248] ;  /* 0x0000920000047ab9 */ /* 0x000fe20000000800 */
[----:B------:R-:W-:Y:S01]  /*34fd0*/  PRMT R9, R80, 0x7632, R9 ;  /* 0x0000763250097816 */ /* 0x000fe20000000009 */
[----:B------:R-:W-:Y:S01]  /*34fe0*/  @P6 STG.E.U16 desc[UR6][R6.64], R80 ;  /* 0x0000005006006986 */ /* 0x000fe2000c101506 */
[----:B------:R-:W-:Y:S01]  /*34ff0*/  LEA.HI.X.SX32 R11, R0, R5, 0x1, P3 ;  /* 0x00000005000b7211 */ /* 0x000fe200018f0eff */
[----:B------:R-:W-:Y:S01]  /*35000*/  VIADD R0, R4, 0x96 ;  /* 0x0000009604007836 */ /* 0x000fe20000000000 */
[----:B------:R-:W-:-:S02]  /*35010*/  LEA R8, P6, R12, R3, 0x1 ;  /* 0x000000030c087211 */ /* 0x000fc400078c08ff */
[----:B------:R-:W-:Y:S01]  /*35020*/  ISETP.LT.AND P3, PT, R13, UR5, !P0 ;  /* 0x000000050d007c0c */ /* 0x000fe2000c761270 */
[----:B------:R2:W-:Y:S01]  /*35030*/  @P5 STG.E.U16 desc[UR6][R10.64], R9 ;  /* 0x000000090a005986 */ /* 0x0005e2000c101506 */
[----:B------:R-:W-:Y:S01]  /*35040*/  ULDC UR5, c[0x0][0x22c] ;  /* 0x00008b0000057ab9 */ /* 0x000fe20000000800 */
[----:B------:R-:W-:Y:S01]  /*35050*/  VIADD R13, R4, 0x9b ;  /* 0x0000009b040d7836 */ /* 0x000fe20000000000 */
[----:B------:R-:W-:Y:S01]  /*35060*/  ISETP.LT.AND P5, PT, R0, UR5, !P0 ;  /* 0x0000000500007c0c */ /* 0x000fe2000c7a1270 */
[----:B------:R-:W-:Y:S01]  /*35070*/  ULDC UR5, c[0x0][0x22c] ;  /* 0x00008b0000057ab9 */ /* 0x000fe20000000800 */
[C---:B--2---:R-:W-:Y:S01]  /*35080*/  LEA.HI.X.SX32 R9, R12.reuse, R5, 0x1, P6 ;  /* 0x000000050c097211 */ /* 0x044fe200030f0eff */
[----:B------:R-:W-:Y:S01]  /*35090*/  VIADD R12, R12, UR4 ;  /* 0x000000040c0c7c36 */ /* 0x000fe20008000000 */
[----:B------:R-:W-:Y:S01]  /*350a0*/  ULDC UR4, c[0x0][0x248] ;  /* 0x0000920000047ab9 */ /* 0x000fe20000000800 */
[----:B------:R-:W-:Y:S01]  /*350b0*/  VIADD R10, R4, 0x97 ;  /* 0x00000097040a7836 */ /* 0x000fe20000000000 */
[----:B------:R-:W-:Y:S01]  /*350c0*/  PRMT R11, R81, 0x7632, R11 ;  /* 0x00007632510b7816 */ /* 0x000fe2000000000b */
[----:B------:R2:W-:Y:S01]  /*350d0*/  @P2 STG.E.U16 desc[UR6][R8.64], R81 ;  /* 0x0000005108002986 */ /* 0x0005e2000c101506 */
[C---:B------:R-:W-:Y:S01]  /*350e0*/  LEA R6, P2, R12.reuse, R3, 0x1 ;  /* 0x000000030c067211 */ /* 0x040fe200078408ff */
[----:B------:R-:W-:Y:S01]  /*350f0*/  VIADD R0, R12, UR4 ;  /* 0x000000040c007c36 */ /* 0x000fe20008000000 */
[----:B------:R-:W-:-:S02]  /*35100*/  ULDC UR4, c[0x0][0x22c] ;  /* 0x00008b0000047ab9 */ /* 0x000fc40000000800 */
[----:B------:R-:W-:Y:S01]  /*35110*/  LEA.HI.X.SX32 R7, R12, R5, 0x1, P2 ;  /* 0x000000050c077211 */ /* 0x000fe200010f0eff */
[----:B------:R-:W-:Y:S01]  /*35120*/  VIADD R12, R4, 0x98 ;  /* 0x00000098040c7836 */ /* 0x000fe20000000000 */
[----:B------:R-:W-:Y:S01]  /*35130*/  ISETP.LT.AND P2, PT, R10, UR5, !P0 ;  /* 0x000000050a007c0c */ /* 0x000fe2000c741270 */
[----:B------:R-:W-:Y:S01]  /*35140*/  ULDC UR5, c[0x0][0x22c] ;  /* 0x00008b0000057ab9 */ /* 0x000fe20000000800 */
[----:B------:R-:W-:Y:S01]  /*35150*/  LEA R10, P6, R0, R3, 0x1 ;  /* 0x00000003000a7211 */ /* 0x000fe200078c08ff */
[----:B------:R3:W-:Y:S01]  /*35160*/  @P1 STG.E.U16 desc[UR6][R6.64], R11 ;  /* 0x0000000b06001986 */ /* 0x0007e2000c101506 */
[----:B------:R-:W-:Y:S01]  /*35170*/  ISETP.LT.AND P1, PT, R12, UR4, !P0 ;  /* 0x000000040c007c0c */ /* 0x000fe2000c721270 */
[----:B------:R-:W-:Y:S01]  /*35180*/  ULDC UR4, c[0x0][0x248] ;  /* 0x0000920000047ab9 */ /* 0x000fe20000000800 */
[----:B--2---:R-:W-:Y:S01]  /*35190*/  VIADD R9, R4, 0x99 ;  /* 0x0000009904097836 */ /* 0x004fe20000000000 */
[C---:B---3--:R-:W-:Y:S01]  /*351a0*/  LEA.HI.X.SX32 R11, R0.reuse, R5, 0x1, P6 ;  /* 0x00000005000b7211 */ /* 0x048fe200030f0eff */
[----:B------:R-:W-:Y:S01]  /*351b0*/  VIADD R0, R0, UR4 ;  /* 0x0000000400007c36 */ /* 0x000fe20008000000 */
[----:B------:R-:W-:Y:S01]  /*351c0*/  ULDC UR4, c[0x0][0x22c] ;  /* 0x00008b0000047ab9 */ /* 0x000fe20000000800 */
[----:B------:R-:W-:Y:S01]  /*351d0*/  PRMT R7, R82, 0x7632, R7 ;  /* 0x0000763252077816 */ /* 0x000fe20000000007 */
[----:B------:R-:W-:Y:S01]  /*351e0*/  VIADD R6, R4, 0x9a ;  /* 0x0000009a04067836 */ /* 0x000fe20000000000 */
[----:B------:R-:W-:Y:S01]  /*351f0*/  @P4 STG.E.U16 desc[UR6][R10.64], R82 ;  /* 0x000000520a004986 */ /* 0x000fe2000c101506 */
[----:B------:R-:W-:-:S02]  /*35200*/  LEA R8, P6, R0, R3, 0x1 ;  /* 0x0000000300087211 */ /* 0x000fc400078c08ff */
[----:B------:R-:W-:Y:S01]  /*35210*/  ISETP.LT.AND P4, PT, R9, UR4, !P0 ;  /* 0x0000000409007c0c */ /* 0x000fe2000c781270 */
[----:B------:R-:W-:Y:S01]  /*35220*/  ULDC UR4, c[0x0][0x248] ;  /* 0x0000920000047ab9 */ /* 0x000fe20000000800 */
[C---:B------:R-:W-:Y:S01]  /*35230*/  LEA.HI.X.SX32 R9, R0.reuse, R5, 0x1, P6 ;  /* 0x0000000500097211 */ /* 0x040fe200030f0eff */
[----:B------:R-:W-:Y:S01]  /*35240*/  VIADD R0, R0, UR4 ;  /* 0x0000000400007c36 */ /* 0x000fe20008000000 */
[----:B------:R-:W-:Y:S01]  /*35250*/  ULDC UR4, c[0x0][0x248] ;  /* 0x0000920000047ab9 */ /* 0x000fe20000000800 */
[----:B------:R-:W-:Y:S01]  /*35260*/  ISETP.LT.AND P6, PT, R6, UR5, !P0 ;  /* 0x0000000506007c0c */ /* 0x000fe2000c7c1270 */
[----:B------:R-:W-:Y:S01]  /*35270*/  ULDC UR5, c[0x0][0x248] ;  /* 0x0000920000057ab9 */ /* 0x000fe20000000800 */
[----:B------:R2:W-:Y:S01]  /*35280*/  @P3 STG.E.U16 desc[UR6][R8.64], R7 ;  /* 0x0000000708003986 */ /* 0x0005e2000c101506 */
[C---:B------:R-:W-:Y:S01]  /*35290*/  LEA R6, P3, R0.reuse, R3, 0x1 ;  /* 0x0000000300067211 */ /* 0x040fe200078608ff */
[----:B------:R-:W-:Y:S01]  /*352a0*/  VIADD R12, R0, UR4 ;  /* 0x00000004000c7c36 */ /* 0x000fe20008000000 */
[----:B------:R-:W-:-:S02]  /*352b0*/  ULDC UR4, c[0x0][0x22c] ;  /* 0x00008b0000047ab9 */ /* 0x000fc40000000800 */
[----:B--2---:R-:W-:Y:S01]  /*352c0*/  LEA.HI.X.SX32 R7, R0, R5, 0x1, P3 ;  /* 0x0000000500077211 */ /* 0x004fe200018f0eff */
[C---:B------:R-:W-:Y:S01]  /*352d0*/  VIADD R0, R12.reuse, UR5 ;  /* 0x000000050c007c36 */ /* 0x040fe20008000000 */
[C---:B------:R-:W-:Y:S01]  /*352e0*/  LEA R10, P3, R12.reuse, R3, 0x1 ;  /* 0x000000030c0a7211 */ /* 0x040fe200078608ff */
[----:B------:R-:W-:Y:S01]  /*352f0*/  ULDC UR5, c[0x0][0x22c] ;  /* 0x00008b0000057ab9 */ /* 0x000fe20000000800 */
[----:B------:R-:W-:Y:S01]  /*35300*/  PRMT R9, R83, 0x7632, R9 ;  /* 0x0000763253097816 */ /* 0x000fe20000000009 */
[----:B------:R-:W-:Y:S01]  /*35310*/  @P5 STG.E.U16 desc[UR6][R6.64], R83 ;  /* 0x0000005306005986 */ /* 0x000fe2000c101506 */
[----:B------:R-:W-:Y:S01]  /*35320*/  LEA.HI.X.SX32 R11, R12, R5, 0x1, P3 ;  /* 0x000000050c0b7211 */ /* 0x000fe200018f0eff */
[----:B------:R-:W-:Y:S01]  /*35330*/  VIADD R12, R4, 0x9c ;  /* 0x0000009c040c7836 */ /* 0x000fe20000000000 */
[----:B------:R-:W-:Y:S02]  /*35340*/  LEA R8, P3, R0, R3, 0x1 ;  /* 0x0000000300087211 */ /* 0x000fe400078608ff */
[----:B------:R-:W-:Y:S01]  /*35350*/  ISETP.LT.AND P5, PT, R13, UR4, !P0 ;  /* 0x000000040d007c0c */ /* 0x000fe2000c7a1270 */
[----:B------:R2:W-:Y:S01]  /*35360*/  @P2 STG.E.U16 desc[UR6][R10.64], R9 ;  /* 0x000000090a002986 */ /* 0x0005e2000c101506 */
[----:B------:R-:W-:Y:S01]  /*35370*/  ULDC UR4, c[0x0][0x22c] ;  /* 0x00008b0000047ab9 */ /* 0x000fe20000000800 */
[----:B------:R-:W-:Y:S01]  /*35380*/  VIADD R13, R4, 0x9f ;  /* 0x0000009f040d7836 */ /* 0x000fe20000000000 */
[----:B--2---:R-:W-:Y:S01]  /*35390*/  LEA.HI.X.SX32 R9, R0, R5, 0x1, P3 ;  /* 0x0000000500097211 */ /* 0x004fe200018f0eff */
[----:B------:R-:W-:Y:S01]  /*353a0*/  VIADD R10, R4, 0x9e ;  /* 0x0000009e040a7836 */ /* 0x000fe20000000000 */
[----:B------:R-:W-:Y:S01]  /*353b0*/  ISETP.LT.AND P3, PT, R12, UR4, !P0 ;  /* 0x000000040c007c0c */ /* 0x000fe2000c761270 */
[----:B------:R-:W-:Y:S01]  /*353c0*/  ULDC UR4, c[0x0][0x248] ;  /* 0x0000920000047ab9 */ /* 0x000fe20000000800 */
[----:B------:R-:W-:Y:S01]  /*353d0*/  VIADD R12, R4, 0x9d ;  /* 0x0000009d040c7836 */ /* 0x000fe20000000000 */
[----:B------:R2:W-:Y:S01]  /*353e0*/  @P1 STG.E.U16 desc[UR6][R8.64], R84 ;  /* 0x0000005408001986 */ /* 0x0005e2000c101506 */
[----:B------:R-:W-:Y:S01]  /*353f0*/  VIADD R0, R0, UR4 ;  /* 0x0000000400007c36 */ /* 0x000fe20008000000 */
[----:B------:R-:W-:-:S02]  /*35400*/  ULDC UR4, c[0x0][0x22c] ;  /* 0x00008b0000047ab9 */ /* 0x000fc40000000800 */
[----:B------:R-:W-:Y:S01]  /*35410*/  ISETP.LT.AND P2, PT, R12, UR4, !P0 ;  /* 0x000000040c007c0c */ /* 0x000fe2000c741270 */
[----:B------:R-:W-:Y:S01]  /*35420*/  ULDC UR4, c[0x0][0x248] ;  /* 0x0000920000047ab9 */ /* 0x000fe20000000800 */
[----:B------:R-:W-:-:S04]  /*35430*/  LEA R6, P1, R0, R3, 0x1 ;  /* 0x0000000300067211 */ /* 0x000fc800078208ff */
[C---:B------:R-:W-:Y:S01]  /*35440*/  LEA.HI.X.SX32 R7, R0.reuse, R5, 0x1, P1 ;  /* 0x0000000500077211 */ /* 0x040fe200008f0eff */
[----:B------:R-:W-:Y:S01]  /*35450*/  VIADD R0, R0, UR4 ;  /* 0x0000000400007c36 */ /* 0x000fe20008000000 */
[----:B--2---:R-:W-:Y:S01]  /*35460*/  PRMT R9, R84, 0x7632, R9 ;  /* 0x0000763254097816 */ /* 0x004fe20000000009 */
[----:B------:R-:W-:Y:S01]  /*35470*/  ULDC UR4, c[0x0][0x248] ;  /* 0x0000920000047ab9 */ /* 0x000fe20000000800 */
[----:B------:R-:W-:Y:S01]  /*35480*/  ISETP.LT.AND P1, PT, R10, UR5, !P0 ;  /* 0x000000050a007c0c */ /* 0x000fe2000c721270 */
[C---:B------:R-:W-:Y:S01]  /*35490*/  VIADD R12, R0.reuse, UR4 ;  /* 0x00000004000c7c36 */ /* 0x040fe20008000000 */
[----:B------:R-:W-:Y:S01]  /*354a0*/  ULDC UR4, c[0x0][0x248] ;  /* 0x0000920000047ab9 */ /* 0x000fe20000000800 */
[----:B------:R2:W-:Y:S01]  /*354b0*/  @P4 STG.E.U16 desc[UR6][R6.64], R9 ;  /* 0x0000000906004986 */ /* 0x0005e2000c101506 */
[----:B------:R-:W-:Y:S01]  /*354c0*/  LEA R8, P4, R0, R3, 0x1 ;  /* 0x0000000300087211 */ /* 0x000fe200078808ff */
[----:B------:R-:W-:-:S03]  /*354d0*/  ULDC UR5, c[0x0][0x22c] ;  /* 0x00008b0000057ab9 */ /* 0x000fc60000000800 */
        /* <DEDUP_REMOVED lines=13> */
[C---:B--2---:R-:W-:Y:S01]  /*355b0*/  LEA.HI.X.SX32 R7, R0.reuse, R5, 0x1, P6 ;  /* 0x0000000500077211 */ /* 0x044fe200030f0eff */
[----:B------:R-:W-:Y:S01]  /*355c0*/  VIADD R0, R0, UR4 ;  /* 0x0000000400007c36 */ /* 0x000fe20008000000 */
[----:B------:R-:W-:Y:S01]  /*355d0*/  ULDC UR4, c[0x0][0x248] ;  /* 0x0000920000047ab9 */ /* 0x000fe20000000800 */
[----:B------:R-:W-:Y:S01]  /*355e0*/  ISETP.LT.AND P6, PT, R12, UR5, !P0 ;  /* 0x000000050c007c0c */ /* 0x000fe2000c7c1270 */
[----:B------:R-:W-:Y:S01]  /*355f0*/  VIADD R10, R4, 0xa1 ;  /* 0x000000a1040a7836 */ /* 0x000fe20000000000 */
[----:B------:R2:W-:Y:S01]  /*35600*/  @P3 STG.E.U16 desc[UR6][R6.64], R86 ;  /* 0x0000005606003986 */ /* 0x0005e2000c101506 */
[C---:B------:R-:W-:Y:S01]  /*35610*/  LEA R8, P3, R0.reuse, R3, 0x1 ;  /* 0x0000000300087211 */ /* 0x040fe200078608ff */
[C---:B------:R-:W-:Y:S01]  /*35620*/  VIADD R12, R0.reuse, UR4 ;  /* 0x00000004000c7c36 */ /* 0x040fe20008000000 */
[----:B------:R-:W-:Y:S01]  /*35630*/  ULDC UR5, c[0x0][0x22c] ;  /* 0x00008b0000057ab9 */ /* 0x000fe20000000800 */
[----:B------:R-:W-:Y:S01]  /*35640*/  ULDC UR4, c[0x0][0x22c] ;  /* 0x00008b0000047ab9 */ /* 0x000fe20000000800 */
[----:B------:R-:W-:Y:S01]  /*35650*/  LEA.HI.X.SX32 R9, R0, R5, 0x1, P3 ;  /* 0x0000000500097211 */ /* 0x000fe200018f0eff */
[----:B------:R-:W-:Y:S01]  /*35660*/  VIADD R0, R4, 0xa2 ;  /* 0x000000a204007836 */ /* 0x000fe20000000000 */
[----:B------:R-:W-:Y:S01]  /*35670*/  ISETP.LT.AND P5, PT, R10, UR5, !P0 ;  /* 0x000000050a007c0c */ /* 0x000fe2000c7a1270 */
[----:B------:R-:W-:Y:S01]  /*35680*/  ULDC UR5, c[0x0][0x22c] ;  /* 0x00008b0000057ab9 */ /* 0x000fe20000000800 */
[----:B------:R-:W-:-:S02]  /*35690*/  LEA R10, P3, R12, R3, 0x1 ;  /* 0x000000030c0a7211 */ /* 0x000fc400078608ff */
[----:B--2---:R-:W-:Y:S02]  /*356a0*/  PRMT R7, R86, 0x7632, R7 ;  /* 0x0000763256077816 */ /* 0x004fe40000000007 */
[----:B------:R-:W-:-:S03]  /*356b0*/  LEA.HI.X.SX32 R11, R12, R5, 0x1, P3 ;  /* 0x000000050c0b7211 */ /* 0x000fc600018f0eff */
[----:B------:R2:W-:Y:S01]  /*356c0*/  @P2 STG.E.U16 desc[UR6][R8.64], R7 ;  /* 0x0000000708002986 */ /* 0x0005e2000c101506 */
[----:B------:R-:W-:Y:S01]  /*356d0*/  ISETP.LT.AND P2, PT, R0, UR4, !P0 ;  /* 0x0000000400007c0c */ /* 0x000fe2000c741270 */
[----:B------:R-:W-:Y:S01]  /*356e0*/  ULDC UR4, c[0x0][0x248] ;  /* 0x0000920000047ab9 */ /* 0x000fe20000000800 */
[----:B------:R-:W-:Y:S01]  /*356f0*/  VIADD R0, R4, 0xa3 ;  /* 0x000000a304007836 */ /* 0x000fe20000000000 */
[----:B------:R-:W-:Y:S01]  /*35700*/  @P1 STG.E.U16 desc[UR6][R10.64], R87 ;  /* 0x000000570a001986 */ /* 0x000fe2000c101506 */
[----:B------:R-:W-:Y:S01]  /*35710*/  VIADD R12, R12, UR4 ;  /* 0x000000040c0c7c36 */ /* 0x000fe20008000000 */
[----:B------:R-:W-:Y:S02]  /*35720*/  ULDC UR4, c[0x0][0x22c] ;  /* 0x00008b0000047ab9 */ /* 0x000fe40000000800 */
[----:B------:R-:W-:Y:S01]  /*35730*/  ISETP.LT.AND P1, PT, R0, UR4, !P0 ;  /* 0x0000000400007c0c */ /* 0x000fe2000c721270 */
[----:B------:R-:W-:Y:S01]  /*35740*/  ULDC UR4, c[0x0][0x248] ;  /* 0x0000920000047ab9 */ /* 0x000fe20000000800 */
[----:B------:R-:W-:Y:S01]  /*35750*/  LEA R6, P3, R12, R3, 0x1 ;  /* 0x000000030c067211 */ /* 0x000fe200078608ff */
[----:B------:R-:W-:Y:S01]  /*35760*/  VIADD R0, R4, 0xa4 ;  /* 0x000000a404007836 */ /* 0x000fe20000000000 */
        /* <DEDUP_REMOVED lines=487> */
[----:B0-----:R0:W-:Y:S01]  /*375e0*/  @P1 STG.E.U16 desc[UR6][R8.64], R116 ;  /* 0x0000007408001986 */ /* 0x0011e2000c101506 */
[----:B------:R-:W-:Y:S01]  /*375f0*/  VIADD R0, R0, UR4 ;  /* 0x0000000400007c36 */ /* 0x000fe20008000000 */
[----:B------:R-:W-:-:S02]  /*37600*/  ULDC UR4, c[0x0][0x22c] ;  /* 0x00008b0000047ab9 */ /* 0x000fc40000000800 */
[----:B------:R-:W-:Y:S01]  /*37610*/  ISETP.LT.AND P2, PT, R12, UR4, !P0 ;  /* 0x000000040c007c0c */ /* 0x000fe2000c741270 */
[----:B------:R-:W-:Y:S01]  /*37620*/  ULDC UR4, c[0x0][0x248] ;  /* 0x0000920000047ab9 */ /* 0x000fe20000000800 */
[----:B------:R-:W-:-:S04]  /*37630*/  LEA R6, P1, R0, R3, 0x1 ;  /* 0x0000000300067211 */ /* 0x000fc800078208ff */
[C---:B------:R-:W-:Y:S01]  /*37640*/  LEA.HI.X.SX32 R7, R0.reuse, R5, 0x1, P1 ;  /* 0x0000000500077211 */ /* 0x040fe200008f0eff */
[----:B------:R-:W-:Y:S01]  /*37650*/  VIADD R0, R0, UR4 ;  /* 0x0000000400007c36 */ /* 0x000fe20008000000 */
[----:B0-----:R-:W-:Y:S01]  /*37660*/  PRMT R9, R116, 0x7632, R9 ;  /* 0x0000763274097816 */ /* 0x001fe20000000009 */
[----:B------:R-:W-:Y:S01]  /*37670*/  ULDC UR4, c[0x0][0x248] ;  /* 0x0000920000047ab9 */ /* 0x000fe20000000800 */
[----:B------:R-:W-:Y:S01]  /*37680*/  ISETP.LT.AND P1, PT, R10, UR5, !P0 ;  /* 0x000000050a007c0c */ /* 0x000fe2000c721270 */
[C---:B------:R-:W-:Y:S01]  /*37690*/  VIADD R12, R0.reuse, UR4 ;  /* 0x00000004000c7c36 */ /* 0x040fe20008000000 */
[----:B------:R-:W-:Y:S01]  /*376a0*/  ULDC UR4, c[0x0][0x248] ;  /* 0x0000920000047ab9 */ /* 0x000fe20000000800 */
[----:B------:R0:W-:Y:S01]  /*376b0*/  @P4 STG.E.U16 desc[UR6][R6.64], R9 ;  /* 0x0000000906004986 */ /* 0x0001e2000c101506 */
[----:B------:R-:W-:Y:S01]  /*376c0*/  LEA R8, P4, R0, R3, 0x1 ;  /* 0x0000000300087211 */ /* 0x000fe200078808ff */
[----:B------:R-:W-:-:S03]  /*376d0*/  ULDC UR5, c[0x0][0x22c] ;  /* 0x00008b0000057ab9 */ /* 0x000fc60000000800 */
[----:B0-----:R-:W-:Y:S01]  /*376e0*/  LEA.HI.X.SX32 R9, R0, R5, 0x1, P4 ;  /* 0x0000000500097211 */ /* 0x001fe200020f0eff */
        /* <DEDUP_REMOVED lines=12> */
[C---:B0-----:R-:W-:Y:S01]  /*377b0*/  LEA.HI.X.SX32 R7, R0.reuse, R5, 0x1, P6 ;  /* 0x0000000500077211 */ /* 0x041fe200030f0eff */
        /* <DEDUP_REMOVED lines=14> */
[----:B0-----:R-:W-:Y:S02]  /*378a0*/  PRMT R7, R118, 0x7632, R7 ;  /* 0x0000763276077816 */ /* 0x001fe40000000007 */
[----:B------:R-:W-:Y:S02]  /*378b0*/  LEA.HI.X.SX32 R11, R12, R5, 0x1, P3 ;  /* 0x000000050c0b7211 */ /* 0x000fe400018f0eff */
[----:B------:R-:W-:Y:S01]  /*378c0*/  ISETP.LT.AND P3, PT, R0, UR4, !P0 ;  /* 0x0000000400007c0c */ /* 0x000fe2000c761270 */
[----:B------:R-:W-:Y:S01]  /*378d0*/  ULDC UR4, c[0x0][0x248] ;  /* 0x0000920000047ab9 */ /* 0x000fe20000000800 */
[----:B------:R-:W-:Y:S01]  /*378e0*/  VIADD R0, R4, 0xe3 ;  /* 0x000000e304007836 */ /* 0x000fe20000000000 */
[----:B------:R0:W-:Y:S01]  /*378f0*/  @P2 STG.E.U16 desc[UR6][R8.64], R7 ;  /* 0x0000000708002986 */ /* 0x0001e2000c101506 */
[----:B------:R-:W-:Y:S01]  /*37900*/  VIADD R12, R12, UR4 ;  /* 0x000000040c0c7c36 */ /* 0x000fe20008000000 */
[----:B------:R-:W-:Y:S02]  /*37910*/  ULDC UR4, c[0x0][0x22c] ;  /* 0x00008b0000047ab9 */ /* 0x000fe40000000800 */
[----:B------:R-:W-:Y:S01]  /*37920*/  @P1 STG.E.U16 desc[UR6][R10.64], R119 ;  /* 0x000000770a001986 */ /* 0x000fe2000c101506 */
[----:B------:R-:W-:Y:S01]  /*37930*/  ISETP.LT.AND P2, PT, R0, UR4, !P0 ;  /* 0x0000000400007c0c */ /* 0x000fe2000c741270 */
[----:B------:R-:W-:Y:S01]  /*37940*/  ULDC UR4, c[0x0][0x248] ;  /* 0x0000920000047ab9 */ /* 0x000fe20000000800 */
[----:B------:R-:W-:Y:S01]  /*37950*/  LEA R6, P1, R12, R3, 0x1 ;  /* 0x000000030c067211 */ /* 0x000fe200078208ff */
[----:B------:R-:W-:Y:S01]  /*37960*/  VIADD R0, R4, 0xe4 ;  /* 0x000000e404007836 */ /* 0x000fe20000000000 */
[----:B0-----:R-:W-:-:S02]  /*37970*/  PRMT R9, R119, 0x7632, R9 ;  /* 0x0000763277097816 */ /* 0x001fc40000000009 */
        /* <DEDUP_REMOVED lines=9> */
[----:B0-----:R-:W-:Y:S01]  /*37a10*/  LEA.HI.X.SX32 R9, R12, R5, 0x1, P4 ;  /* 0x000000050c097211 */ /* 0x001fe200020f0eff */
[C---:B------:R-:W-:Y:S01]  /*37a20*/  VIADD R12, R0.reuse, UR4 ;  /* 0x00000004000c7c36 */ /* 0x040fe20008000000 */
[----:B------:R-:W-:Y:S01]  /*37a30*/  LEA R10, P4, R0, R3, 0x1 ;  /* 0x00000003000a7211 */ /* 0x000fe200078808ff */
[----:B------:R-:W-:Y:S01]  /*37a40*/  ULDC UR4, c[0x0][0x248] ;  /* 0x0000920000047ab9 */ /* 0x000fe20000000800 */
[----:B-1----:R-:W-:Y:S01]  /*37a50*/  PRMT R7, R120, 0x7632, R7 ;  /* 0x0000763278077816 */ /* 0x002fe20000000007 */
        /* <DEDUP_REMOVED lines=17> */
[----:B------:R-:W-:Y:S01]  /*37b70*/  PRMT R11, R121, 0x7632, R11 ;  /* 0x00007632790b7816 */ /* 0x000fe2000000000b */
[----:B------:R-:W-:Y:S01]  /*37b80*/  ULDC UR4, c[0x0][0x22c] ;  /* 0x00008b0000047ab9 */ /* 0x000fe20000000800 */
[----:B------:R-:W-:Y:S01]  /*37b90*/  LEA.HI.X.SX32 R9, R12, R5, 0x1, P3 ;  /* 0x000000050c097211 */ /* 0x000fe200018f0eff */
[----:B------:R-:W-:Y:S01]  /*37ba0*/  VIADD R12, R4, 0xe8 ;  /* 0x000000e8040c7836 */ /* 0x000fe20000000000 */
[----:B------:R-:W-:Y:S01]  /*37bb0*/  ISETP.LT.AND P5, PT, R10, UR5, !P0 ;  /* 0x000000050a007c0c */ /* 0x000fe2000c7a1270 */
[----:B------:R-:W-:Y:S01]  /*37bc0*/  ULDC UR5, c[0x0][0x22c] ;  /* 0x00008b0000057ab9 */ /* 0x000fe20000000800 */
[----:B------:R-:W-:Y:S01]  /*37bd0*/  LEA R10, P3, R0, R3, 0x1 ;  /* 0x00000003000a7211 */ /* 0x000fe200078608ff */
[----:B------:R1:W-:Y:S01]  /*37be0*/  @P2 STG.E.U16 desc[UR6][R8.64], R11 ;  /* 0x0000000b08002986 */ /* 0x0003e2000c101506 */
[----:B0-----:R-:W-:-:S02]  /*37bf0*/  VIADD R7, R4, 0xe9 ;  /* 0x000000e904077836 */ /* 0x001fc40000000000 */
[----:B-1----:R-:W-:Y:S01]  /*37c00*/  LEA.HI.X.SX32 R11, R0, R5, 0x1, P3 ;  /* 0x00000005000b7211 */ /* 0x002fe200018f0eff */
[----:B------:R-:W-:Y:S01]  /*37c10*/  VIADD R8, R4, 0xea ;  /* 0x000000ea04087836 */ /* 0x000fe20000000000 */
[----:B------:R-:W-:Y:S01]  /*37c20*/  ISETP.LT.AND P3, PT, R12, UR4, !P0 ;  /* 0x000000040c007c0c */ /* 0x000fe2000c761270 */
[----:B------:R-:W-:Y:S01]  /*37c30*/  ULDC UR4, c[0x0][0x248] ;  /* 0x0000920000047ab9 */ /* 0x000fe20000000800 */
[----:B------:R-:W-:Y:S01]  /*37c40*/  PRMT R9, R122, 0x7632, R9 ;  /* 0x000076327a097816 */ /* 0x000fe20000000009 */
[----:B------:R-:W-:Y:S01]  /*37c50*/  VIADD R0, R0, UR4 ;  /* 0x0000000400007c36 */ /* 0x000fe20008000000 */
[----:B------:R-:W-:Y:S01]  /*37c60*/  @P1 STG.E.U16 desc[UR6][R10.64], R122 ;  /* 0x0000007a0a001986 */ /* 0x000fe2000c101506 */
[----:B------:R-:W-:Y:S02]  /*37c70*/  ULDC UR4, c[0x0][0x22c] ;  /* 0x00008b0000047ab9 */ /* 0x000fe40000000800 */
[----:B------:R-:W-:Y:S01]  /*37c80*/  ISETP.LT.AND P2, PT, R7, UR4, !P0 ;  /* 0x0000000407007c0c */ /* 0x000fe2000c741270 */
[----:B------:R-:W-:Y:S01]  /*37c90*/  ULDC UR4, c[0x0][0x248] ;  /* 0x0000920000047ab9 */ /* 0x000fe20000000800 */
[----:B------:R-:W-:-:S04]  /*37ca0*/  LEA R6, P1, R0, R3, 0x1 ;  /* 0x0000000300067211 */ /* 0x000fc800078208ff */
        /* <DEDUP_REMOVED lines=74> */
[----:B------:R-:W-:Y:S01]  /*38150*/  VIADD R0, R4, 0xf3 ;  /* 0x000000f304007836 */ /* 0x000fe20000000000 */
[----:B------:R-:W-:Y:S01]  /*38160*/  ULDC UR5, c[0x0][0x22c] ;  /* 0x00008b0000057ab9 */ /* 0x000fe20000000800 */
[C---:B0-----:R-:W-:Y:S01]  /*38170*/  LEA.HI.X.SX32 R7, R12.reuse, R5, 0x1, P4 ;  /* 0x000000050c077211 */ /* 0x041fe200020f0eff */
[----:B------:R-:W-:Y:S01]  /*38180*/  VIADD R12, R12, UR4 ;  /* 0x000000040c0c7c36 */ /* 0x000fe20008000000 */
[----:B------:R-:W-:Y:S01]  /*38190*/  ULDC UR4, c[0x0][0x248] ;  /* 0x0000920000047ab9 */ /* 0x000fe20000000800 */
[----:B------:R-:W-:-:S02]  /*381a0*/  VIADD R10, R4, 0xf4 ;  /* 0x000000f4040a7836 */ /* 0x000fc40000000000 */
[----:B------:R0:W-:Y:S01]  /*381b0*/  @P2 STG.E.U16 desc[UR6][R6.64], R127 ;  /* 0x0000007f06002986 */ /* 0x0001e2000c101506 */
[----:B------:R-:W-:Y:S02]  /*381c0*/  LEA R8, P4, R12, R3, 0x1 ;  /* 0x000000030c087211 */ /* 0x000fe400078808ff */
[----:B------:R-:W-:Y:S01]  /*381d0*/  ISETP.LT.AND P2, PT, R0, UR5, !P0 ;  /* 0x0000000500007c0c */ /* 0x000fe2000c741270 */
[C---:B------:R-:W-:Y:S01]  /*381e0*/  VIADD R0, R12.reuse, UR4 ;  /* 0x000000040c007c36 */ /* 0x040fe20008000000 */
[----:B------:R-:W-:Y:S01]  /*381f0*/  LEA.HI.X.SX32 R9, R12, R5, 0x1, P4 ;  /* 0x000000050c097211 */ /* 0x000fe200020f0eff */
[----:B------:R-:W-:Y:S01]  /*38200*/  ULDC UR4, c[0x0][0x22c] ;  /* 0x00008b0000047ab9 */ /* 0x000fe20000000800 */
[----:B------:R-:W-:Y:S01]  /*38210*/  ULDC UR5, c[0x0][0x22c] ;  /* 0x00008b0000057ab9 */ /* 0x000fe20000000800 */
[----:B0-----:R-:W-:Y:S02]  /*38220*/  PRMT R7, R127, 0x7632, R7 ;  /* 0x000076327f077816 */ /* 0x001fe40000000007 */
[----:B------:R-:W-:-:S03]  /*38230*/  LEA R6, P4, R0, R3, 0x1 ;  /* 0x0000000300067211 */ /* 0x000fc600078808ff */
[----:B------:R0:W-:Y:S01]  /*38240*/  @P1 STG.E.U16 desc[UR6][R8.64], R7 ;  /* 0x0000000708001986 */ /* 0x0001e2000c101506 */
[----:B------:R-:W-:Y:S01]  /*38250*/  ISETP.LT.AND P1, PT, R10, UR4, !P0 ;  /* 0x000000040a007c0c */ /* 0x000fe2000c721270 */
[----:B------:R-:W-:Y:S01]  /*38260*/  ULDC UR4, c[0x0][0x248] ;  /* 0x0000920000047ab9 */ /* 0x000fe20000000800 */
[----:B------:R-:W-:Y:S01]  /*38270*/  VIADD R10, R4, 0xf5 ;  /* 0x000000f5040a7836 */ /* 0x000fe20000000000 */
[C---:B0-----:R-:W-:Y:S01]  /*38280*/  LEA.HI.X.SX32 R7, R0.reuse, R5, 0x1, P4 ;  /* 0x0000000500077211 */ /* 0x041fe200020f0eff */
[----:B------:R-:W-:Y:S01]  /*38290*/  VIADD R0, R0, UR4 ;  /* 0x0000000400007c36 */ /* 0x000fe20008000000 */
[----:B------:R-:W-:Y:S02]  /*382a0*/  ULDC UR4, c[0x0][0x248] ;  /* 0x0000920000047ab9 */ /* 0x000fe40000000800 */
[----:B------:R-:W-:Y:S01]  /*382b0*/  ISETP.LT.AND P4, PT, R10, UR5, !P0 ;  /* 0x000000050a007c0c */ /* 0x000fe2000c781270 */
[----:B------:R-:W-:Y:S01]  /*382c0*/  ULDC UR5, c[0x0][0x22c] ;  /* 0x00008b0000057ab9 */ /* 0x000fe20000000800 */
[----:B------:R0:W-:Y:S01]  /*382d0*/  @P5 STG.E.U16 desc[UR6][R6.64], R128 ;  /* 0x0000008006005986 */ /* 0x0001e2000c101506 */
[C---:B------:R-:W-:Y:S01]  /*382e0*/  LEA R10, P5, R0.reuse, R3, 0x1 ;  /* 0x00000003000a7211 */ /* 0x040fe200078a08ff */
[----:B------:R-:W-:Y:S01]  /*382f0*/  VIADD R12, R0, UR4 ;  /* 0x00000004000c7c36 */ /* 0x000fe20008000000 */
[----:B------:R-:W-:-:S02]  /*38300*/  ULDC UR4, c[0x0][0x248] ;  /* 0x0000920000047ab9 */ /* 0x000fc40000000800 */
[----:B------:R-:W-:Y:S01]  /*38310*/  LEA.HI.X.SX32 R11, R0, R5, 0x1, P5 ;  /* 0x00000005000b7211 */ /* 0x000fe200028f0eff */
[C---:B------:R-:W-:Y:S01]  /*38320*/  VIADD R0, R12.reuse, UR4 ;  /* 0x000000040c007c36 */ /* 0x040fe20008000000 */
[----:B------:R-:W-:Y:S01]  /*38330*/  LEA R8, P5, R12, R3, 0x1 ;  /* 0x000000030c087211 */ /* 0x000fe200078a08ff */
[----:B------:R-:W-:-:S03]  /*38340*/  ULDC UR4, c[0x0][0x248] ;  /* 0x0000920000047ab9 */ /* 0x000fc60000000800 */
[----:B------:R-:W-:Y:S01]  /*38350*/  LEA.HI.X.SX32 R9, R12, R5, 0x1, P5 ;  /* 0x000000050c097211 */ /* 0x000fe200028f0eff */
[----:B------:R-:W-:Y:S01]  /*38360*/  VIADD R12, R4, 0xf7 ;  /* 0x000000f7040c7836 */ /* 0x000fe20000000000 */
[----:B0-----:R-:W-:Y:S02]  /*38370*/  PRMT R7, R128, 0x7632, R7 ;  /* 0x0000763280077816 */ /* 0x001fe40000000007 */
[----:B------:R-:W-:-:S03]  /*38380*/  LEA R6, P5, R0, R3, 0x1 ;  /* 0x0000000300067211 */ /* 0x000fc600078a08ff */
[----:B------:R0:W-:Y:S01]  /*38390*/  @P6 STG.E.U16 desc[UR6][R10.64], R7 ;  /* 0x000000070a006986 */ /* 0x0001e2000c101506 */
[----:B------:R-:W-:Y:S01]  /*383a0*/  ISETP.LT.AND P6, PT, R13, UR5, !P0 ;  /* 0x000000050d007c0c */ /* 0x000fe2000c7c1270 */
[----:B------:R-:W-:Y:S02]  /*383b0*/  ULDC UR5, c[0x0][0x22c] ;  /* 0x00008b0000057ab9 */ /* 0x000fe40000000800 */
[----:B------:R1:W-:Y:S01]  /*383c0*/  @P3 STG.E.U16 desc[UR6][R8.64], R129 ;  /* 0x0000008108003986 */ /* 0x0003e2000c101506 */
[----:B------:R-:W-:Y:S01]  /*383d0*/  ISETP.LT.AND P3, PT, R12, UR5, !P0 ;  /* 0x000000050c007c0c */ /* 0x000fe2000c761270 */
[----:B------:R-:W-:Y:S01]  /*383e0*/  ULDC UR5, c[0x0][0x22c] ;  /* 0x00008b0000057ab9 */ /* 0x000fe20000000800 */
[----:B------:R-:W-:Y:S02]  /*383f0*/  PRMT R12, R131, 0x7632, R12 ;  /* 0x00007632830c7816 */ /* 0x000fe4000000000c */
[C---:B0-----:R-:W-:Y:S01]  /*38400*/  LEA.HI.X.SX32 R7, R0.reuse, R5, 0x1, P5 ;  /* 0x0000000500077211 */ /* 0x041fe200028f0eff */
[----:B------:R-:W-:Y:S01]  /*38410*/  VIADD R0, R0, UR4 ;  /* 0x0000000400007c36 */ /* 0x000fe20008000000 */
[----:B------:R-:W-:Y:S01]  /*38420*/  ULDC UR4, c[0x0][0x248] ;  /* 0x0000920000047ab9 */ /* 0x000fe20000000800 */
[C---:B------:R-:W-:Y:S01]  /*38430*/  VIADD R10, R4.reuse, 0xf8 ;  /* 0x000000f8040a7836 */ /* 0x040fe20000000000 */
[----:B-1----:R-:W-:Y:S01]  /*38440*/  PRMT R9, R129, 0x7632, R9 ;  /* 0x0000763281097816 */ /* 0x002fe20000000009 */
[----:B------:R-:W-:Y:S01]  /*38450*/  VIADD R11, R4, 0xfa ;  /* 0x000000fa040b7836 */ /* 0x000fe20000000000 */
[----:B------:R-:W-:-:S03]  /*38460*/  LEA R8, P5, R0, R3, 0x1 ;  /* 0x0000000300087211 */ /* 0x000fc600078a08ff */
[----:B------:R0:W-:Y:S01]  /*38470*/  @P2 STG.E.U16 desc[UR6][R6.64], R9 ;  /* 0x0000000906002986 */ /* 0x0001e2000c101506 */
[----:B------:R-:W-:Y:S01]  /*38480*/  ISETP.LT.AND P2, PT, R10, UR5, !P0 ;  /* 0x000000050a007c0c */ /* 0x000fe2000c741270 */
[C---:B------:R-:W-:Y:S01]  /*38490*/  VIADD R10, R0.reuse, UR4 ;  /* 0x00000004000a7c36 */ /* 0x040fe20008000000 */
[----:B------:R-:W-:Y:S01]  /*384a0*/  ULDC UR4, c[0x0][0x22c] ;  /* 0x00008b0000047ab9 */ /* 0x000fe20000000800 */
[----:B------:R-:W-:Y:S01]  /*384b0*/  ULDC UR5, c[0x0][0x22c] ;  /* 0x00008b0000057ab9 */ /* 0x000fe20000000800 */
[----:B0-----:R-:W-:Y:S01]  /*384c0*/  LEA.HI.X.SX32 R9, R0, R5, 0x1, P5 ;  /* 0x0000000500097211 */ /* 0x001fe200028f0eff */
[----:B------:R-:W-:Y:S01]  /*384d0*/  VIADD R0, R4, 0xf9 ;  /* 0x000000f904007836 */ /* 0x000fe20000000000 */
[----:B------:R-:W-:-:S03]  /*384e0*/  LEA R6, P5, R10, R3, 0x1 ;  /* 0x000000030a067211 */ /* 0x000fc600078a08ff */
[----:B------:R0:W-:Y:S01]  /*384f0*/  @P1 STG.E.U16 desc[UR6][R8.64], R130 ;  /* 0x0000008208001986 */ /* 0x0001e2000c101506 */
[----:B------:R-:W-:Y:S01]  /*38500*/  ISETP.LT.AND P1, PT, R0, UR4, !P0 ;  /* 0x0000000400007c0c */ /* 0x000fe2000c721270 */
[----:B------:R-:W-:Y:S01]  /*38510*/  ULDC UR4, c[0x0][0x248] ;  /* 0x0000920000047ab9 */ /* 0x000fe20000000800 */
[C---:B------:R-:W-:Y:S01]  /*38520*/  LEA.HI.X.SX32 R7, R10.reuse, R5, 0x1, P5 ;  /* 0x000000050a077211 */ /* 0x040fe200028f0eff */
[----:B------:R-:W-:Y:S01]  /*38530*/  VIADD R0, R10, UR4 ;  /* 0x000000040a007c36 */ /* 0x000fe20008000000 */
[----:B------:R-:W-:Y:S02]  /*38540*/  ULDC UR4, c[0x0][0x22c] ;  /* 0x00008b0000047ab9 */ /* 0x000fe40000000800 */
[----:B------:R-:W-:Y:S01]  /*38550*/  ISETP.LT.AND P5, PT, R11, UR4, !P0 ;  /* 0x000000040b007c0c */ /* 0x000fe2000c7a1270 */
[----:B------:R-:W-:Y:S01]  /*38560*/  ULDC UR4, c[0x0][0x248] ;  /* 0x0000920000047ab9 */ /* 0x000fe20000000800 */
[----:B0-----:R-:W-:-:S05]  /*38570*/  PRMT R9, R130, 0x7632, R9 ;  /* 0x0000763282097816 */ /* 0x001fca0000000009 */
[----:B------:R0:W-:Y:S01]  /*38580*/  @P4 STG.E.U16 desc[UR6][R6.64], R9 ;  /* 0x0000000906004986 */ /* 0x0001e2000c101506 */
[----:B------:R-:W-:-:S04]  /*38590*/  LEA R10, P4, R0, R3, 0x1 ;  /* 0x00000003000a7211 */ /* 0x000fc800078808ff */
[C---:B------:R-:W-:Y:S01]  /*385a0*/  LEA.HI.X.SX32 R11, R0.reuse, R5, 0x1, P4 ;  /* 0x00000005000b7211 */ /* 0x040fe200020f0eff */
[----:B------:R-:W-:Y:S01]  /*385b0*/  VIADD R0, R0, UR4 ;  /* 0x0000000400007c36 */ /* 0x000fe20008000000 */
[----:B------:R-:W-:Y:S01]  /*385c0*/  ULDC UR4, c[0x0][0x248] ;  /* 0x0000920000047ab9 */ /* 0x000fe20000000800 */
[----:B------:R-:W-:Y:S01]  /*385d0*/  ISETP.LT.AND P4, PT, R2, UR5, !P0 ;  /* 0x0000000502007c0c */ /* 0x000fe2000c781270 */
[----:B------:R-:W-:Y:S01]  /*385e0*/  ULDC UR5, c[0x0][0x248] ;  /* 0x0000920000057ab9 */ /* 0x000fe20000000800 */
[----:B------:R1:W-:Y:S01]  /*385f0*/  @P6 STG.E.U16 desc[UR6][R10.64], R131 ;  /* 0x000000830a006986 */ /* 0x0003e2000c101506 */
[C---:B------:R-:W-:Y:S01]  /*38600*/  VIADD R2, R0.reuse, UR4 ;  /* 0x0000000400027c36 */ /* 0x040fe20008000000 */
[----:B0-----:R-:W-:Y:S01]  /*38610*/  LEA R6, P6, R0, R3, 0x1 ;  /* 0x0000000300067211 */ /* 0x001fe200078c08ff */
[----:B------:R-:W-:Y:S01]  /*38620*/  VIADD R9, R4, 0xfc ;  /* 0x000000fc04097836 */ /* 0x000fe20000000000 */
[----:B------:R-:W-:Y:S02]  /*38630*/  ULDC UR4, c[0x0][0x22c] ;  /* 0x00008b0000047ab9 */ /* 0x000fe40000000800 */
[----:B------:R-:W-:Y:S01]  /*38640*/  LEA.HI.X.SX32 R7, R0, R5, 0x1, P6 ;  /* 0x0000000500077211 */ /* 0x000fe200030f0eff */
[C---:B------:R-:W-:Y:S01]  /*38650*/  VIADD R0, R2.reuse, UR5 ;  /* 0x0000000502007c36 */ /* 0x040fe20008000000 */
[----:B------:R-:W-:Y:S01]  /*38660*/  LEA R8, P6, R2, R3, 0x1 ;  /* 0x0000000302087211 */ /* 0x000fe200078c08ff */
[----:B------:R-:W-:-:S02]  /*38670*/  ULDC UR5, c[0x0][0x248] ;  /* 0x0000920000057ab9 */ /* 0x000fc40000000800 */
[----:B------:R0:W-:Y:S01]  /*38680*/  @P3 STG.E.U16 desc[UR6][R6.64], R12 ;  /* 0x0000000c06003986 */ /* 0x0001e2000c101506 */
[----:B------:R-:W-:Y:S01]  /*38690*/  ISETP.LT.AND P3, PT, R9, UR4, !P0 ;  /* 0x0000000409007c0c */ /* 0x000fe2000c761270 */
[----:B------:R-:W-:Y:S01]  /*386a0*/  ULDC UR4, c[0x0][0x22c] ;  /* 0x00008b0000047ab9 */ /* 0x000fe20000000800 */
[----:B------:R-:W-:Y:S01]  /*386b0*/  LEA.HI.X.SX32 R9, R2, R5, 0x1, P6 ;  /* 0x0000000502097211 */ /* 0x000fe200030f0eff */
[----:B------:R-:W-:Y:S01]  /*386c0*/  VIADD R2, R4, 0xfd ;  /* 0x000000fd04027836 */ /* 0x000fe20000000000 */
[----:B-1----:R-:W-:-:S03]  /*386d0*/  LEA R10, P6, R0, R3, 0x1 ;  /* 0x00000003000a7211 */ /* 0x002fc600078c08ff */
[----:B------:R-:W-:Y:S01]  /*386e0*/  @P2 STG.E.U16 desc[UR6][R8.64], R16 ;  /* 0x0000001008002986 */ /* 0x000fe2000c101506 */
[----:B------:R-:W-:Y:S01]  /*386f0*/  ISETP.LT.AND P2, PT, R2, UR4, !P0 ;  /* 0x0000000402007c0c */ /* 0x000fe2000c741270 */
[----:B------:R-:W-:Y:S01]  /*38700*/  ULDC UR4, c[0x0][0x248] ;  /* 0x0000920000047ab9 */ /* 0x000fe20000000800 */
[C---:B------:R-:W-:Y:S01]  /*38710*/  LEA.HI.X.SX32 R11, R0.reuse, R5, 0x1, P6 ;  /* 0x00000005000b7211 */ /* 0x040fe200030f0eff */
[----:B------:R-:W-:Y:S01]  /*38720*/  VIADD R0, R0, UR4 ;  /* 0x0000000400007c36 */ /* 0x000fe20008000000 */
[----:B0-----:R-:W-:Y:S01]  /*38730*/  PRMT R7, R16, 0x7632, R7 ;  /* 0x0000763210077816 */ /* 0x001fe20000000007 */
[----:B------:R-:W-:Y:S02]  /*38740*/  ULDC UR4, c[0x0][0x248] ;  /* 0x0000920000047ab9 */ /* 0x000fe40000000800 */
[C---:B------:R-:W-:Y:S01]  /*38750*/  VIADD R2, R0.reuse, UR4 ;  /* 0x0000000400027c36 */ /* 0x040fe20008000000 */
[----:B------:R-:W-:Y:S01]  /*38760*/  ULDC UR4, c[0x0][0x248] ;  /* 0x0000920000047ab9 */ /* 0x000fe20000000800 */
[----:B------:R0:W-:Y:S01]  /*38770*/  @P1 STG.E.U16 desc[UR6][R10.64], R7 ;  /* 0x000000070a001986 */ /* 0x0001e2000c101506 */
[----:B------:R-:W-:Y:S01]  /*38780*/  LEA R6, P1, R0, R3, 0x1 ;  /* 0x0000000300067211 */ /* 0x000fe200078208ff */
[----:B------:R-:W-:-:S03]  /*38790*/  VIADD R12, R2, UR5 ;  /* 0x00000005020c7c36 */ /* 0x000fc60008000000 */
[----:B0-----:R-:W-:Y:S01]  /*387a0*/  LEA.HI.X.SX32 R7, R0, R5, 0x1, P1 ;  /* 0x0000000500077211 */ /* 0x001fe200008f0eff */
[C---:B------:R-:W-:Y:S01]  /*387b0*/  VIADD R0, R12.reuse, UR4 ;  /* 0x000000040c007c36 */ /* 0x040fe20008000000 */
[-C--:B------:R-:W-:Y:S01]  /*387c0*/  LEA R10, P6, R12, R3.reuse, 0x1 ;  /* 0x000000030c0a7211 */ /* 0x080fe200078c08ff */
[----:B------:R-:W-:Y:S01]  /*387d0*/  ULDC UR4, c[0x0][0x248] ;  /* 0x0000920000047ab9 */ /* 0x000fe20000000800 */
[----:B------:R-:W-:Y:S01]  /*387e0*/  LEA R8, P1, R2, R3, 0x1 ;  /* 0x0000000302087211 */ /* 0x000fe200078208ff */
[----:B------:R-:W-:Y:S01]  /*387f0*/  VIADD R14, R0, UR8 ;  /* 0x00000008000e7c36 */ /* 0x000fe20008000000 */
[----:B------:R-:W-:Y:S01]  /*38800*/  LEA.HI.X.SX32 R11, R12, R5, 0x1, P6 ;  /* 0x000000050c0b7211 */ /* 0x000fe200030f0eff */
[----:B------:R0:W-:Y:S01]  /*38810*/  @P5 STG.E.U16 desc[UR6][R6.64], R17 ;  /* 0x0000001106005986 */ /* 0x0001e2000c101506 */
[----:B------:R-:W-:Y:S01]  /*38820*/  LEA R12, P6, R0, R3, 0x1 ;  /* 0x00000003000c7211 */ /* 0x000fe200078c08ff */
[----:B------:R-:W-:Y:S01]  /*38830*/  VIADD R16, R14, UR4 ;  /* 0x000000040e107c36 */ /* 0x000fe20008000000 */
[----:B------:R-:W-:Y:S01]  /*38840*/  LEA.HI.X.SX32 R9, R2, R5, 0x1, P1 ;  /* 0x0000000502097211 */ /* 0x000fe200008f0eff */
[----:B------:R-:W-:Y:S01]  /*38850*/  ULDC UR4, c[0x0][0x22c] ;  /* 0x00008b0000047ab9 */ /* 0x000fe20000000800 */
[----:B------:R-:W-:-:S02]  /*38860*/  LEA R2, P1, R14, R3, 0x1 ;  /* 0x000000030e027211 */ /* 0x000fc400078208ff */
[----:B------:R-:W-:Y:S02]  /*38870*/  LEA.HI.X.SX32 R13, R0, R5, 0x1, P6 ;  /* 0x00000005000d7211 */ /* 0x000fe400030f0eff */
[----:B------:R-:W-:Y:S02]  /*38880*/  LEA R4, P6, R16, R3, 0x1 ;  /* 0x0000000310047211 */ /* 0x000fe400078c08ff */
[----:B------:R-:W-:Y:S02]  /*38890*/  LEA.HI.X.SX32 R3, R14, R5, 0x1, P1 ;  /* 0x000000050e037211 */ /* 0x000fe400008f0eff */
[----:B------:R-:W-:Y:S02]  /*388a0*/  ISETP.LT.AND P1, PT, R15, UR4, !P0 ;  /* 0x000000040f007c0c */ /* 0x000fe4000c721270 */
[----:B------:R-:W-:Y:S02]  /*388b0*/  ISETP.LT.AND P0, PT, R20, UR9, !P0 ;  /* 0x0000000914007c0c */ /* 0x000fe4000c701270 */
[----:B------:R-:W-:-:S02]  /*388c0*/  PRMT R0, R17, 0x7632, R0 ;  /* 0x0000763211007816 */ /* 0x000fc40000000000 */
[----:B0-----:R-:W-:Y:S02]  /*388d0*/  PRMT R7, R18, 0x7632, R7 ;  /* 0x0000763212077816 */ /* 0x001fe40000000007 */
[----:B------:R-:W-:Y:S01]  /*388e0*/  LEA.HI.X.SX32 R5, R16, R5, 0x1, P6 ;  /* 0x0000000510057211 */ /* 0x000fe200030f0eff */
[----:B------:R0:W-:Y:S04]  /*388f0*/  @P4 STG.E.U16 desc[UR6][R8.64], R0 ;  /* 0x0000000008004986 */ /* 0x0001e8000c101506 */
[----:B------:R0:W-:Y:S04]  /*38900*/  @P3 STG.E.U16 desc[UR6][R10.64], R18 ;  /* 0x000000120a003986 */ /* 0x0001e8000c101506 */
[----:B------:R0:W-:Y:S04]  /*38910*/  @P2 STG.E.U16 desc[UR6][R12.64], R7 ;  /* 0x000000070c002986 */ /* 0x0001e8000c101506 */
[----:B------:R0:W-:Y:S01]  /*38920*/  @P1 STG.E.U16 desc[UR6][R2.64], R19 ;  /* 0x0000001302001986 */ /* 0x0001e2000c101506 */
[----:B------:R-:W-:Y:S05]  /*38930*/  @!P0 EXIT ;  /* 0x000000000000894d */ /* 0x000fea0003800000 */
[----:B0-----:R-:W-:-:S05]  /*38940*/  PRMT R2, R19, 0x7632, R2 ;  /* 0x0000763213027816 */ /* 0x001fca0000000002 */
[----:B------:R-:W-:Y:S01]  /*38950*/  STG.E.U16 desc[UR6][R4.64], R2 ;  /* 0x0000000204007986 */ /* 0x000fe2000c101506 */
[----:B------:R-:W-:Y:S05]  /*38960*/  EXIT ;  /* 0x000000000000794d */ /* 0x000fea0003800000 */
.L_x_2:
[----:B------:R-:W-:-:S00]  /*38970*/  BRA `(.L_x_2) ;  /* 0xfffffffc00fc7947 */ /* 0x000fc0000383ffff */
[----:B------:R-:W-:-:S00]  /*38980*/  NOP ;  /* 0x0000000000007918 */ /* 0x000fc00000000000 */
[----:B------:R-:W-:-:S00]  /*38990*/  NOP ;  /* 0x0000000000007918 */ /* 0x000fc00000000000 */
[----:B------:R-:W-:-:S00]  /*389a0*/  NOP ;  /* 0x0000000000007918 */ /* 0x000fc00000000000 */
[----:B------:R-:W-:-:S00]  /*389b0*/  NOP ;  /* 0x0000000000007918 */ /* 0x000fc00000000000 */
[----:B------:R-:W-:-:S00]  /*389c0*/  NOP ;  /* 0x0000000000007918 */ /* 0x000fc00000000000 */
[----:B------:R-:W-:-:S00]  /*389d0*/  NOP ;  /* 0x0000000000007918 */ /* 0x000fc00000000000 */
[----:B------:R-:W-:-:S00]  /*389e0*/  NOP ;  /* 0x0000000000007918 */ /* 0x000fc00000000000 */
[----:B------:R-:W-:-:S00]  /*389f0*/  NOP ;  /* 0x0000000000007918 */ /* 0x000fc00000000000 */
.L_x_3:


//--------------------- .nv.shared.matmul_kernel  --------------------------
	.section	.nv.shared.matmul_kernel,"aw",@nobits
	.sectionflags	@""
	.align	16
	.zero		1024


//--------------------- .nv.shared.reserved.0     --------------------------
	.section	.nv.shared.reserved.0,"aw",@nobits
	.weak		__nv_reservedSMEM_offset_0_alias
	.size		__nv_reservedSMEM_offset_0_alias, 0, 0
	.other		__nv_reservedSMEM_offset_0_alias,@"STO_CUDA_RESERVED_SHARED STV_DEFAULT"
__nv_reservedSMEM_offset_0_alias:
	.zero		0


//--------------------- .nv.constant0.matmul_kernel --------------------------
	.section	.nv.constant0.matmul_kernel,"a",@progbits
	.sectionflags	@""
	.align	4
.nv.constant0.matmul_kernel:
	.zero		608


//--------------------- SYMBOLS --------------------------

	.type		.nv.reservedSmem.offset0,@object
	.size		.nv.reservedSmem.offset0,0x4
